//
// Generated by NVIDIA NVVM Compiler
//
// Compiler Build ID: CL-36424714
// Cuda compilation tools, release 13.0, V13.0.88
// Based on NVVM 20.0.0
//

.version 9.0
.target sm_100
.address_size 64

	// .globl	_Z10move_nodesiiPiS_S_S_S_S_S_S_f
// _ZZN3cub18CUB_300001_SM_10006detail6reduce28DeviceReduceSingleTileKernelINS2_10policy_hubIfjN4cuda3std3__44plusIfEEE10Policy1000EN6thrust24THRUST_300001_SM_1000_NS10device_ptrIfEEPfjS9_ffNS7_10__identityEEEvT0_T1_T2_T3_T4_T6_E12temp_storage has been demoted
// _ZZN3cub18CUB_300001_SM_10006detail6reduce18DeviceReduceKernelINS2_10policy_hubIfjN4cuda3std3__44plusIfEEE10Policy1000EN6thrust24THRUST_300001_SM_1000_NS10device_ptrIfEEjS9_fNS7_10__identityEEEvT0_PT3_T1_NS0_13GridEvenShareISK_EET2_T4_E12temp_storage has been demoted
// _ZZN3cub18CUB_300001_SM_10006detail6reduce28DeviceReduceSingleTileKernelINS2_10policy_hubIfjN4cuda3std3__44plusIfEEE10Policy1000EPfSC_iS9_ffNS7_10__identityEEEvT0_T1_T2_T3_T4_T6_E12temp_storage has been demoted
// _ZZN3cub18CUB_300001_SM_10006detail6reduce28DeviceReduceSingleTileKernelINS2_10policy_hubIfyN4cuda3std3__44plusIfEEE10Policy1000EN6thrust24THRUST_300001_SM_1000_NS10device_ptrIfEEPfyS9_ffNS7_10__identityEEEvT0_T1_T2_T3_T4_T6_E12temp_storage has been demoted
// _ZZN3cub18CUB_300001_SM_10006detail6reduce18DeviceReduceKernelINS2_10policy_hubIfyN4cuda3std3__44plusIfEEE10Policy1000EN6thrust24THRUST_300001_SM_1000_NS10device_ptrIfEEyS9_fNS7_10__identityEEEvT0_PT3_T1_NS0_13GridEvenShareISK_EET2_T4_E12temp_storage has been demoted
// _ZZN3cub18CUB_300001_SM_10006detail6reduce28DeviceReduceSingleTileKernelINS2_10policy_hubIfyN4cuda3std3__44plusIfEEE10Policy1000EPfSC_iS9_ffNS7_10__identityEEEvT0_T1_T2_T3_T4_T6_E12temp_storage has been demoted
.global .align 1 .b8 _ZN34_INTERNAL_d239da62_4_k_cu_99dfb1654cuda3std3__45__cpo5beginE[1];
.global .align 1 .b8 _ZN34_INTERNAL_d239da62_4_k_cu_99dfb1654cuda3std3__45__cpo3endE[1];
.global .align 1 .b8 _ZN34_INTERNAL_d239da62_4_k_cu_99dfb1654cuda3std3__45__cpo6cbeginE[1];
.global .align 1 .b8 _ZN34_INTERNAL_d239da62_4_k_cu_99dfb1654cuda3std3__45__cpo4cendE[1];
.global .align 1 .b8 _ZN34_INTERNAL_d239da62_4_k_cu_99dfb1654cuda3std3__45__cpo6rbeginE[1];
.global .align 1 .b8 _ZN34_INTERNAL_d239da62_4_k_cu_99dfb1654cuda3std3__45__cpo4rendE[1];
.global .align 1 .b8 _ZN34_INTERNAL_d239da62_4_k_cu_99dfb1654cuda3std3__45__cpo7crbeginE[1];
.global .align 1 .b8 _ZN34_INTERNAL_d239da62_4_k_cu_99dfb1654cuda3std3__45__cpo5crendE[1];
.global .align 1 .b8 _ZN34_INTERNAL_d239da62_4_k_cu_99dfb1654cuda3std3__436_GLOBAL__N__d239da62_4_k_cu_99dfb1656ignoreE[1];
.global .align 1 .b8 _ZN34_INTERNAL_d239da62_4_k_cu_99dfb1654cuda3std3__419piecewise_constructE[1];
.global .align 1 .b8 _ZN34_INTERNAL_d239da62_4_k_cu_99dfb1654cuda3std3__48in_placeE[1];
.global .align 1 .b8 _ZN34_INTERNAL_d239da62_4_k_cu_99dfb1654cuda3std3__420unreachable_sentinelE[1];
.global .align 1 .b8 _ZN34_INTERNAL_d239da62_4_k_cu_99dfb1654cuda3std3__47nulloptE[1];
.global .align 1 .b8 _ZN34_INTERNAL_d239da62_4_k_cu_99dfb1654cuda3std3__48unexpectE[1];
.global .align 1 .b8 _ZN34_INTERNAL_d239da62_4_k_cu_99dfb1654cuda3std6ranges3__45__cpo4swapE[1];
.global .align 1 .b8 _ZN34_INTERNAL_d239da62_4_k_cu_99dfb1654cuda3std6ranges3__45__cpo9iter_moveE[1];
.global .align 1 .b8 _ZN34_INTERNAL_d239da62_4_k_cu_99dfb1654cuda3std6ranges3__45__cpo5beginE[1];
.global .align 1 .b8 _ZN34_INTERNAL_d239da62_4_k_cu_99dfb1654cuda3std6ranges3__45__cpo3endE[1];
.global .align 1 .b8 _ZN34_INTERNAL_d239da62_4_k_cu_99dfb1654cuda3std6ranges3__45__cpo6cbeginE[1];
.global .align 1 .b8 _ZN34_INTERNAL_d239da62_4_k_cu_99dfb1654cuda3std6ranges3__45__cpo4cendE[1];
.global .align 1 .b8 _ZN34_INTERNAL_d239da62_4_k_cu_99dfb1654cuda3std6ranges3__45__cpo7advanceE[1];
.global .align 1 .b8 _ZN34_INTERNAL_d239da62_4_k_cu_99dfb1654cuda3std6ranges3__45__cpo9iter_swapE[1];
.global .align 1 .b8 _ZN34_INTERNAL_d239da62_4_k_cu_99dfb1654cuda3std6ranges3__45__cpo4nextE[1];
.global .align 1 .b8 _ZN34_INTERNAL_d239da62_4_k_cu_99dfb1654cuda3std6ranges3__45__cpo4prevE[1];
.global .align 1 .b8 _ZN34_INTERNAL_d239da62_4_k_cu_99dfb1654cuda3std6ranges3__45__cpo4dataE[1];
.global .align 1 .b8 _ZN34_INTERNAL_d239da62_4_k_cu_99dfb1654cuda3std6ranges3__45__cpo5cdataE[1];
.global .align 1 .b8 _ZN34_INTERNAL_d239da62_4_k_cu_99dfb1654cuda3std6ranges3__45__cpo4sizeE[1];
.global .align 1 .b8 _ZN34_INTERNAL_d239da62_4_k_cu_99dfb1654cuda3std6ranges3__45__cpo5ssizeE[1];
.global .align 1 .b8 _ZN34_INTERNAL_d239da62_4_k_cu_99dfb1654cuda3std6ranges3__45__cpo8distanceE[1];
.global .align 1 .b8 _ZN34_INTERNAL_d239da62_4_k_cu_99dfb1656thrust24THRUST_300001_SM_1000_NS8cuda_cub3parE[1];
.global .align 1 .b8 _ZN34_INTERNAL_d239da62_4_k_cu_99dfb1656thrust24THRUST_300001_SM_1000_NS8cuda_cub10par_nosyncE[1];
.global .align 1 .b8 _ZN34_INTERNAL_d239da62_4_k_cu_99dfb1656thrust24THRUST_300001_SM_1000_NS6system6detail10sequential3seqE[1];
.global .align 1 .b8 _ZN34_INTERNAL_d239da62_4_k_cu_99dfb1656thrust24THRUST_300001_SM_1000_NS12placeholders2_1E[1];
.global .align 1 .b8 _ZN34_INTERNAL_d239da62_4_k_cu_99dfb1656thrust24THRUST_300001_SM_1000_NS12placeholders2_2E[1];
.global .align 1 .b8 _ZN34_INTERNAL_d239da62_4_k_cu_99dfb1656thrust24THRUST_300001_SM_1000_NS12placeholders2_3E[1];
.global .align 1 .b8 _ZN34_INTERNAL_d239da62_4_k_cu_99dfb1656thrust24THRUST_300001_SM_1000_NS12placeholders2_4E[1];
.global .align 1 .b8 _ZN34_INTERNAL_d239da62_4_k_cu_99dfb1656thrust24THRUST_300001_SM_1000_NS12placeholders2_5E[1];
.global .align 1 .b8 _ZN34_INTERNAL_d239da62_4_k_cu_99dfb1656thrust24THRUST_300001_SM_1000_NS12placeholders2_6E[1];
.global .align 1 .b8 _ZN34_INTERNAL_d239da62_4_k_cu_99dfb1656thrust24THRUST_300001_SM_1000_NS12placeholders2_7E[1];
.global .align 1 .b8 _ZN34_INTERNAL_d239da62_4_k_cu_99dfb1656thrust24THRUST_300001_SM_1000_NS12placeholders2_8E[1];
.global .align 1 .b8 _ZN34_INTERNAL_d239da62_4_k_cu_99dfb1656thrust24THRUST_300001_SM_1000_NS12placeholders2_9E[1];
.global .align 1 .b8 _ZN34_INTERNAL_d239da62_4_k_cu_99dfb1656thrust24THRUST_300001_SM_1000_NS12placeholders3_10E[1];
.global .align 1 .b8 _ZN34_INTERNAL_d239da62_4_k_cu_99dfb1656thrust24THRUST_300001_SM_1000_NS3seqE[1];

.visible .entry _Z10move_nodesiiPiS_S_S_S_S_S_S_f(
	.param .u32 _Z10move_nodesiiPiS_S_S_S_S_S_S_f_param_0,
	.param .u32 _Z10move_nodesiiPiS_S_S_S_S_S_S_f_param_1,
	.param .u64 .ptr .align 1 _Z10move_nodesiiPiS_S_S_S_S_S_S_f_param_2,
	.param .u64 .ptr .align 1 _Z10move_nodesiiPiS_S_S_S_S_S_S_f_param_3,
	.param .u64 .ptr .align 1 _Z10move_nodesiiPiS_S_S_S_S_S_S_f_param_4,
	.param .u64 .ptr .align 1 _Z10move_nodesiiPiS_S_S_S_S_S_S_f_param_5,
	.param .u64 .ptr .align 1 _Z10move_nodesiiPiS_S_S_S_S_S_S_f_param_6,
	.param .u64 .ptr .align 1 _Z10move_nodesiiPiS_S_S_S_S_S_S_f_param_7,
	.param .u64 .ptr .align 1 _Z10move_nodesiiPiS_S_S_S_S_S_S_f_param_8,
	.param .u64 .ptr .align 1 _Z10move_nodesiiPiS_S_S_S_S_S_S_f_param_9,
	.param .f32 _Z10move_nodesiiPiS_S_S_S_S_S_S_f_param_10
)
{
	.reg .pred 	%p<63>;
	.reg .b32 	%r<201>;
	.reg .b32 	%f<15>;
	.reg .b64 	%rd<107>;
	.reg .b64 	%fd<9>;

	ld.param.u32 	%r44, [_Z10move_nodesiiPiS_S_S_S_S_S_S_f_param_0];
	ld.param.u32 	%r43, [_Z10move_nodesiiPiS_S_S_S_S_S_S_f_param_1];
	ld.param.u64 	%rd9, [_Z10move_nodesiiPiS_S_S_S_S_S_S_f_param_2];
	ld.param.u64 	%rd10, [_Z10move_nodesiiPiS_S_S_S_S_S_S_f_param_4];
	ld.param.u64 	%rd11, [_Z10move_nodesiiPiS_S_S_S_S_S_S_f_param_5];
	ld.param.u64 	%rd12, [_Z10move_nodesiiPiS_S_S_S_S_S_S_f_param_6];
	ld.param.u64 	%rd13, [_Z10move_nodesiiPiS_S_S_S_S_S_S_f_param_7];
	ld.param.u64 	%rd7, [_Z10move_nodesiiPiS_S_S_S_S_S_S_f_param_8];
	ld.param.u64 	%rd8, [_Z10move_nodesiiPiS_S_S_S_S_S_S_f_param_9];
	ld.param.f32 	%f6, [_Z10move_nodesiiPiS_S_S_S_S_S_S_f_param_10];
	cvta.to.global.u64 	%rd1, %rd13;
	cvta.to.global.u64 	%rd2, %rd9;
	cvta.to.global.u64 	%rd3, %rd12;
	cvta.to.global.u64 	%rd4, %rd11;
	cvta.to.global.u64 	%rd5, %rd10;
	mov.u32 	%r45, %ctaid.x;
	mov.u32 	%r46, %ntid.x;
	mov.u32 	%r47, %tid.x;
	mad.lo.s32 	%r1, %r45, %r46, %r47;
	setp.ge.s32 	%p5, %r1, %r44;
	@%p5 bra 	$L__BB0_27;
	setp.lt.s32 	%p6, %r1, 1;
	mov.b32 	%r183, 0;
	@%p6 bra 	$L__BB0_3;
	add.s32 	%r49, %r1, -1;
	mul.wide.u32 	%rd14, %r49, 4;
	add.s64 	%rd15, %rd5, %rd14;
	ld.global.u32 	%r183, [%rd15];
$L__BB0_3:
	mul.wide.s32 	%rd16, %r1, 4;
	add.s64 	%rd17, %rd5, %rd16;
	ld.global.u32 	%r4, [%rd17];
	add.s64 	%rd18, %rd4, %rd16;
	ld.global.u32 	%r5, [%rd18];
	add.s64 	%rd19, %rd3, %rd16;
	ld.global.u32 	%r6, [%rd19];
	setp.ge.s32 	%p7, %r183, %r4;
	mov.u32 	%r185, %r6;
	@%p7 bra 	$L__BB0_26;
	cvt.rn.f32.s32 	%f8, %r43;
	cvt.f64.f32 	%fd3, %f8;
	rcp.rn.f64 	%fd1, %fd3;
	cvt.rn.f32.s32 	%f9, %r5;
	mul.f32 	%f1, %f6, %f9;
	add.f64 	%fd2, %fd3, %fd3;
	sub.s32 	%r50, %r4, %r183;
	and.b32  	%r7, %r50, 15;
	and.b32  	%r8, %r50, 7;
	and.b32  	%r9, %r50, 3;
	and.b32  	%r51, %r50, -16;
	neg.s32 	%r10, %r51;
	mov.f32 	%f13, 0f00000000;
	add.s64 	%rd27, %rd1, %rd16;
	mov.u32 	%r184, %r183;
	mov.u32 	%r185, %r6;
$L__BB0_5:
	setp.ne.s32 	%p9, %r1, %r6;
	mul.wide.s32 	%rd20, %r184, 4;
	add.s64 	%rd21, %rd2, %rd20;
	ld.global.u32 	%r13, [%rd21];
	mul.wide.s32 	%rd22, %r13, 4;
	add.s64 	%rd23, %rd3, %rd22;
	ld.global.u32 	%r14, [%rd23];
	mul.wide.s32 	%rd24, %r14, 4;
	add.s64 	%rd25, %rd1, %rd24;
	ld.global.u32 	%r15, [%rd25];
	mov.pred 	%p61, 0;
	@%p9 bra 	$L__BB0_7;
	ld.global.u32 	%r52, [%rd27];
	setp.eq.s32 	%p61, %r5, %r52;
$L__BB0_7:
	setp.ne.s32 	%p11, %r13, %r14;
	not.pred 	%p12, %p61;
	mov.pred 	%p62, 0;
	or.pred  	%p13, %p11, %p12;
	@%p13 bra 	$L__BB0_9;
	add.s64 	%rd29, %rd4, %rd22;
	ld.global.u32 	%r53, [%rd29];
	setp.eq.s32 	%p62, %r53, %r15;
$L__BB0_9:
	setp.gt.s32 	%p14, %r14, %r6;
	and.pred  	%p15, %p62, %p14;
	@%p15 bra 	$L__BB0_25;
	sub.s32 	%r56, %r183, %r4;
	setp.gt.u32 	%p16, %r56, -16;
	mov.b32 	%r198, 0;
	mov.u32 	%r190, %r183;
	@%p16 bra 	$L__BB0_13;
	mov.b32 	%r198, 0;
	mov.u32 	%r186, %r10;
	mov.u32 	%r190, %r183;
$L__BB0_12:
	.pragma "nounroll";
	mul.wide.s32 	%rd30, %r190, 4;
	add.s64 	%rd31, %rd2, %rd30;
	ld.global.u32 	%r58, [%rd31];
	mul.wide.s32 	%rd32, %r58, 4;
	add.s64 	%rd33, %rd3, %rd32;
	ld.global.u32 	%r59, [%rd33];
	setp.eq.s32 	%p17, %r59, %r14;
	selp.u32 	%r60, 1, 0, %p17;
	add.s32 	%r61, %r198, %r60;
	ld.global.u32 	%r62, [%rd31+4];
	mul.wide.s32 	%rd34, %r62, 4;
	add.s64 	%rd35, %rd3, %rd34;
	ld.global.u32 	%r63, [%rd35];
	setp.eq.s32 	%p18, %r63, %r14;
	selp.u32 	%r64, 1, 0, %p18;
	add.s32 	%r65, %r61, %r64;
	ld.global.u32 	%r66, [%rd31+8];
	mul.wide.s32 	%rd36, %r66, 4;
	add.s64 	%rd37, %rd3, %rd36;
	ld.global.u32 	%r67, [%rd37];
	setp.eq.s32 	%p19, %r67, %r14;
	selp.u32 	%r68, 1, 0, %p19;
	add.s32 	%r69, %r65, %r68;
	ld.global.u32 	%r70, [%rd31+12];
	mul.wide.s32 	%rd38, %r70, 4;
	add.s64 	%rd39, %rd3, %rd38;
	ld.global.u32 	%r71, [%rd39];
	setp.eq.s32 	%p20, %r71, %r14;
	selp.u32 	%r72, 1, 0, %p20;
	add.s32 	%r73, %r69, %r72;
	ld.global.u32 	%r74, [%rd31+16];
	mul.wide.s32 	%rd40, %r74, 4;
	add.s64 	%rd41, %rd3, %rd40;
	ld.global.u32 	%r75, [%rd41];
	setp.eq.s32 	%p21, %r75, %r14;
	selp.u32 	%r76, 1, 0, %p21;
	add.s32 	%r77, %r73, %r76;
	ld.global.u32 	%r78, [%rd31+20];
	mul.wide.s32 	%rd42, %r78, 4;
	add.s64 	%rd43, %rd3, %rd42;
	ld.global.u32 	%r79, [%rd43];
	setp.eq.s32 	%p22, %r79, %r14;
	selp.u32 	%r80, 1, 0, %p22;
	add.s32 	%r81, %r77, %r80;
	ld.global.u32 	%r82, [%rd31+24];
	mul.wide.s32 	%rd44, %r82, 4;
	add.s64 	%rd45, %rd3, %rd44;
	ld.global.u32 	%r83, [%rd45];
	setp.eq.s32 	%p23, %r83, %r14;
	selp.u32 	%r84, 1, 0, %p23;
	add.s32 	%r85, %r81, %r84;
	ld.global.u32 	%r86, [%rd31+28];
	mul.wide.s32 	%rd46, %r86, 4;
	add.s64 	%rd47, %rd3, %rd46;
	ld.global.u32 	%r87, [%rd47];
	setp.eq.s32 	%p24, %r87, %r14;
	selp.u32 	%r88, 1, 0, %p24;
	add.s32 	%r89, %r85, %r88;
	ld.global.u32 	%r90, [%rd31+32];
	mul.wide.s32 	%rd48, %r90, 4;
	add.s64 	%rd49, %rd3, %rd48;
	ld.global.u32 	%r91, [%rd49];
	setp.eq.s32 	%p25, %r91, %r14;
	selp.u32 	%r92, 1, 0, %p25;
	add.s32 	%r93, %r89, %r92;
	ld.global.u32 	%r94, [%rd31+36];
	mul.wide.s32 	%rd50, %r94, 4;
	add.s64 	%rd51, %rd3, %rd50;
	ld.global.u32 	%r95, [%rd51];
	setp.eq.s32 	%p26, %r95, %r14;
	selp.u32 	%r96, 1, 0, %p26;
	add.s32 	%r97, %r93, %r96;
	ld.global.u32 	%r98, [%rd31+40];
	mul.wide.s32 	%rd52, %r98, 4;
	add.s64 	%rd53, %rd3, %rd52;
	ld.global.u32 	%r99, [%rd53];
	setp.eq.s32 	%p27, %r99, %r14;
	selp.u32 	%r100, 1, 0, %p27;
	add.s32 	%r101, %r97, %r100;
	ld.global.u32 	%r102, [%rd31+44];
	mul.wide.s32 	%rd54, %r102, 4;
	add.s64 	%rd55, %rd3, %rd54;
	ld.global.u32 	%r103, [%rd55];
	setp.eq.s32 	%p28, %r103, %r14;
	selp.u32 	%r104, 1, 0, %p28;
	add.s32 	%r105, %r101, %r104;
	ld.global.u32 	%r106, [%rd31+48];
	mul.wide.s32 	%rd56, %r106, 4;
	add.s64 	%rd57, %rd3, %rd56;
	ld.global.u32 	%r107, [%rd57];
	setp.eq.s32 	%p29, %r107, %r14;
	selp.u32 	%r108, 1, 0, %p29;
	add.s32 	%r109, %r105, %r108;
	ld.global.u32 	%r110, [%rd31+52];
	mul.wide.s32 	%rd58, %r110, 4;
	add.s64 	%rd59, %rd3, %rd58;
	ld.global.u32 	%r111, [%rd59];
	setp.eq.s32 	%p30, %r111, %r14;
	selp.u32 	%r112, 1, 0, %p30;
	add.s32 	%r113, %r109, %r112;
	ld.global.u32 	%r114, [%rd31+56];
	mul.wide.s32 	%rd60, %r114, 4;
	add.s64 	%rd61, %rd3, %rd60;
	ld.global.u32 	%r115, [%rd61];
	setp.eq.s32 	%p31, %r115, %r14;
	selp.u32 	%r116, 1, 0, %p31;
	add.s32 	%r117, %r113, %r116;
	ld.global.u32 	%r118, [%rd31+60];
	mul.wide.s32 	%rd62, %r118, 4;
	add.s64 	%rd63, %rd3, %rd62;
	ld.global.u32 	%r119, [%rd63];
	setp.eq.s32 	%p32, %r119, %r14;
	selp.u32 	%r120, 1, 0, %p32;
	add.s32 	%r198, %r117, %r120;
	add.s32 	%r190, %r190, 16;
	add.s32 	%r186, %r186, 16;
	setp.ne.s32 	%p33, %r186, 0;
	@%p33 bra 	$L__BB0_12;
$L__BB0_13:
	setp.eq.s32 	%p34, %r7, 0;
	@%p34 bra 	$L__BB0_23;
	add.s32 	%r122, %r7, -1;
	setp.lt.u32 	%p35, %r122, 7;
	@%p35 bra 	$L__BB0_16;
	mul.wide.s32 	%rd64, %r190, 4;
	add.s64 	%rd65, %rd2, %rd64;
	ld.global.u32 	%r123, [%rd65];
	mul.wide.s32 	%rd66, %r123, 4;
	add.s64 	%rd67, %rd3, %rd66;
	ld.global.u32 	%r124, [%rd67];
	setp.eq.s32 	%p36, %r124, %r14;
	selp.u32 	%r125, 1, 0, %p36;
	add.s32 	%r126, %r198, %r125;
	ld.global.u32 	%r127, [%rd65+4];
	mul.wide.s32 	%rd68, %r127, 4;
	add.s64 	%rd69, %rd3, %rd68;
	ld.global.u32 	%r128, [%rd69];
	setp.eq.s32 	%p37, %r128, %r14;
	selp.u32 	%r129, 1, 0, %p37;
	add.s32 	%r130, %r126, %r129;
	ld.global.u32 	%r131, [%rd65+8];
	mul.wide.s32 	%rd70, %r131, 4;
	add.s64 	%rd71, %rd3, %rd70;
	ld.global.u32 	%r132, [%rd71];
	setp.eq.s32 	%p38, %r132, %r14;
	selp.u32 	%r133, 1, 0, %p38;
	add.s32 	%r134, %r130, %r133;
	ld.global.u32 	%r135, [%rd65+12];
	mul.wide.s32 	%rd72, %r135, 4;
	add.s64 	%rd73, %rd3, %rd72;
	ld.global.u32 	%r136, [%rd73];
	setp.eq.s32 	%p39, %r136, %r14;
	selp.u32 	%r137, 1, 0, %p39;
	add.s32 	%r138, %r134, %r137;
	ld.global.u32 	%r139, [%rd65+16];
	mul.wide.s32 	%rd74, %r139, 4;
	add.s64 	%rd75, %rd3, %rd74;
	ld.global.u32 	%r140, [%rd75];
	setp.eq.s32 	%p40, %r140, %r14;
	selp.u32 	%r141, 1, 0, %p40;
	add.s32 	%r142, %r138, %r141;
	ld.global.u32 	%r143, [%rd65+20];
	mul.wide.s32 	%rd76, %r143, 4;
	add.s64 	%rd77, %rd3, %rd76;
	ld.global.u32 	%r144, [%rd77];
	setp.eq.s32 	%p41, %r144, %r14;
	selp.u32 	%r145, 1, 0, %p41;
	add.s32 	%r146, %r142, %r145;
	ld.global.u32 	%r147, [%rd65+24];
	mul.wide.s32 	%rd78, %r147, 4;
	add.s64 	%rd79, %rd3, %rd78;
	ld.global.u32 	%r148, [%rd79];
	setp.eq.s32 	%p42, %r148, %r14;
	selp.u32 	%r149, 1, 0, %p42;
	add.s32 	%r150, %r146, %r149;
	ld.global.u32 	%r151, [%rd65+28];
	mul.wide.s32 	%rd80, %r151, 4;
	add.s64 	%rd81, %rd3, %rd80;
	ld.global.u32 	%r152, [%rd81];
	setp.eq.s32 	%p43, %r152, %r14;
	selp.u32 	%r153, 1, 0, %p43;
	add.s32 	%r198, %r150, %r153;
	add.s32 	%r190, %r190, 8;
$L__BB0_16:
	setp.eq.s32 	%p44, %r8, 0;
	@%p44 bra 	$L__BB0_23;
	add.s32 	%r155, %r8, -1;
	setp.lt.u32 	%p45, %r155, 3;
	@%p45 bra 	$L__BB0_19;
	mul.wide.s32 	%rd82, %r190, 4;
	add.s64 	%rd83, %rd2, %rd82;
	ld.global.u32 	%r156, [%rd83];
	mul.wide.s32 	%rd84, %r156, 4;
	add.s64 	%rd85, %rd3, %rd84;
	ld.global.u32 	%r157, [%rd85];
	setp.eq.s32 	%p46, %r157, %r14;
	selp.u32 	%r158, 1, 0, %p46;
	add.s32 	%r159, %r198, %r158;
	ld.global.u32 	%r160, [%rd83+4];
	mul.wide.s32 	%rd86, %r160, 4;
	add.s64 	%rd87, %rd3, %rd86;
	ld.global.u32 	%r161, [%rd87];
	setp.eq.s32 	%p47, %r161, %r14;
	selp.u32 	%r162, 1, 0, %p47;
	add.s32 	%r163, %r159, %r162;
	ld.global.u32 	%r164, [%rd83+8];
	mul.wide.s32 	%rd88, %r164, 4;
	add.s64 	%rd89, %rd3, %rd88;
	ld.global.u32 	%r165, [%rd89];
	setp.eq.s32 	%p48, %r165, %r14;
	selp.u32 	%r166, 1, 0, %p48;
	add.s32 	%r167, %r163, %r166;
	ld.global.u32 	%r168, [%rd83+12];
	mul.wide.s32 	%rd90, %r168, 4;
	add.s64 	%rd91, %rd3, %rd90;
	ld.global.u32 	%r169, [%rd91];
	setp.eq.s32 	%p49, %r169, %r14;
	selp.u32 	%r170, 1, 0, %p49;
	add.s32 	%r198, %r167, %r170;
	add.s32 	%r190, %r190, 4;
$L__BB0_19:
	setp.eq.s32 	%p50, %r9, 0;
	@%p50 bra 	$L__BB0_23;
	setp.eq.s32 	%p51, %r9, 1;
	mul.wide.s32 	%rd92, %r190, 4;
	add.s64 	%rd6, %rd2, %rd92;
	ld.global.u32 	%r171, [%rd6];
	mul.wide.s32 	%rd93, %r171, 4;
	add.s64 	%rd94, %rd3, %rd93;
	ld.global.u32 	%r172, [%rd94];
	setp.eq.s32 	%p52, %r172, %r14;
	selp.u32 	%r173, 1, 0, %p52;
	add.s32 	%r198, %r198, %r173;
	@%p51 bra 	$L__BB0_23;
	setp.eq.s32 	%p53, %r9, 2;
	ld.global.u32 	%r174, [%rd6+4];
	mul.wide.s32 	%rd95, %r174, 4;
	add.s64 	%rd96, %rd3, %rd95;
	ld.global.u32 	%r175, [%rd96];
	setp.eq.s32 	%p54, %r175, %r14;
	selp.u32 	%r176, 1, 0, %p54;
	add.s32 	%r198, %r198, %r176;
	@%p53 bra 	$L__BB0_23;
	ld.global.u32 	%r177, [%rd6+8];
	mul.wide.s32 	%rd97, %r177, 4;
	add.s64 	%rd98, %rd3, %rd97;
	ld.global.u32 	%r178, [%rd98];
	setp.eq.s32 	%p55, %r178, %r14;
	selp.u32 	%r179, 1, 0, %p55;
	add.s32 	%r198, %r198, %r179;
$L__BB0_23:
	cvt.rn.f32.u32 	%f10, %r198;
	cvt.f64.f32 	%fd4, %f10;
	cvt.rn.f32.s32 	%f11, %r15;
	mul.f32 	%f12, %f1, %f11;
	cvt.f64.f32 	%fd5, %f12;
	div.rn.f64 	%fd6, %fd5, %fd2;
	sub.f64 	%fd7, %fd4, %fd6;
	mul.f64 	%fd8, %fd1, %fd7;
	cvt.rn.f32.f64 	%f3, %fd8;
	setp.gtu.f32 	%p56, %f13, %f3;
	@%p56 bra 	$L__BB0_25;
	setp.eq.f32 	%p57, %f13, %f3;
	setp.lt.s32 	%p58, %r185, %r14;
	and.pred  	%p59, %p57, %p58;
	selp.b32 	%r185, %r185, %r14, %p59;
	selp.f32 	%f13, %f13, %f3, %p59;
$L__BB0_25:
	add.s32 	%r184, %r184, 1;
	setp.ne.s32 	%p60, %r184, %r4;
	@%p60 bra 	$L__BB0_5;
$L__BB0_26:
	cvta.to.global.u64 	%rd99, %rd8;
	cvta.to.global.u64 	%rd100, %rd7;
	mul.wide.s32 	%rd101, %r1, 4;
	add.s64 	%rd102, %rd100, %rd101;
	st.global.u32 	[%rd102], %r185;
	mul.wide.s32 	%rd103, %r6, 4;
	add.s64 	%rd104, %rd99, %rd103;
	neg.s32 	%r180, %r5;
	atom.global.add.u32 	%r181, [%rd104], %r180;
	mul.wide.s32 	%rd105, %r185, 4;
	add.s64 	%rd106, %rd99, %rd105;
	atom.global.add.u32 	%r182, [%rd106], %r5;
$L__BB0_27:
	ret;

}
	// .globl	_Z34calculate_community_internal_edgesiPiS_S_S_S_
.visible .entry _Z34calculate_community_internal_edgesiPiS_S_S_S_(
	.param .u32 _Z34calculate_community_internal_edgesiPiS_S_S_S__param_0,
	.param .u64 .ptr .align 1 _Z34calculate_community_internal_edgesiPiS_S_S_S__param_1,
	.param .u64 .ptr .align 1 _Z34calculate_community_internal_edgesiPiS_S_S_S__param_2,
	.param .u64 .ptr .align 1 _Z34calculate_community_internal_edgesiPiS_S_S_S__param_3,
	.param .u64 .ptr .align 1 _Z34calculate_community_internal_edgesiPiS_S_S_S__param_4,
	.param .u64 .ptr .align 1 _Z34calculate_community_internal_edgesiPiS_S_S_S__param_5
)
{
	.reg .pred 	%p<41>;
	.reg .b32 	%r<181>;
	.reg .b64 	%rd<83>;

	ld.param.u32 	%r38, [_Z34calculate_community_internal_edgesiPiS_S_S_S__param_0];
	ld.param.u64 	%rd6, [_Z34calculate_community_internal_edgesiPiS_S_S_S__param_1];
	ld.param.u64 	%rd7, [_Z34calculate_community_internal_edgesiPiS_S_S_S__param_3];
	ld.param.u64 	%rd8, [_Z34calculate_community_internal_edgesiPiS_S_S_S__param_4];
	ld.param.u64 	%rd5, [_Z34calculate_community_internal_edgesiPiS_S_S_S__param_5];
	cvta.to.global.u64 	%rd1, %rd6;
	cvta.to.global.u64 	%rd2, %rd8;
	cvta.to.global.u64 	%rd3, %rd7;
	mov.u32 	%r39, %ctaid.x;
	mov.u32 	%r40, %ntid.x;
	mov.u32 	%r41, %tid.x;
	mad.lo.s32 	%r1, %r39, %r40, %r41;
	setp.ge.s32 	%p1, %r1, %r38;
	@%p1 bra 	$L__BB1_17;
	setp.lt.s32 	%p2, %r1, 1;
	mov.b32 	%r169, 0;
	@%p2 bra 	$L__BB1_3;
	add.s32 	%r43, %r1, -1;
	mul.wide.u32 	%rd9, %r43, 4;
	add.s64 	%rd10, %rd3, %rd9;
	ld.global.u32 	%r169, [%rd10];
$L__BB1_3:
	mul.wide.s32 	%rd11, %r1, 4;
	add.s64 	%rd12, %rd3, %rd11;
	ld.global.u32 	%r4, [%rd12];
	add.s64 	%rd13, %rd2, %rd11;
	ld.global.u32 	%r5, [%rd13];
	setp.ge.s32 	%p3, %r169, %r4;
	mov.b32 	%r180, 0;
	@%p3 bra 	$L__BB1_16;
	sub.s32 	%r6, %r4, %r169;
	and.b32  	%r7, %r6, 15;
	sub.s32 	%r47, %r169, %r4;
	setp.gt.u32 	%p4, %r47, -16;
	mov.b32 	%r180, 0;
	@%p4 bra 	$L__BB1_7;
	and.b32  	%r49, %r6, -16;
	neg.s32 	%r165, %r49;
	add.s64 	%rd4, %rd1, 32;
	mov.b32 	%r180, 0;
$L__BB1_6:
	.pragma "nounroll";
	mul.wide.s32 	%rd14, %r169, 4;
	add.s64 	%rd15, %rd4, %rd14;
	ld.global.u32 	%r50, [%rd15+-32];
	mul.wide.s32 	%rd16, %r50, 4;
	add.s64 	%rd17, %rd2, %rd16;
	ld.global.u32 	%r51, [%rd17];
	setp.eq.s32 	%p5, %r51, %r5;
	selp.u32 	%r52, 1, 0, %p5;
	add.s32 	%r53, %r180, %r52;
	ld.global.u32 	%r54, [%rd15+-28];
	mul.wide.s32 	%rd18, %r54, 4;
	add.s64 	%rd19, %rd2, %rd18;
	ld.global.u32 	%r55, [%rd19];
	setp.eq.s32 	%p6, %r55, %r5;
	selp.u32 	%r56, 1, 0, %p6;
	add.s32 	%r57, %r53, %r56;
	ld.global.u32 	%r58, [%rd15+-24];
	mul.wide.s32 	%rd20, %r58, 4;
	add.s64 	%rd21, %rd2, %rd20;
	ld.global.u32 	%r59, [%rd21];
	setp.eq.s32 	%p7, %r59, %r5;
	selp.u32 	%r60, 1, 0, %p7;
	add.s32 	%r61, %r57, %r60;
	ld.global.u32 	%r62, [%rd15+-20];
	mul.wide.s32 	%rd22, %r62, 4;
	add.s64 	%rd23, %rd2, %rd22;
	ld.global.u32 	%r63, [%rd23];
	setp.eq.s32 	%p8, %r63, %r5;
	selp.u32 	%r64, 1, 0, %p8;
	add.s32 	%r65, %r61, %r64;
	ld.global.u32 	%r66, [%rd15+-16];
	mul.wide.s32 	%rd24, %r66, 4;
	add.s64 	%rd25, %rd2, %rd24;
	ld.global.u32 	%r67, [%rd25];
	setp.eq.s32 	%p9, %r67, %r5;
	selp.u32 	%r68, 1, 0, %p9;
	add.s32 	%r69, %r65, %r68;
	ld.global.u32 	%r70, [%rd15+-12];
	mul.wide.s32 	%rd26, %r70, 4;
	add.s64 	%rd27, %rd2, %rd26;
	ld.global.u32 	%r71, [%rd27];
	setp.eq.s32 	%p10, %r71, %r5;
	selp.u32 	%r72, 1, 0, %p10;
	add.s32 	%r73, %r69, %r72;
	ld.global.u32 	%r74, [%rd15+-8];
	mul.wide.s32 	%rd28, %r74, 4;
	add.s64 	%rd29, %rd2, %rd28;
	ld.global.u32 	%r75, [%rd29];
	setp.eq.s32 	%p11, %r75, %r5;
	selp.u32 	%r76, 1, 0, %p11;
	add.s32 	%r77, %r73, %r76;
	ld.global.u32 	%r78, [%rd15+-4];
	mul.wide.s32 	%rd30, %r78, 4;
	add.s64 	%rd31, %rd2, %rd30;
	ld.global.u32 	%r79, [%rd31];
	setp.eq.s32 	%p12, %r79, %r5;
	selp.u32 	%r80, 1, 0, %p12;
	add.s32 	%r81, %r77, %r80;
	ld.global.u32 	%r82, [%rd15];
	mul.wide.s32 	%rd32, %r82, 4;
	add.s64 	%rd33, %rd2, %rd32;
	ld.global.u32 	%r83, [%rd33];
	setp.eq.s32 	%p13, %r83, %r5;
	selp.u32 	%r84, 1, 0, %p13;
	add.s32 	%r85, %r81, %r84;
	ld.global.u32 	%r86, [%rd15+4];
	mul.wide.s32 	%rd34, %r86, 4;
	add.s64 	%rd35, %rd2, %rd34;
	ld.global.u32 	%r87, [%rd35];
	setp.eq.s32 	%p14, %r87, %r5;
	selp.u32 	%r88, 1, 0, %p14;
	add.s32 	%r89, %r85, %r88;
	ld.global.u32 	%r90, [%rd15+8];
	mul.wide.s32 	%rd36, %r90, 4;
	add.s64 	%rd37, %rd2, %rd36;
	ld.global.u32 	%r91, [%rd37];
	setp.eq.s32 	%p15, %r91, %r5;
	selp.u32 	%r92, 1, 0, %p15;
	add.s32 	%r93, %r89, %r92;
	ld.global.u32 	%r94, [%rd15+12];
	mul.wide.s32 	%rd38, %r94, 4;
	add.s64 	%rd39, %rd2, %rd38;
	ld.global.u32 	%r95, [%rd39];
	setp.eq.s32 	%p16, %r95, %r5;
	selp.u32 	%r96, 1, 0, %p16;
	add.s32 	%r97, %r93, %r96;
	ld.global.u32 	%r98, [%rd15+16];
	mul.wide.s32 	%rd40, %r98, 4;
	add.s64 	%rd41, %rd2, %rd40;
	ld.global.u32 	%r99, [%rd41];
	setp.eq.s32 	%p17, %r99, %r5;
	selp.u32 	%r100, 1, 0, %p17;
	add.s32 	%r101, %r97, %r100;
	ld.global.u32 	%r102, [%rd15+20];
	mul.wide.s32 	%rd42, %r102, 4;
	add.s64 	%rd43, %rd2, %rd42;
	ld.global.u32 	%r103, [%rd43];
	setp.eq.s32 	%p18, %r103, %r5;
	selp.u32 	%r104, 1, 0, %p18;
	add.s32 	%r105, %r101, %r104;
	ld.global.u32 	%r106, [%rd15+24];
	mul.wide.s32 	%rd44, %r106, 4;
	add.s64 	%rd45, %rd2, %rd44;
	ld.global.u32 	%r107, [%rd45];
	setp.eq.s32 	%p19, %r107, %r5;
	selp.u32 	%r108, 1, 0, %p19;
	add.s32 	%r109, %r105, %r108;
	ld.global.u32 	%r110, [%rd15+28];
	mul.wide.s32 	%rd46, %r110, 4;
	add.s64 	%rd47, %rd2, %rd46;
	ld.global.u32 	%r111, [%rd47];
	setp.eq.s32 	%p20, %r111, %r5;
	selp.u32 	%r112, 1, 0, %p20;
	add.s32 	%r180, %r109, %r112;
	add.s32 	%r169, %r169, 16;
	add.s32 	%r165, %r165, 16;
	setp.ne.s32 	%p21, %r165, 0;
	@%p21 bra 	$L__BB1_6;
$L__BB1_7:
	setp.eq.s32 	%p22, %r7, 0;
	@%p22 bra 	$L__BB1_16;
	and.b32  	%r18, %r6, 7;
	setp.lt.u32 	%p23, %r7, 8;
	@%p23 bra 	$L__BB1_10;
	mul.wide.s32 	%rd48, %r169, 4;
	add.s64 	%rd49, %rd1, %rd48;
	ld.global.u32 	%r114, [%rd49];
	mul.wide.s32 	%rd50, %r114, 4;
	add.s64 	%rd51, %rd2, %rd50;
	ld.global.u32 	%r115, [%rd51];
	setp.eq.s32 	%p24, %r115, %r5;
	selp.u32 	%r116, 1, 0, %p24;
	add.s32 	%r117, %r180, %r116;
	ld.global.u32 	%r118, [%rd49+4];
	mul.wide.s32 	%rd52, %r118, 4;
	add.s64 	%rd53, %rd2, %rd52;
	ld.global.u32 	%r119, [%rd53];
	setp.eq.s32 	%p25, %r119, %r5;
	selp.u32 	%r120, 1, 0, %p25;
	add.s32 	%r121, %r117, %r120;
	ld.global.u32 	%r122, [%rd49+8];
	mul.wide.s32 	%rd54, %r122, 4;
	add.s64 	%rd55, %rd2, %rd54;
	ld.global.u32 	%r123, [%rd55];
	setp.eq.s32 	%p26, %r123, %r5;
	selp.u32 	%r124, 1, 0, %p26;
	add.s32 	%r125, %r121, %r124;
	ld.global.u32 	%r126, [%rd49+12];
	mul.wide.s32 	%rd56, %r126, 4;
	add.s64 	%rd57, %rd2, %rd56;
	ld.global.u32 	%r127, [%rd57];
	setp.eq.s32 	%p27, %r127, %r5;
	selp.u32 	%r128, 1, 0, %p27;
	add.s32 	%r129, %r125, %r128;
	ld.global.u32 	%r130, [%rd49+16];
	mul.wide.s32 	%rd58, %r130, 4;
	add.s64 	%rd59, %rd2, %rd58;
	ld.global.u32 	%r131, [%rd59];
	setp.eq.s32 	%p28, %r131, %r5;
	selp.u32 	%r132, 1, 0, %p28;
	add.s32 	%r133, %r129, %r132;
	ld.global.u32 	%r134, [%rd49+20];
	mul.wide.s32 	%rd60, %r134, 4;
	add.s64 	%rd61, %rd2, %rd60;
	ld.global.u32 	%r135, [%rd61];
	setp.eq.s32 	%p29, %r135, %r5;
	selp.u32 	%r136, 1, 0, %p29;
	add.s32 	%r137, %r133, %r136;
	ld.global.u32 	%r138, [%rd49+24];
	mul.wide.s32 	%rd62, %r138, 4;
	add.s64 	%rd63, %rd2, %rd62;
	ld.global.u32 	%r139, [%rd63];
	setp.eq.s32 	%p30, %r139, %r5;
	selp.u32 	%r140, 1, 0, %p30;
	add.s32 	%r141, %r137, %r140;
	ld.global.u32 	%r142, [%rd49+28];
	mul.wide.s32 	%rd64, %r142, 4;
	add.s64 	%rd65, %rd2, %rd64;
	ld.global.u32 	%r143, [%rd65];
	setp.eq.s32 	%p31, %r143, %r5;
	selp.u32 	%r144, 1, 0, %p31;
	add.s32 	%r180, %r141, %r144;
	add.s32 	%r169, %r169, 8;
$L__BB1_10:
	setp.eq.s32 	%p32, %r18, 0;
	@%p32 bra 	$L__BB1_16;
	and.b32  	%r24, %r6, 3;
	setp.lt.u32 	%p33, %r18, 4;
	@%p33 bra 	$L__BB1_13;
	mul.wide.s32 	%rd66, %r169, 4;
	add.s64 	%rd67, %rd1, %rd66;
	ld.global.u32 	%r146, [%rd67];
	mul.wide.s32 	%rd68, %r146, 4;
	add.s64 	%rd69, %rd2, %rd68;
	ld.global.u32 	%r147, [%rd69];
	setp.eq.s32 	%p34, %r147, %r5;
	selp.u32 	%r148, 1, 0, %p34;
	add.s32 	%r149, %r180, %r148;
	ld.global.u32 	%r150, [%rd67+4];
	mul.wide.s32 	%rd70, %r150, 4;
	add.s64 	%rd71, %rd2, %rd70;
	ld.global.u32 	%r151, [%rd71];
	setp.eq.s32 	%p35, %r151, %r5;
	selp.u32 	%r152, 1, 0, %p35;
	add.s32 	%r153, %r149, %r152;
	ld.global.u32 	%r154, [%rd67+8];
	mul.wide.s32 	%rd72, %r154, 4;
	add.s64 	%rd73, %rd2, %rd72;
	ld.global.u32 	%r155, [%rd73];
	setp.eq.s32 	%p36, %r155, %r5;
	selp.u32 	%r156, 1, 0, %p36;
	add.s32 	%r157, %r153, %r156;
	ld.global.u32 	%r158, [%rd67+12];
	mul.wide.s32 	%rd74, %r158, 4;
	add.s64 	%rd75, %rd2, %rd74;
	ld.global.u32 	%r159, [%rd75];
	setp.eq.s32 	%p37, %r159, %r5;
	selp.u32 	%r160, 1, 0, %p37;
	add.s32 	%r180, %r157, %r160;
	add.s32 	%r169, %r169, 4;
$L__BB1_13:
	setp.eq.s32 	%p38, %r24, 0;
	@%p38 bra 	$L__BB1_16;
	neg.s32 	%r177, %r24;
$L__BB1_15:
	.pragma "nounroll";
	mul.wide.s32 	%rd76, %r169, 4;
	add.s64 	%rd77, %rd1, %rd76;
	ld.global.u32 	%r161, [%rd77];
	mul.wide.s32 	%rd78, %r161, 4;
	add.s64 	%rd79, %rd2, %rd78;
	ld.global.u32 	%r162, [%rd79];
	setp.eq.s32 	%p39, %r162, %r5;
	selp.u32 	%r163, 1, 0, %p39;
	add.s32 	%r180, %r180, %r163;
	add.s32 	%r169, %r169, 1;
	add.s32 	%r177, %r177, 1;
	setp.ne.s32 	%p40, %r177, 0;
	@%p40 bra 	$L__BB1_15;
$L__BB1_16:
	cvta.to.global.u64 	%rd80, %rd5;
	add.s64 	%rd82, %rd80, %rd11;
	st.global.u32 	[%rd82], %r180;
$L__BB1_17:
	ret;

}
	// .globl	_Z32calculate_community_internal_sumiPiS_S_
.visible .entry _Z32calculate_community_internal_sumiPiS_S_(
	.param .u32 _Z32calculate_community_internal_sumiPiS_S__param_0,
	.param .u64 .ptr .align 1 _Z32calculate_community_internal_sumiPiS_S__param_1,
	.param .u64 .ptr .align 1 _Z32calculate_community_internal_sumiPiS_S__param_2,
	.param .u64 .ptr .align 1 _Z32calculate_community_internal_sumiPiS_S__param_3
)
{
	.reg .pred 	%p<40>;
	.reg .b32 	%r<200>;
	.reg .b64 	%rd<32>;

	ld.param.u32 	%r86, [_Z32calculate_community_internal_sumiPiS_S__param_0];
	ld.param.u64 	%rd20, [_Z32calculate_community_internal_sumiPiS_S__param_1];
	ld.param.u64 	%rd21, [_Z32calculate_community_internal_sumiPiS_S__param_2];
	ld.param.u64 	%rd19, [_Z32calculate_community_internal_sumiPiS_S__param_3];
	cvta.to.global.u64 	%rd1, %rd21;
	cvta.to.global.u64 	%rd2, %rd20;
	mov.u32 	%r87, %ctaid.x;
	mov.u32 	%r88, %ntid.x;
	mov.u32 	%r89, %tid.x;
	mad.lo.s32 	%r1, %r87, %r88, %r89;
	setp.ge.s32 	%p1, %r1, %r86;
	@%p1 bra 	$L__BB2_74;
	setp.lt.s32 	%p2, %r86, 1;
	mov.b32 	%r199, 0;
	@%p2 bra 	$L__BB2_73;
	and.b32  	%r2, %r86, 15;
	setp.lt.u32 	%p3, %r86, 16;
	mov.b32 	%r186, 0;
	mov.u32 	%r158, %r186;
	@%p3 bra 	$L__BB2_37;
	and.b32  	%r186, %r86, 2147483632;
	neg.s32 	%r156, %r186;
	add.s64 	%rd29, %rd2, 32;
	add.s64 	%rd28, %rd1, 32;
	mov.b32 	%r158, 0;
$L__BB2_4:
	.pragma "nounroll";
	ld.global.u32 	%r94, [%rd29+-32];
	setp.ne.s32 	%p4, %r94, %r1;
	@%p4 bra 	$L__BB2_6;
	ld.global.u32 	%r95, [%rd28+-32];
	add.s32 	%r158, %r95, %r158;
$L__BB2_6:
	ld.global.u32 	%r96, [%rd29+-28];
	setp.ne.s32 	%p5, %r96, %r1;
	@%p5 bra 	$L__BB2_8;
	ld.global.u32 	%r97, [%rd28+-28];
	add.s32 	%r158, %r97, %r158;
$L__BB2_8:
	ld.global.u32 	%r98, [%rd29+-24];
	setp.ne.s32 	%p6, %r98, %r1;
	@%p6 bra 	$L__BB2_10;
	ld.global.u32 	%r99, [%rd28+-24];
	add.s32 	%r158, %r99, %r158;
$L__BB2_10:
	ld.global.u32 	%r100, [%rd29+-20];
	setp.ne.s32 	%p7, %r100, %r1;
	@%p7 bra 	$L__BB2_12;
	ld.global.u32 	%r101, [%rd28+-20];
	add.s32 	%r158, %r101, %r158;
$L__BB2_12:
	ld.global.u32 	%r102, [%rd29+-16];
	setp.ne.s32 	%p8, %r102, %r1;
	@%p8 bra 	$L__BB2_14;
	ld.global.u32 	%r103, [%rd28+-16];
	add.s32 	%r158, %r103, %r158;
$L__BB2_14:
	ld.global.u32 	%r104, [%rd29+-12];
	setp.ne.s32 	%p9, %r104, %r1;
	@%p9 bra 	$L__BB2_16;
	ld.global.u32 	%r105, [%rd28+-12];
	add.s32 	%r158, %r105, %r158;
$L__BB2_16:
	ld.global.u32 	%r106, [%rd29+-8];
	setp.ne.s32 	%p10, %r106, %r1;
	@%p10 bra 	$L__BB2_18;
	ld.global.u32 	%r107, [%rd28+-8];
	add.s32 	%r158, %r107, %r158;
$L__BB2_18:
	ld.global.u32 	%r108, [%rd29+-4];
	setp.ne.s32 	%p11, %r108, %r1;
	@%p11 bra 	$L__BB2_20;
	ld.global.u32 	%r109, [%rd28+-4];
	add.s32 	%r158, %r109, %r158;
$L__BB2_20:
	ld.global.u32 	%r110, [%rd29];
	setp.ne.s32 	%p12, %r110, %r1;
	@%p12 bra 	$L__BB2_22;
	ld.global.u32 	%r111, [%rd28];
	add.s32 	%r158, %r111, %r158;
$L__BB2_22:
	ld.global.u32 	%r112, [%rd29+4];
	setp.ne.s32 	%p13, %r112, %r1;
	@%p13 bra 	$L__BB2_24;
	ld.global.u32 	%r113, [%rd28+4];
	add.s32 	%r158, %r113, %r158;
$L__BB2_24:
	ld.global.u32 	%r114, [%rd29+8];
	setp.ne.s32 	%p14, %r114, %r1;
	@%p14 bra 	$L__BB2_26;
	ld.global.u32 	%r115, [%rd28+8];
	add.s32 	%r158, %r115, %r158;
$L__BB2_26:
	ld.global.u32 	%r116, [%rd29+12];
	setp.ne.s32 	%p15, %r116, %r1;
	@%p15 bra 	$L__BB2_28;
	ld.global.u32 	%r117, [%rd28+12];
	add.s32 	%r158, %r117, %r158;
$L__BB2_28:
	ld.global.u32 	%r118, [%rd29+16];
	setp.ne.s32 	%p16, %r118, %r1;
	@%p16 bra 	$L__BB2_30;
	ld.global.u32 	%r119, [%rd28+16];
	add.s32 	%r158, %r119, %r158;
$L__BB2_30:
	ld.global.u32 	%r120, [%rd29+20];
	setp.ne.s32 	%p17, %r120, %r1;
	@%p17 bra 	$L__BB2_32;
	ld.global.u32 	%r121, [%rd28+20];
	add.s32 	%r158, %r121, %r158;
$L__BB2_32:
	ld.global.u32 	%r122, [%rd29+24];
	setp.ne.s32 	%p18, %r122, %r1;
	@%p18 bra 	$L__BB2_34;
	ld.global.u32 	%r123, [%rd28+24];
	add.s32 	%r158, %r123, %r158;
$L__BB2_34:
	ld.global.u32 	%r124, [%rd29+28];
	setp.ne.s32 	%p19, %r124, %r1;
	@%p19 bra 	$L__BB2_36;
	ld.global.u32 	%r125, [%rd28+28];
	add.s32 	%r158, %r125, %r158;
$L__BB2_36:
	add.s32 	%r156, %r156, 16;
	add.s64 	%rd29, %rd29, 64;
	add.s64 	%rd28, %rd28, 64;
	setp.ne.s32 	%p20, %r156, 0;
	@%p20 bra 	$L__BB2_4;
$L__BB2_37:
	setp.eq.s32 	%p21, %r2, 0;
	@%p21 bra 	$L__BB2_72;
	and.b32  	%r43, %r86, 7;
	setp.lt.u32 	%p22, %r2, 8;
	@%p22 bra 	$L__BB2_56;
	mul.wide.u32 	%rd22, %r186, 4;
	add.s64 	%rd9, %rd2, %rd22;
	ld.global.u32 	%r127, [%rd9];
	setp.ne.s32 	%p23, %r127, %r1;
	add.s64 	%rd10, %rd1, %rd22;
	@%p23 bra 	$L__BB2_41;
	ld.global.u32 	%r128, [%rd10];
	add.s32 	%r158, %r128, %r158;
$L__BB2_41:
	ld.global.u32 	%r129, [%rd9+4];
	setp.ne.s32 	%p24, %r129, %r1;
	@%p24 bra 	$L__BB2_43;
	ld.global.u32 	%r130, [%rd10+4];
	add.s32 	%r158, %r130, %r158;
$L__BB2_43:
	ld.global.u32 	%r131, [%rd9+8];
	setp.ne.s32 	%p25, %r131, %r1;
	@%p25 bra 	$L__BB2_45;
	ld.global.u32 	%r132, [%rd10+8];
	add.s32 	%r158, %r132, %r158;
$L__BB2_45:
	ld.global.u32 	%r133, [%rd9+12];
	setp.ne.s32 	%p26, %r133, %r1;
	@%p26 bra 	$L__BB2_47;
	ld.global.u32 	%r134, [%rd10+12];
	add.s32 	%r158, %r134, %r158;
$L__BB2_47:
	ld.global.u32 	%r135, [%rd9+16];
	setp.ne.s32 	%p27, %r135, %r1;
	@%p27 bra 	$L__BB2_49;
	ld.global.u32 	%r136, [%rd10+16];
	add.s32 	%r158, %r136, %r158;
$L__BB2_49:
	ld.global.u32 	%r137, [%rd9+20];
	setp.ne.s32 	%p28, %r137, %r1;
	@%p28 bra 	$L__BB2_51;
	ld.global.u32 	%r138, [%rd10+20];
	add.s32 	%r158, %r138, %r158;
$L__BB2_51:
	ld.global.u32 	%r139, [%rd9+24];
	setp.ne.s32 	%p29, %r139, %r1;
	@%p29 bra 	$L__BB2_53;
	ld.global.u32 	%r140, [%rd10+24];
	add.s32 	%r158, %r140, %r158;
$L__BB2_53:
	ld.global.u32 	%r141, [%rd9+28];
	setp.ne.s32 	%p30, %r141, %r1;
	@%p30 bra 	$L__BB2_55;
	ld.global.u32 	%r142, [%rd10+28];
	add.s32 	%r158, %r142, %r158;
$L__BB2_55:
	add.s32 	%r186, %r186, 8;
$L__BB2_56:
	setp.eq.s32 	%p31, %r43, 0;
	@%p31 bra 	$L__BB2_72;
	and.b32  	%r64, %r86, 3;
	setp.lt.u32 	%p32, %r43, 4;
	@%p32 bra 	$L__BB2_67;
	mul.wide.u32 	%rd23, %r186, 4;
	add.s64 	%rd11, %rd2, %rd23;
	ld.global.u32 	%r144, [%rd11];
	setp.ne.s32 	%p33, %r144, %r1;
	add.s64 	%rd12, %rd1, %rd23;
	@%p33 bra 	$L__BB2_60;
	ld.global.u32 	%r145, [%rd12];
	add.s32 	%r158, %r145, %r158;
$L__BB2_60:
	ld.global.u32 	%r146, [%rd11+4];
	setp.ne.s32 	%p34, %r146, %r1;
	@%p34 bra 	$L__BB2_62;
	ld.global.u32 	%r147, [%rd12+4];
	add.s32 	%r158, %r147, %r158;
$L__BB2_62:
	ld.global.u32 	%r148, [%rd11+8];
	setp.ne.s32 	%p35, %r148, %r1;
	@%p35 bra 	$L__BB2_64;
	ld.global.u32 	%r149, [%rd12+8];
	add.s32 	%r158, %r149, %r158;
$L__BB2_64:
	ld.global.u32 	%r150, [%rd11+12];
	setp.ne.s32 	%p36, %r150, %r1;
	@%p36 bra 	$L__BB2_66;
	ld.global.u32 	%r151, [%rd12+12];
	add.s32 	%r158, %r151, %r158;
$L__BB2_66:
	add.s32 	%r186, %r186, 4;
$L__BB2_67:
	setp.eq.s32 	%p37, %r64, 0;
	@%p37 bra 	$L__BB2_72;
	mul.wide.u32 	%rd24, %r186, 4;
	add.s64 	%rd31, %rd1, %rd24;
	add.s64 	%rd30, %rd2, %rd24;
	neg.s32 	%r195, %r64;
$L__BB2_69:
	.pragma "nounroll";
	ld.global.u32 	%r152, [%rd30];
	setp.ne.s32 	%p38, %r152, %r1;
	@%p38 bra 	$L__BB2_71;
	ld.global.u32 	%r153, [%rd31];
	add.s32 	%r158, %r153, %r158;
$L__BB2_71:
	add.s64 	%rd31, %rd31, 4;
	add.s64 	%rd30, %rd30, 4;
	add.s32 	%r195, %r195, 1;
	setp.ne.s32 	%p39, %r195, 0;
	@%p39 bra 	$L__BB2_69;
$L__BB2_72:
	shr.u32 	%r154, %r158, 31;
	add.s32 	%r155, %r158, %r154;
	shr.s32 	%r199, %r155, 1;
$L__BB2_73:
	cvta.to.global.u64 	%rd25, %rd19;
	mul.wide.s32 	%rd26, %r1, 4;
	add.s64 	%rd27, %rd25, %rd26;
	st.global.u32 	[%rd27], %r199;
$L__BB2_74:
	ret;

}
	// .globl	_Z25calculate_part_modularityiiPiS_Pff
.visible .entry _Z25calculate_part_modularityiiPiS_Pff(
	.param .u32 _Z25calculate_part_modularityiiPiS_Pff_param_0,
	.param .u32 _Z25calculate_part_modularityiiPiS_Pff_param_1,
	.param .u64 .ptr .align 1 _Z25calculate_part_modularityiiPiS_Pff_param_2,
	.param .u64 .ptr .align 1 _Z25calculate_part_modularityiiPiS_Pff_param_3,
	.param .u64 .ptr .align 1 _Z25calculate_part_modularityiiPiS_Pff_param_4,
	.param .f32 _Z25calculate_part_modularityiiPiS_Pff_param_5
)
{
	.reg .pred 	%p<11>;
	.reg .b32 	%r<20>;
	.reg .b32 	%f<73>;
	.reg .b64 	%rd<12>;

	ld.param.u32 	%r3, [_Z25calculate_part_modularityiiPiS_Pff_param_0];
	ld.param.u32 	%r2, [_Z25calculate_part_modularityiiPiS_Pff_param_1];
	ld.param.u64 	%rd1, [_Z25calculate_part_modularityiiPiS_Pff_param_2];
	ld.param.u64 	%rd2, [_Z25calculate_part_modularityiiPiS_Pff_param_3];
	ld.param.u64 	%rd3, [_Z25calculate_part_modularityiiPiS_Pff_param_4];
	ld.param.f32 	%f8, [_Z25calculate_part_modularityiiPiS_Pff_param_5];
	mov.u32 	%r4, %ctaid.x;
	mov.u32 	%r5, %ntid.x;
	mov.u32 	%r6, %tid.x;
	mad.lo.s32 	%r1, %r4, %r5, %r6;
	setp.ge.s32 	%p1, %r1, %r3;
	@%p1 bra 	$L__BB3_7;
	cvta.to.global.u64 	%rd4, %rd1;
	cvta.to.global.u64 	%rd5, %rd2;
	mul.wide.s32 	%rd6, %r1, 4;
	add.s64 	%rd7, %rd4, %rd6;
	ld.global.u32 	%r7, [%rd7];
	cvt.rn.f32.s32 	%f10, %r7;
	add.s64 	%rd8, %rd5, %rd6;
	ld.global.u32 	%r8, [%rd8];
	cvt.rn.f32.s32 	%f11, %r8;
	cvt.rn.f32.s32 	%f12, %r2;
	div.rn.f32 	%f1, %f10, %f12;
	add.f32 	%f13, %f12, %f12;
	div.rn.f32 	%f2, %f11, %f13;
	abs.f32 	%f3, %f2;
	setp.eq.f32 	%p2, %f2, 0f3F800000;
	mov.f32 	%f72, 0f3F800000;
	@%p2 bra 	$L__BB3_6;
	setp.num.f32 	%p3, %f3, %f3;
	@%p3 bra 	$L__BB3_4;
	mov.f32 	%f69, 0f40000000;
	add.rn.f32 	%f72, %f2, %f69;
	bra.uni 	$L__BB3_6;
$L__BB3_4:
	setp.lt.f32 	%p4, %f3, 0f00800000;
	mul.f32 	%f14, %f3, 0f4B800000;
	selp.f32 	%f15, %f14, %f3, %p4;
	mov.b32 	%r9, %f15;
	add.s32 	%r10, %r9, -1060439283;
	and.b32  	%r11, %r10, -8388608;
	sub.s32 	%r12, %r9, %r11;
	mov.b32 	%f16, %r12;
	cvt.rn.f32.s32 	%f17, %r11;
	selp.f32 	%f18, 0fC1C00000, 0f00000000, %p4;
	fma.rn.f32 	%f19, %f17, 0f34000000, %f18;
	add.f32 	%f20, %f16, 0fBF800000;
	add.f32 	%f21, %f16, 0f3F800000;
	rcp.approx.ftz.f32 	%f22, %f21;
	add.f32 	%f23, %f20, %f20;
	mul.f32 	%f24, %f23, %f22;
	mul.f32 	%f25, %f24, %f24;
	neg.f32 	%f26, %f24;
	sub.f32 	%f27, %f20, %f24;
	add.f32 	%f28, %f27, %f27;
	fma.rn.f32 	%f29, %f26, %f20, %f28;
	mul.rn.f32 	%f30, %f22, %f29;
	fma.rn.f32 	%f31, %f25, 0f3A2C32E4, 0f3B52E7DB;
	fma.rn.f32 	%f32, %f31, %f25, 0f3C93BB73;
	fma.rn.f32 	%f33, %f32, %f25, 0f3DF6384F;
	mul.rn.f32 	%f34, %f33, %f25;
	fma.rn.f32 	%f35, %f24, 0f3FB8AA3B, %f19;
	mul.f32 	%f36, %f34, 0f40400000;
	sub.f32 	%f37, %f19, %f35;
	fma.rn.f32 	%f38, %f24, 0f3FB8AA3B, %f37;
	fma.rn.f32 	%f39, %f30, 0f3FB8AA3B, %f38;
	fma.rn.f32 	%f40, %f24, 0f32A55E34, %f39;
	fma.rn.f32 	%f41, %f36, %f30, %f40;
	fma.rn.f32 	%f42, %f34, %f24, %f41;
	add.rn.f32 	%f43, %f35, %f42;
	mov.f32 	%f44, 0f40000000;
	mul.rn.f32 	%f45, %f43, %f44;
	cvt.rni.f32.f32 	%f46, %f45;
	sub.f32 	%f47, %f45, %f46;
	neg.f32 	%f48, %f45;
	fma.rn.f32 	%f49, %f43, 0f40000000, %f48;
	neg.f32 	%f50, %f35;
	add.rn.f32 	%f51, %f43, %f50;
	neg.f32 	%f52, %f51;
	add.rn.f32 	%f53, %f42, %f52;
	fma.rn.f32 	%f54, %f53, 0f40000000, %f49;
	add.f32 	%f55, %f47, %f54;
	setp.gt.f32 	%p5, %f46, 0f00000000;
	selp.b32 	%r13, 0, -2097152000, %p5;
	setp.neu.f32 	%p6, %f2, 0f00000000;
	setp.neu.f32 	%p7, %f3, 0f7F800000;
	setp.lt.f32 	%p8, %f45, 0f00000000;
	selp.f32 	%f56, 0f00000000, 0f7F800000, %p8;
	abs.f32 	%f57, %f45;
	setp.gt.f32 	%p9, %f57, 0f43180000;
	cvt.rzi.s32.f32 	%r14, %f46;
	shl.b32 	%r15, %r14, 23;
	sub.s32 	%r16, %r15, %r13;
	mov.b32 	%f58, %r16;
	add.s32 	%r17, %r13, 2130706432;
	mov.b32 	%f59, %r17;
	fma.rn.f32 	%f60, %f55, 0f391FCB8E, 0f3AAF85ED;
	fma.rn.f32 	%f61, %f60, %f55, 0f3C1D9856;
	fma.rn.f32 	%f62, %f61, %f55, 0f3D6357BB;
	fma.rn.f32 	%f63, %f62, %f55, 0f3E75FDEC;
	fma.rn.f32 	%f64, %f63, %f55, 0f3F317218;
	fma.rn.f32 	%f65, %f64, %f55, 0f3F800000;
	mul.f32 	%f66, %f65, %f59;
	mul.f32 	%f67, %f66, %f58;
	selp.f32 	%f72, %f56, %f67, %p9;
	and.pred  	%p10, %p6, %p7;
	@%p10 bra 	$L__BB3_6;
	add.f32 	%f68, %f2, %f2;
	mov.b32 	%r18, %f68;
	and.b32  	%r19, %r18, 2147483647;
	mov.b32 	%f72, %r19;
$L__BB3_6:
	mul.f32 	%f70, %f8, %f72;
	sub.f32 	%f71, %f1, %f70;
	cvta.to.global.u64 	%rd9, %rd3;
	add.s64 	%rd11, %rd9, %rd6;
	st.global.f32 	[%rd11], %f71;
$L__BB3_7:
	ret;

}
	// .globl	_ZN3cub18CUB_300001_SM_10006detail11EmptyKernelIvEEvv
.visible .entry _ZN3cub18CUB_300001_SM_10006detail11EmptyKernelIvEEvv()
{


	ret;

}
	// .globl	_ZN3cub18CUB_300001_SM_10006detail6reduce28DeviceReduceSingleTileKernelINS2_10policy_hubIfjN4cuda3std3__44plusIfEEE10Policy1000EN6thrust24THRUST_300001_SM_1000_NS10device_ptrIfEEPfjS9_ffNS7_10__identityEEEvT0_T1_T2_T3_T4_T6_
.visible .entry _ZN3cub18CUB_300001_SM_10006detail6reduce28DeviceReduceSingleTileKernelINS2_10policy_hubIfjN4cuda3std3__44plusIfEEE10Policy1000EN6thrust24THRUST_300001_SM_1000_NS10device_ptrIfEEPfjS9_ffNS7_10__identityEEEvT0_T1_T2_T3_T4_T6_(
	.param .align 8 .b8 _ZN3cub18CUB_300001_SM_10006detail6reduce28DeviceReduceSingleTileKernelINS2_10policy_hubIfjN4cuda3std3__44plusIfEEE10Policy1000EN6thrust24THRUST_300001_SM_1000_NS10device_ptrIfEEPfjS9_ffNS7_10__identityEEEvT0_T1_T2_T3_T4_T6__param_0[8],
	.param .u64 .ptr .align 1 _ZN3cub18CUB_300001_SM_10006detail6reduce28DeviceReduceSingleTileKernelINS2_10policy_hubIfjN4cuda3std3__44plusIfEEE10Policy1000EN6thrust24THRUST_300001_SM_1000_NS10device_ptrIfEEPfjS9_ffNS7_10__identityEEEvT0_T1_T2_T3_T4_T6__param_1,
	.param .u32 _ZN3cub18CUB_300001_SM_10006detail6reduce28DeviceReduceSingleTileKernelINS2_10policy_hubIfjN4cuda3std3__44plusIfEEE10Policy1000EN6thrust24THRUST_300001_SM_1000_NS10device_ptrIfEEPfjS9_ffNS7_10__identityEEEvT0_T1_T2_T3_T4_T6__param_2,
	.param .align 1 .b8 _ZN3cub18CUB_300001_SM_10006detail6reduce28DeviceReduceSingleTileKernelINS2_10policy_hubIfjN4cuda3std3__44plusIfEEE10Policy1000EN6thrust24THRUST_300001_SM_1000_NS10device_ptrIfEEPfjS9_ffNS7_10__identityEEEvT0_T1_T2_T3_T4_T6__param_3[1],
	.param .f32 _ZN3cub18CUB_300001_SM_10006detail6reduce28DeviceReduceSingleTileKernelINS2_10policy_hubIfjN4cuda3std3__44plusIfEEE10Policy1000EN6thrust24THRUST_300001_SM_1000_NS10device_ptrIfEEPfjS9_ffNS7_10__identityEEEvT0_T1_T2_T3_T4_T6__param_4,
	.param .align 1 .b8 _ZN3cub18CUB_300001_SM_10006detail6reduce28DeviceReduceSingleTileKernelINS2_10policy_hubIfjN4cuda3std3__44plusIfEEE10Policy1000EN6thrust24THRUST_300001_SM_1000_NS10device_ptrIfEEPfjS9_ffNS7_10__identityEEEvT0_T1_T2_T3_T4_T6__param_5[1]
)
.maxntid 512
.minnctapersm 1
{
	.reg .pred 	%p<67>;
	.reg .b32 	%r<211>;
	.reg .b32 	%f<384>;
	.reg .b64 	%rd<84>;
	// demoted variable
	.shared .align 4 .b8 _ZZN3cub18CUB_300001_SM_10006detail6reduce28DeviceReduceSingleTileKernelINS2_10policy_hubIfjN4cuda3std3__44plusIfEEE10Policy1000EN6thrust24THRUST_300001_SM_1000_NS10device_ptrIfEEPfjS9_ffNS7_10__identityEEEvT0_T1_T2_T3_T4_T6_E12temp_storage[84];
	ld.param.u64 	%rd9, [_ZN3cub18CUB_300001_SM_10006detail6reduce28DeviceReduceSingleTileKernelINS2_10policy_hubIfjN4cuda3std3__44plusIfEEE10Policy1000EN6thrust24THRUST_300001_SM_1000_NS10device_ptrIfEEPfjS9_ffNS7_10__identityEEEvT0_T1_T2_T3_T4_T6__param_0];
	ld.param.u64 	%rd10, [_ZN3cub18CUB_300001_SM_10006detail6reduce28DeviceReduceSingleTileKernelINS2_10policy_hubIfjN4cuda3std3__44plusIfEEE10Policy1000EN6thrust24THRUST_300001_SM_1000_NS10device_ptrIfEEPfjS9_ffNS7_10__identityEEEvT0_T1_T2_T3_T4_T6__param_1];
	ld.param.u32 	%r51, [_ZN3cub18CUB_300001_SM_10006detail6reduce28DeviceReduceSingleTileKernelINS2_10policy_hubIfjN4cuda3std3__44plusIfEEE10Policy1000EN6thrust24THRUST_300001_SM_1000_NS10device_ptrIfEEPfjS9_ffNS7_10__identityEEEvT0_T1_T2_T3_T4_T6__param_2];
	ld.param.f32 	%f42, [_ZN3cub18CUB_300001_SM_10006detail6reduce28DeviceReduceSingleTileKernelINS2_10policy_hubIfjN4cuda3std3__44plusIfEEE10Policy1000EN6thrust24THRUST_300001_SM_1000_NS10device_ptrIfEEPfjS9_ffNS7_10__identityEEEvT0_T1_T2_T3_T4_T6__param_4];
	cvta.to.global.u64 	%rd1, %rd10;
	setp.ne.s32 	%p1, %r51, 0;
	@%p1 bra 	$L__BB5_3;
	mov.u32 	%r193, %tid.x;
	setp.ne.s32 	%p66, %r193, 0;
	@%p66 bra 	$L__BB5_52;
	st.global.f32 	[%rd1], %f42;
	bra.uni 	$L__BB5_52;
$L__BB5_3:
	cvta.to.global.u64 	%rd2, %rd9;
	setp.gt.u32 	%p2, %r51, 8191;
	@%p2 bra 	$L__BB5_28;
	mov.u32 	%r1, %tid.x;
	setp.ge.u32 	%p24, %r1, %r51;
	mov.f32 	%f371, 0f00000000;
	mov.u32 	%r197, %r1;
	@%p24 bra 	$L__BB5_6;
	mul.wide.u32 	%rd73, %r1, 4;
	add.s64 	%rd74, %rd2, %rd73;
	ld.global.f32 	%f371, [%rd74];
	add.s32 	%r197, %r1, 512;
$L__BB5_6:
	setp.ge.u32 	%p25, %r197, %r51;
	@%p25 bra 	$L__BB5_19;
	not.b32 	%r120, %r197;
	add.s32 	%r121, %r51, %r120;
	shr.u32 	%r122, %r121, 9;
	add.s32 	%r4, %r122, 1;
	and.b32  	%r5, %r4, 15;
	setp.lt.u32 	%p26, %r121, 7680;
	@%p26 bra 	$L__BB5_10;
	and.b32  	%r123, %r4, 16777200;
	neg.s32 	%r195, %r123;
	mul.wide.u32 	%rd75, %r197, 4;
	add.s64 	%rd76, %rd75, %rd2;
	add.s64 	%rd82, %rd76, 16384;
$L__BB5_9:
	.pragma "nounroll";
	ld.global.f32 	%f205, [%rd82+-16384];
	add.f32 	%f206, %f371, %f205;
	ld.global.f32 	%f207, [%rd82+-14336];
	add.f32 	%f208, %f206, %f207;
	ld.global.f32 	%f209, [%rd82+-12288];
	add.f32 	%f210, %f208, %f209;
	ld.global.f32 	%f211, [%rd82+-10240];
	add.f32 	%f212, %f210, %f211;
	ld.global.f32 	%f213, [%rd82+-8192];
	add.f32 	%f214, %f212, %f213;
	ld.global.f32 	%f215, [%rd82+-6144];
	add.f32 	%f216, %f214, %f215;
	ld.global.f32 	%f217, [%rd82+-4096];
	add.f32 	%f218, %f216, %f217;
	ld.global.f32 	%f219, [%rd82+-2048];
	add.f32 	%f220, %f218, %f219;
	ld.global.f32 	%f221, [%rd82];
	add.f32 	%f222, %f220, %f221;
	ld.global.f32 	%f223, [%rd82+2048];
	add.f32 	%f224, %f222, %f223;
	ld.global.f32 	%f225, [%rd82+4096];
	add.f32 	%f226, %f224, %f225;
	ld.global.f32 	%f227, [%rd82+6144];
	add.f32 	%f228, %f226, %f227;
	ld.global.f32 	%f229, [%rd82+8192];
	add.f32 	%f230, %f228, %f229;
	ld.global.f32 	%f231, [%rd82+10240];
	add.f32 	%f232, %f230, %f231;
	ld.global.f32 	%f233, [%rd82+12288];
	add.f32 	%f234, %f232, %f233;
	ld.global.f32 	%f235, [%rd82+14336];
	add.f32 	%f371, %f234, %f235;
	add.s32 	%r197, %r197, 8192;
	add.s32 	%r195, %r195, 16;
	add.s64 	%rd82, %rd82, 32768;
	setp.ne.s32 	%p27, %r195, 0;
	@%p27 bra 	$L__BB5_9;
$L__BB5_10:
	setp.eq.s32 	%p28, %r5, 0;
	@%p28 bra 	$L__BB5_19;
	and.b32  	%r12, %r4, 7;
	setp.lt.u32 	%p29, %r5, 8;
	@%p29 bra 	$L__BB5_13;
	mul.wide.u32 	%rd77, %r197, 4;
	add.s64 	%rd78, %rd2, %rd77;
	ld.global.f32 	%f237, [%rd78];
	add.f32 	%f238, %f371, %f237;
	ld.global.f32 	%f239, [%rd78+2048];
	add.f32 	%f240, %f238, %f239;
	ld.global.f32 	%f241, [%rd78+4096];
	add.f32 	%f242, %f240, %f241;
	ld.global.f32 	%f243, [%rd78+6144];
	add.f32 	%f244, %f242, %f243;
	ld.global.f32 	%f245, [%rd78+8192];
	add.f32 	%f246, %f244, %f245;
	ld.global.f32 	%f247, [%rd78+10240];
	add.f32 	%f248, %f246, %f247;
	ld.global.f32 	%f249, [%rd78+12288];
	add.f32 	%f250, %f248, %f249;
	ld.global.f32 	%f251, [%rd78+14336];
	add.f32 	%f371, %f250, %f251;
	add.s32 	%r197, %r197, 4096;
$L__BB5_13:
	setp.eq.s32 	%p30, %r12, 0;
	@%p30 bra 	$L__BB5_19;
	and.b32  	%r15, %r4, 3;
	setp.lt.u32 	%p31, %r12, 4;
	@%p31 bra 	$L__BB5_16;
	mul.wide.u32 	%rd79, %r197, 4;
	add.s64 	%rd80, %rd2, %rd79;
	ld.global.f32 	%f253, [%rd80];
	add.f32 	%f254, %f371, %f253;
	ld.global.f32 	%f255, [%rd80+2048];
	add.f32 	%f256, %f254, %f255;
	ld.global.f32 	%f257, [%rd80+4096];
	add.f32 	%f258, %f256, %f257;
	ld.global.f32 	%f259, [%rd80+6144];
	add.f32 	%f371, %f258, %f259;
	add.s32 	%r197, %r197, 2048;
$L__BB5_16:
	setp.eq.s32 	%p32, %r15, 0;
	@%p32 bra 	$L__BB5_19;
	mul.wide.u32 	%rd81, %r197, 4;
	add.s64 	%rd83, %rd2, %rd81;
	neg.s32 	%r200, %r15;
$L__BB5_18:
	.pragma "nounroll";
	ld.global.f32 	%f260, [%rd83];
	add.f32 	%f371, %f371, %f260;
	add.s64 	%rd83, %rd83, 2048;
	add.s32 	%r200, %r200, 1;
	setp.ne.s32 	%p33, %r200, 0;
	@%p33 bra 	$L__BB5_18;
$L__BB5_19:
	setp.lt.u32 	%p34, %r51, 512;
	@%p34 bra 	$L__BB5_24;
	// begin inline asm
	mov.u32 %r162, %laneid;
	// end inline asm
	mov.b32 	%r164, %f371;
	mov.b32 	%r165, 1;
	mov.b32 	%r186, 31;
	mov.b32 	%r187, -1;
	// begin inline asm
	shfl.sync.down.b32 %r163, %r164, %r165, %r186, %r187;
	// end inline asm
	setp.gt.s32 	%p58, %r162, 30;
	mov.b32 	%f319, %r163;
	add.f32 	%f320, %f371, %f319;
	selp.f32 	%f321, %f371, %f320, %p58;
	mov.b32 	%r169, %f321;
	mov.b32 	%r170, 2;
	// begin inline asm
	shfl.sync.down.b32 %r168, %r169, %r170, %r186, %r187;
	// end inline asm
	setp.gt.s32 	%p59, %r162, 29;
	mov.b32 	%f322, %r168;
	add.f32 	%f323, %f321, %f322;
	selp.f32 	%f324, %f321, %f323, %p59;
	mov.b32 	%r174, %f324;
	mov.b32 	%r175, 4;
	// begin inline asm
	shfl.sync.down.b32 %r173, %r174, %r175, %r186, %r187;
	// end inline asm
	setp.gt.s32 	%p60, %r162, 27;
	mov.b32 	%f325, %r173;
	add.f32 	%f326, %f324, %f325;
	selp.f32 	%f327, %f324, %f326, %p60;
	mov.b32 	%r179, %f327;
	mov.b32 	%r180, 8;
	// begin inline asm
	shfl.sync.down.b32 %r178, %r179, %r180, %r186, %r187;
	// end inline asm
	setp.gt.s32 	%p61, %r162, 23;
	mov.b32 	%f328, %r178;
	add.f32 	%f329, %f327, %f328;
	selp.f32 	%f330, %f327, %f329, %p61;
	mov.b32 	%r184, %f330;
	mov.b32 	%r185, 16;
	// begin inline asm
	shfl.sync.down.b32 %r183, %r184, %r185, %r186, %r187;
	// end inline asm
	setp.gt.s32 	%p62, %r162, 15;
	mov.b32 	%f331, %r183;
	add.f32 	%f16, %f330, %f331;
	selp.f32 	%f383, %f330, %f16, %p62;
	setp.ne.s32 	%p63, %r162, 0;
	@%p63 bra 	$L__BB5_22;
	shr.u32 	%r188, %r1, 3;
	and.b32  	%r189, %r188, 124;
	mov.u32 	%r190, _ZZN3cub18CUB_300001_SM_10006detail6reduce28DeviceReduceSingleTileKernelINS2_10policy_hubIfjN4cuda3std3__44plusIfEEE10Policy1000EN6thrust24THRUST_300001_SM_1000_NS10device_ptrIfEEPfjS9_ffNS7_10__identityEEEvT0_T1_T2_T3_T4_T6_E12temp_storage;
	add.s32 	%r191, %r190, %r189;
	st.shared.f32 	[%r191+16], %f16;
$L__BB5_22:
	bar.sync 	0;
	setp.ne.s32 	%p64, %r1, 0;
	@%p64 bra 	$L__BB5_50;
	ld.shared.f32 	%f332, [_ZZN3cub18CUB_300001_SM_10006detail6reduce28DeviceReduceSingleTileKernelINS2_10policy_hubIfjN4cuda3std3__44plusIfEEE10Policy1000EN6thrust24THRUST_300001_SM_1000_NS10device_ptrIfEEPfjS9_ffNS7_10__identityEEEvT0_T1_T2_T3_T4_T6_E12temp_storage+20];
	add.f32 	%f333, %f383, %f332;
	ld.shared.f32 	%f334, [_ZZN3cub18CUB_300001_SM_10006detail6reduce28DeviceReduceSingleTileKernelINS2_10policy_hubIfjN4cuda3std3__44plusIfEEE10Policy1000EN6thrust24THRUST_300001_SM_1000_NS10device_ptrIfEEPfjS9_ffNS7_10__identityEEEvT0_T1_T2_T3_T4_T6_E12temp_storage+24];
	add.f32 	%f335, %f333, %f334;
	ld.shared.f32 	%f336, [_ZZN3cub18CUB_300001_SM_10006detail6reduce28DeviceReduceSingleTileKernelINS2_10policy_hubIfjN4cuda3std3__44plusIfEEE10Policy1000EN6thrust24THRUST_300001_SM_1000_NS10device_ptrIfEEPfjS9_ffNS7_10__identityEEEvT0_T1_T2_T3_T4_T6_E12temp_storage+28];
	add.f32 	%f337, %f335, %f336;
	ld.shared.f32 	%f338, [_ZZN3cub18CUB_300001_SM_10006detail6reduce28DeviceReduceSingleTileKernelINS2_10policy_hubIfjN4cuda3std3__44plusIfEEE10Policy1000EN6thrust24THRUST_300001_SM_1000_NS10device_ptrIfEEPfjS9_ffNS7_10__identityEEEvT0_T1_T2_T3_T4_T6_E12temp_storage+32];
	add.f32 	%f339, %f337, %f338;
	ld.shared.f32 	%f340, [_ZZN3cub18CUB_300001_SM_10006detail6reduce28DeviceReduceSingleTileKernelINS2_10policy_hubIfjN4cuda3std3__44plusIfEEE10Policy1000EN6thrust24THRUST_300001_SM_1000_NS10device_ptrIfEEPfjS9_ffNS7_10__identityEEEvT0_T1_T2_T3_T4_T6_E12temp_storage+36];
	add.f32 	%f341, %f339, %f340;
	ld.shared.f32 	%f342, [_ZZN3cub18CUB_300001_SM_10006detail6reduce28DeviceReduceSingleTileKernelINS2_10policy_hubIfjN4cuda3std3__44plusIfEEE10Policy1000EN6thrust24THRUST_300001_SM_1000_NS10device_ptrIfEEPfjS9_ffNS7_10__identityEEEvT0_T1_T2_T3_T4_T6_E12temp_storage+40];
	add.f32 	%f343, %f341, %f342;
	ld.shared.f32 	%f344, [_ZZN3cub18CUB_300001_SM_10006detail6reduce28DeviceReduceSingleTileKernelINS2_10policy_hubIfjN4cuda3std3__44plusIfEEE10Policy1000EN6thrust24THRUST_300001_SM_1000_NS10device_ptrIfEEPfjS9_ffNS7_10__identityEEEvT0_T1_T2_T3_T4_T6_E12temp_storage+44];
	add.f32 	%f345, %f343, %f344;
	ld.shared.f32 	%f346, [_ZZN3cub18CUB_300001_SM_10006detail6reduce28DeviceReduceSingleTileKernelINS2_10policy_hubIfjN4cuda3std3__44plusIfEEE10Policy1000EN6thrust24THRUST_300001_SM_1000_NS10device_ptrIfEEPfjS9_ffNS7_10__identityEEEvT0_T1_T2_T3_T4_T6_E12temp_storage+48];
	add.f32 	%f347, %f345, %f346;
	ld.shared.f32 	%f348, [_ZZN3cub18CUB_300001_SM_10006detail6reduce28DeviceReduceSingleTileKernelINS2_10policy_hubIfjN4cuda3std3__44plusIfEEE10Policy1000EN6thrust24THRUST_300001_SM_1000_NS10device_ptrIfEEPfjS9_ffNS7_10__identityEEEvT0_T1_T2_T3_T4_T6_E12temp_storage+52];
	add.f32 	%f349, %f347, %f348;
	ld.shared.f32 	%f350, [_ZZN3cub18CUB_300001_SM_10006detail6reduce28DeviceReduceSingleTileKernelINS2_10policy_hubIfjN4cuda3std3__44plusIfEEE10Policy1000EN6thrust24THRUST_300001_SM_1000_NS10device_ptrIfEEPfjS9_ffNS7_10__identityEEEvT0_T1_T2_T3_T4_T6_E12temp_storage+56];
	add.f32 	%f351, %f349, %f350;
	ld.shared.f32 	%f352, [_ZZN3cub18CUB_300001_SM_10006detail6reduce28DeviceReduceSingleTileKernelINS2_10policy_hubIfjN4cuda3std3__44plusIfEEE10Policy1000EN6thrust24THRUST_300001_SM_1000_NS10device_ptrIfEEPfjS9_ffNS7_10__identityEEEvT0_T1_T2_T3_T4_T6_E12temp_storage+60];
	add.f32 	%f353, %f351, %f352;
	ld.shared.f32 	%f354, [_ZZN3cub18CUB_300001_SM_10006detail6reduce28DeviceReduceSingleTileKernelINS2_10policy_hubIfjN4cuda3std3__44plusIfEEE10Policy1000EN6thrust24THRUST_300001_SM_1000_NS10device_ptrIfEEPfjS9_ffNS7_10__identityEEEvT0_T1_T2_T3_T4_T6_E12temp_storage+64];
	add.f32 	%f355, %f353, %f354;
	ld.shared.f32 	%f356, [_ZZN3cub18CUB_300001_SM_10006detail6reduce28DeviceReduceSingleTileKernelINS2_10policy_hubIfjN4cuda3std3__44plusIfEEE10Policy1000EN6thrust24THRUST_300001_SM_1000_NS10device_ptrIfEEPfjS9_ffNS7_10__identityEEEvT0_T1_T2_T3_T4_T6_E12temp_storage+68];
	add.f32 	%f357, %f355, %f356;
	ld.shared.f32 	%f358, [_ZZN3cub18CUB_300001_SM_10006detail6reduce28DeviceReduceSingleTileKernelINS2_10policy_hubIfjN4cuda3std3__44plusIfEEE10Policy1000EN6thrust24THRUST_300001_SM_1000_NS10device_ptrIfEEPfjS9_ffNS7_10__identityEEEvT0_T1_T2_T3_T4_T6_E12temp_storage+72];
	add.f32 	%f359, %f357, %f358;
	ld.shared.f32 	%f360, [_ZZN3cub18CUB_300001_SM_10006detail6reduce28DeviceReduceSingleTileKernelINS2_10policy_hubIfjN4cuda3std3__44plusIfEEE10Policy1000EN6thrust24THRUST_300001_SM_1000_NS10device_ptrIfEEPfjS9_ffNS7_10__identityEEEvT0_T1_T2_T3_T4_T6_E12temp_storage+76];
	add.f32 	%f383, %f359, %f360;
	bra.uni 	$L__BB5_50;
$L__BB5_24:
	// begin inline asm
	mov.u32 %r124, %laneid;
	// end inline asm
	and.b32  	%r150, %r1, 992;
	add.s32 	%r151, %r150, 32;
	setp.gt.u32 	%p35, %r151, %r51;
	not.b32 	%r152, %r150;
	add.s32 	%r153, %r51, %r152;
	selp.b32 	%r148, %r153, 31, %p35;
	mov.b32 	%r126, %f371;
	mov.b32 	%r127, 1;
	mov.b32 	%r149, -1;
	// begin inline asm
	shfl.sync.down.b32 %r125, %r126, %r127, %r148, %r149;
	// end inline asm
	setp.lt.s32 	%p36, %r124, %r148;
	mov.b32 	%f261, %r125;
	add.f32 	%f262, %f371, %f261;
	selp.f32 	%f263, %f262, %f371, %p36;
	mov.b32 	%r131, %f263;
	mov.b32 	%r132, 2;
	// begin inline asm
	shfl.sync.down.b32 %r130, %r131, %r132, %r148, %r149;
	// end inline asm
	add.s32 	%r154, %r124, 2;
	setp.gt.s32 	%p37, %r154, %r148;
	mov.b32 	%f264, %r130;
	add.f32 	%f265, %f263, %f264;
	selp.f32 	%f266, %f263, %f265, %p37;
	mov.b32 	%r136, %f266;
	mov.b32 	%r137, 4;
	// begin inline asm
	shfl.sync.down.b32 %r135, %r136, %r137, %r148, %r149;
	// end inline asm
	add.s32 	%r155, %r124, 4;
	setp.gt.s32 	%p38, %r155, %r148;
	mov.b32 	%f267, %r135;
	add.f32 	%f268, %f266, %f267;
	selp.f32 	%f269, %f266, %f268, %p38;
	mov.b32 	%r141, %f269;
	mov.b32 	%r142, 8;
	// begin inline asm
	shfl.sync.down.b32 %r140, %r141, %r142, %r148, %r149;
	// end inline asm
	add.s32 	%r156, %r124, 8;
	setp.gt.s32 	%p39, %r156, %r148;
	mov.b32 	%f270, %r140;
	add.f32 	%f271, %f269, %f270;
	selp.f32 	%f272, %f269, %f271, %p39;
	mov.b32 	%r146, %f272;
	mov.b32 	%r147, 16;
	// begin inline asm
	shfl.sync.down.b32 %r145, %r146, %r147, %r148, %r149;
	// end inline asm
	add.s32 	%r157, %r124, 16;
	setp.gt.s32 	%p40, %r157, %r148;
	mov.b32 	%f273, %r145;
	add.f32 	%f274, %f272, %f273;
	selp.f32 	%f383, %f272, %f274, %p40;
	setp.ne.s32 	%p41, %r124, 0;
	@%p41 bra 	$L__BB5_26;
	shr.u32 	%r158, %r1, 3;
	and.b32  	%r159, %r158, 124;
	mov.u32 	%r160, _ZZN3cub18CUB_300001_SM_10006detail6reduce28DeviceReduceSingleTileKernelINS2_10policy_hubIfjN4cuda3std3__44plusIfEEE10Policy1000EN6thrust24THRUST_300001_SM_1000_NS10device_ptrIfEEPfjS9_ffNS7_10__identityEEEvT0_T1_T2_T3_T4_T6_E12temp_storage;
	add.s32 	%r161, %r160, %r159;
	st.shared.f32 	[%r161+16], %f383;
$L__BB5_26:
	bar.sync 	0;
	setp.ne.s32 	%p42, %r1, 0;
	@%p42 bra 	$L__BB5_50;
	setp.gt.u32 	%p43, %r51, 32;
	ld.shared.f32 	%f275, [_ZZN3cub18CUB_300001_SM_10006detail6reduce28DeviceReduceSingleTileKernelINS2_10policy_hubIfjN4cuda3std3__44plusIfEEE10Policy1000EN6thrust24THRUST_300001_SM_1000_NS10device_ptrIfEEPfjS9_ffNS7_10__identityEEEvT0_T1_T2_T3_T4_T6_E12temp_storage+20];
	add.f32 	%f276, %f383, %f275;
	selp.f32 	%f277, %f276, %f383, %p43;
	setp.gt.u32 	%p44, %r51, 64;
	ld.shared.f32 	%f278, [_ZZN3cub18CUB_300001_SM_10006detail6reduce28DeviceReduceSingleTileKernelINS2_10policy_hubIfjN4cuda3std3__44plusIfEEE10Policy1000EN6thrust24THRUST_300001_SM_1000_NS10device_ptrIfEEPfjS9_ffNS7_10__identityEEEvT0_T1_T2_T3_T4_T6_E12temp_storage+24];
	add.f32 	%f279, %f278, %f277;
	selp.f32 	%f280, %f279, %f277, %p44;
	setp.gt.u32 	%p45, %r51, 96;
	ld.shared.f32 	%f281, [_ZZN3cub18CUB_300001_SM_10006detail6reduce28DeviceReduceSingleTileKernelINS2_10policy_hubIfjN4cuda3std3__44plusIfEEE10Policy1000EN6thrust24THRUST_300001_SM_1000_NS10device_ptrIfEEPfjS9_ffNS7_10__identityEEEvT0_T1_T2_T3_T4_T6_E12temp_storage+28];
	add.f32 	%f282, %f281, %f280;
	selp.f32 	%f283, %f282, %f280, %p45;
	setp.gt.u32 	%p46, %r51, 128;
	ld.shared.f32 	%f284, [_ZZN3cub18CUB_300001_SM_10006detail6reduce28DeviceReduceSingleTileKernelINS2_10policy_hubIfjN4cuda3std3__44plusIfEEE10Policy1000EN6thrust24THRUST_300001_SM_1000_NS10device_ptrIfEEPfjS9_ffNS7_10__identityEEEvT0_T1_T2_T3_T4_T6_E12temp_storage+32];
	add.f32 	%f285, %f284, %f283;
	selp.f32 	%f286, %f285, %f283, %p46;
	setp.gt.u32 	%p47, %r51, 160;
	ld.shared.f32 	%f287, [_ZZN3cub18CUB_300001_SM_10006detail6reduce28DeviceReduceSingleTileKernelINS2_10policy_hubIfjN4cuda3std3__44plusIfEEE10Policy1000EN6thrust24THRUST_300001_SM_1000_NS10device_ptrIfEEPfjS9_ffNS7_10__identityEEEvT0_T1_T2_T3_T4_T6_E12temp_storage+36];
	add.f32 	%f288, %f287, %f286;
	selp.f32 	%f289, %f288, %f286, %p47;
	setp.gt.u32 	%p48, %r51, 192;
	ld.shared.f32 	%f290, [_ZZN3cub18CUB_300001_SM_10006detail6reduce28DeviceReduceSingleTileKernelINS2_10policy_hubIfjN4cuda3std3__44plusIfEEE10Policy1000EN6thrust24THRUST_300001_SM_1000_NS10device_ptrIfEEPfjS9_ffNS7_10__identityEEEvT0_T1_T2_T3_T4_T6_E12temp_storage+40];
	add.f32 	%f291, %f290, %f289;
	selp.f32 	%f292, %f291, %f289, %p48;
	setp.gt.u32 	%p49, %r51, 224;
	ld.shared.f32 	%f293, [_ZZN3cub18CUB_300001_SM_10006detail6reduce28DeviceReduceSingleTileKernelINS2_10policy_hubIfjN4cuda3std3__44plusIfEEE10Policy1000EN6thrust24THRUST_300001_SM_1000_NS10device_ptrIfEEPfjS9_ffNS7_10__identityEEEvT0_T1_T2_T3_T4_T6_E12temp_storage+44];
	add.f32 	%f294, %f293, %f292;
	selp.f32 	%f295, %f294, %f292, %p49;
	setp.gt.u32 	%p50, %r51, 256;
	ld.shared.f32 	%f296, [_ZZN3cub18CUB_300001_SM_10006detail6reduce28DeviceReduceSingleTileKernelINS2_10policy_hubIfjN4cuda3std3__44plusIfEEE10Policy1000EN6thrust24THRUST_300001_SM_1000_NS10device_ptrIfEEPfjS9_ffNS7_10__identityEEEvT0_T1_T2_T3_T4_T6_E12temp_storage+48];
	add.f32 	%f297, %f296, %f295;
	selp.f32 	%f298, %f297, %f295, %p50;
	setp.gt.u32 	%p51, %r51, 288;
	ld.shared.f32 	%f299, [_ZZN3cub18CUB_300001_SM_10006detail6reduce28DeviceReduceSingleTileKernelINS2_10policy_hubIfjN4cuda3std3__44plusIfEEE10Policy1000EN6thrust24THRUST_300001_SM_1000_NS10device_ptrIfEEPfjS9_ffNS7_10__identityEEEvT0_T1_T2_T3_T4_T6_E12temp_storage+52];
	add.f32 	%f300, %f299, %f298;
	selp.f32 	%f301, %f300, %f298, %p51;
	setp.gt.u32 	%p52, %r51, 320;
	ld.shared.f32 	%f302, [_ZZN3cub18CUB_300001_SM_10006detail6reduce28DeviceReduceSingleTileKernelINS2_10policy_hubIfjN4cuda3std3__44plusIfEEE10Policy1000EN6thrust24THRUST_300001_SM_1000_NS10device_ptrIfEEPfjS9_ffNS7_10__identityEEEvT0_T1_T2_T3_T4_T6_E12temp_storage+56];
	add.f32 	%f303, %f302, %f301;
	selp.f32 	%f304, %f303, %f301, %p52;
	setp.gt.u32 	%p53, %r51, 352;
	ld.shared.f32 	%f305, [_ZZN3cub18CUB_300001_SM_10006detail6reduce28DeviceReduceSingleTileKernelINS2_10policy_hubIfjN4cuda3std3__44plusIfEEE10Policy1000EN6thrust24THRUST_300001_SM_1000_NS10device_ptrIfEEPfjS9_ffNS7_10__identityEEEvT0_T1_T2_T3_T4_T6_E12temp_storage+60];
	add.f32 	%f306, %f305, %f304;
	selp.f32 	%f307, %f306, %f304, %p53;
	setp.gt.u32 	%p54, %r51, 384;
	ld.shared.f32 	%f308, [_ZZN3cub18CUB_300001_SM_10006detail6reduce28DeviceReduceSingleTileKernelINS2_10policy_hubIfjN4cuda3std3__44plusIfEEE10Policy1000EN6thrust24THRUST_300001_SM_1000_NS10device_ptrIfEEPfjS9_ffNS7_10__identityEEEvT0_T1_T2_T3_T4_T6_E12temp_storage+64];
	add.f32 	%f309, %f308, %f307;
	selp.f32 	%f310, %f309, %f307, %p54;
	setp.gt.u32 	%p55, %r51, 416;
	ld.shared.f32 	%f311, [_ZZN3cub18CUB_300001_SM_10006detail6reduce28DeviceReduceSingleTileKernelINS2_10policy_hubIfjN4cuda3std3__44plusIfEEE10Policy1000EN6thrust24THRUST_300001_SM_1000_NS10device_ptrIfEEPfjS9_ffNS7_10__identityEEEvT0_T1_T2_T3_T4_T6_E12temp_storage+68];
	add.f32 	%f312, %f311, %f310;
	selp.f32 	%f313, %f312, %f310, %p55;
	setp.gt.u32 	%p56, %r51, 448;
	ld.shared.f32 	%f314, [_ZZN3cub18CUB_300001_SM_10006detail6reduce28DeviceReduceSingleTileKernelINS2_10policy_hubIfjN4cuda3std3__44plusIfEEE10Policy1000EN6thrust24THRUST_300001_SM_1000_NS10device_ptrIfEEPfjS9_ffNS7_10__identityEEEvT0_T1_T2_T3_T4_T6_E12temp_storage+72];
	add.f32 	%f315, %f314, %f313;
	selp.f32 	%f316, %f315, %f313, %p56;
	setp.gt.u32 	%p57, %r51, 480;
	ld.shared.f32 	%f317, [_ZZN3cub18CUB_300001_SM_10006detail6reduce28DeviceReduceSingleTileKernelINS2_10policy_hubIfjN4cuda3std3__44plusIfEEE10Policy1000EN6thrust24THRUST_300001_SM_1000_NS10device_ptrIfEEPfjS9_ffNS7_10__identityEEEvT0_T1_T2_T3_T4_T6_E12temp_storage+76];
	add.f32 	%f318, %f317, %f316;
	selp.f32 	%f383, %f318, %f316, %p57;
	bra.uni 	$L__BB5_50;
$L__BB5_28:
	mov.u32 	%r21, %tid.x;
	mul.wide.u32 	%rd11, %r21, 4;
	add.s64 	%rd12, %rd2, %rd11;
	ld.global.f32 	%f43, [%rd12];
	ld.global.f32 	%f44, [%rd12+2048];
	ld.global.f32 	%f45, [%rd12+4096];
	ld.global.f32 	%f46, [%rd12+6144];
	ld.global.f32 	%f47, [%rd12+8192];
	ld.global.f32 	%f48, [%rd12+10240];
	ld.global.f32 	%f49, [%rd12+12288];
	ld.global.f32 	%f50, [%rd12+14336];
	ld.global.f32 	%f51, [%rd12+16384];
	ld.global.f32 	%f52, [%rd12+18432];
	ld.global.f32 	%f53, [%rd12+20480];
	ld.global.f32 	%f54, [%rd12+22528];
	ld.global.f32 	%f55, [%rd12+24576];
	ld.global.f32 	%f56, [%rd12+26624];
	ld.global.f32 	%f57, [%rd12+28672];
	ld.global.f32 	%f58, [%rd12+30720];
	add.f32 	%f59, %f43, %f44;
	add.f32 	%f60, %f45, %f46;
	add.f32 	%f61, %f47, %f48;
	add.f32 	%f62, %f49, %f50;
	add.f32 	%f63, %f51, %f52;
	add.f32 	%f64, %f53, %f54;
	add.f32 	%f65, %f55, %f56;
	add.f32 	%f66, %f57, %f58;
	add.f32 	%f67, %f59, %f60;
	add.f32 	%f68, %f61, %f62;
	add.f32 	%f69, %f63, %f64;
	add.f32 	%f70, %f65, %f66;
	add.f32 	%f71, %f67, %f68;
	add.f32 	%f72, %f69, %f70;
	add.f32 	%f382, %f71, %f72;
	add.s32 	%r22, %r51, -8192;
	setp.lt.u32 	%p3, %r22, 8192;
	mov.b32 	%r202, 8192;
	@%p3 bra 	$L__BB5_32;
	mov.b32 	%r202, 8192;
$L__BB5_30:
	add.s32 	%r54, %r21, %r202;
	mul.wide.u32 	%rd13, %r54, 4;
	add.s64 	%rd14, %rd2, %rd13;
	ld.global.f32 	%f73, [%rd14];
	ld.global.f32 	%f74, [%rd14+2048];
	ld.global.f32 	%f75, [%rd14+4096];
	ld.global.f32 	%f76, [%rd14+6144];
	ld.global.f32 	%f77, [%rd14+8192];
	ld.global.f32 	%f78, [%rd14+10240];
	ld.global.f32 	%f79, [%rd14+12288];
	ld.global.f32 	%f80, [%rd14+14336];
	ld.global.f32 	%f81, [%rd14+16384];
	ld.global.f32 	%f82, [%rd14+18432];
	ld.global.f32 	%f83, [%rd14+20480];
	ld.global.f32 	%f84, [%rd14+22528];
	ld.global.f32 	%f85, [%rd14+24576];
	ld.global.f32 	%f86, [%rd14+26624];
	ld.global.f32 	%f87, [%rd14+28672];
	ld.global.f32 	%f88, [%rd14+30720];
	add.f32 	%f89, %f382, %f73;
	add.f32 	%f90, %f74, %f75;
	add.f32 	%f91, %f76, %f77;
	add.f32 	%f92, %f78, %f79;
	add.f32 	%f93, %f80, %f81;
	add.f32 	%f94, %f82, %f83;
	add.f32 	%f95, %f84, %f85;
	add.f32 	%f96, %f86, %f87;
	add.f32 	%f97, %f89, %f90;
	add.f32 	%f98, %f91, %f92;
	add.f32 	%f99, %f93, %f94;
	add.f32 	%f100, %f95, %f96;
	add.f32 	%f101, %f97, %f98;
	add.f32 	%f102, %f99, %f100;
	add.f32 	%f103, %f101, %f102;
	add.f32 	%f382, %f103, %f88;
	sub.s32 	%r55, %r51, %r202;
	setp.lt.u32 	%p4, %r55, 8192;
	@%p4 bra 	$L__BB5_46;
	add.s32 	%r202, %r202, 8192;
	setp.le.u32 	%p5, %r202, %r22;
	@%p5 bra 	$L__BB5_30;
$L__BB5_32:
	setp.le.u32 	%p6, %r51, %r202;
	sub.s32 	%r56, %r51, %r202;
	setp.ge.s32 	%p7, %r21, %r56;
	or.pred  	%p8, %p6, %p7;
	@%p8 bra 	$L__BB5_46;
	not.b32 	%r58, %r21;
	add.s32 	%r59, %r51, %r58;
	sub.s32 	%r60, %r59, %r202;
	shr.u32 	%r61, %r60, 9;
	add.s32 	%r26, %r61, 1;
	and.b32  	%r27, %r26, 15;
	setp.lt.u32 	%p9, %r60, 7680;
	mov.u32 	%r207, %r21;
	@%p9 bra 	$L__BB5_37;
	or.b32  	%r205, %r21, 4096;
	add.s32 	%r204, %r21, %r202;
	and.b32  	%r62, %r26, 16777200;
	neg.s32 	%r203, %r62;
$L__BB5_35:
	.pragma "nounroll";
	mul.wide.u32 	%rd15, %r204, 4;
	add.s64 	%rd16, %rd2, %rd15;
	ld.global.f32 	%f105, [%rd16];
	add.f32 	%f106, %f382, %f105;
	add.s32 	%r63, %r204, 512;
	mul.wide.u32 	%rd17, %r63, 4;
	add.s64 	%rd18, %rd2, %rd17;
	ld.global.f32 	%f107, [%rd18];
	add.f32 	%f108, %f106, %f107;
	add.s32 	%r64, %r204, 1024;
	mul.wide.u32 	%rd19, %r64, 4;
	add.s64 	%rd20, %rd2, %rd19;
	ld.global.f32 	%f109, [%rd20];
	add.f32 	%f110, %f108, %f109;
	add.s32 	%r65, %r204, 1536;
	mul.wide.u32 	%rd21, %r65, 4;
	add.s64 	%rd22, %rd2, %rd21;
	ld.global.f32 	%f111, [%rd22];
	add.f32 	%f112, %f110, %f111;
	add.s32 	%r66, %r204, 2048;
	mul.wide.u32 	%rd23, %r66, 4;
	add.s64 	%rd24, %rd2, %rd23;
	ld.global.f32 	%f113, [%rd24];
	add.f32 	%f114, %f112, %f113;
	add.s32 	%r67, %r204, 2560;
	mul.wide.u32 	%rd25, %r67, 4;
	add.s64 	%rd26, %rd2, %rd25;
	ld.global.f32 	%f115, [%rd26];
	add.f32 	%f116, %f114, %f115;
	add.s32 	%r68, %r204, 3072;
	mul.wide.u32 	%rd27, %r68, 4;
	add.s64 	%rd28, %rd2, %rd27;
	ld.global.f32 	%f117, [%rd28];
	add.f32 	%f118, %f116, %f117;
	add.s32 	%r69, %r204, 3584;
	mul.wide.u32 	%rd29, %r69, 4;
	add.s64 	%rd30, %rd2, %rd29;
	ld.global.f32 	%f119, [%rd30];
	add.f32 	%f120, %f118, %f119;
	add.s32 	%r70, %r204, 4096;
	mul.wide.u32 	%rd31, %r70, 4;
	add.s64 	%rd32, %rd2, %rd31;
	ld.global.f32 	%f121, [%rd32];
	add.f32 	%f122, %f120, %f121;
	add.s32 	%r71, %r204, 4608;
	mul.wide.u32 	%rd33, %r71, 4;
	add.s64 	%rd34, %rd2, %rd33;
	ld.global.f32 	%f123, [%rd34];
	add.f32 	%f124, %f122, %f123;
	add.s32 	%r72, %r204, 5120;
	mul.wide.u32 	%rd35, %r72, 4;
	add.s64 	%rd36, %rd2, %rd35;
	ld.global.f32 	%f125, [%rd36];
	add.f32 	%f126, %f124, %f125;
	add.s32 	%r73, %r204, 5632;
	mul.wide.u32 	%rd37, %r73, 4;
	add.s64 	%rd38, %rd2, %rd37;
	ld.global.f32 	%f127, [%rd38];
	add.f32 	%f128, %f126, %f127;
	add.s32 	%r74, %r204, 6144;
	mul.wide.u32 	%rd39, %r74, 4;
	add.s64 	%rd40, %rd2, %rd39;
	ld.global.f32 	%f129, [%rd40];
	add.f32 	%f130, %f128, %f129;
	add.s32 	%r75, %r204, 6656;
	mul.wide.u32 	%rd41, %r75, 4;
	add.s64 	%rd42, %rd2, %rd41;
	ld.global.f32 	%f131, [%rd42];
	add.f32 	%f132, %f130, %f131;
	add.s32 	%r76, %r204, 7168;
	mul.wide.u32 	%rd43, %r76, 4;
	add.s64 	%rd44, %rd2, %rd43;
	ld.global.f32 	%f133, [%rd44];
	add.f32 	%f134, %f132, %f133;
	add.s32 	%r77, %r204, 7680;
	mul.wide.u32 	%rd45, %r77, 4;
	add.s64 	%rd46, %rd2, %rd45;
	ld.global.f32 	%f135, [%rd46];
	add.f32 	%f382, %f134, %f135;
	add.s32 	%r205, %r205, 8192;
	add.s32 	%r204, %r204, 8192;
	add.s32 	%r203, %r203, 16;
	setp.ne.s32 	%p10, %r203, 0;
	@%p10 bra 	$L__BB5_35;
	add.s32 	%r207, %r205, -4096;
$L__BB5_37:
	setp.eq.s32 	%p11, %r27, 0;
	@%p11 bra 	$L__BB5_46;
	and.b32  	%r39, %r26, 7;
	setp.lt.u32 	%p12, %r27, 8;
	@%p12 bra 	$L__BB5_40;
	add.s32 	%r78, %r207, %r202;
	mul.wide.u32 	%rd47, %r78, 4;
	add.s64 	%rd48, %rd2, %rd47;
	ld.global.f32 	%f137, [%rd48];
	add.f32 	%f138, %f382, %f137;
	add.s32 	%r79, %r78, 512;
	mul.wide.u32 	%rd49, %r79, 4;
	add.s64 	%rd50, %rd2, %rd49;
	ld.global.f32 	%f139, [%rd50];
	add.f32 	%f140, %f138, %f139;
	add.s32 	%r80, %r78, 1024;
	mul.wide.u32 	%rd51, %r80, 4;
	add.s64 	%rd52, %rd2, %rd51;
	ld.global.f32 	%f141, [%rd52];
	add.f32 	%f142, %f140, %f141;
	add.s32 	%r81, %r78, 1536;
	mul.wide.u32 	%rd53, %r81, 4;
	add.s64 	%rd54, %rd2, %rd53;
	ld.global.f32 	%f143, [%rd54];
	add.f32 	%f144, %f142, %f143;
	add.s32 	%r82, %r78, 2048;
	mul.wide.u32 	%rd55, %r82, 4;
	add.s64 	%rd56, %rd2, %rd55;
	ld.global.f32 	%f145, [%rd56];
	add.f32 	%f146, %f144, %f145;
	add.s32 	%r83, %r78, 2560;
	mul.wide.u32 	%rd57, %r83, 4;
	add.s64 	%rd58, %rd2, %rd57;
	ld.global.f32 	%f147, [%rd58];
	add.f32 	%f148, %f146, %f147;
	add.s32 	%r84, %r78, 3072;
	mul.wide.u32 	%rd59, %r84, 4;
	add.s64 	%rd60, %rd2, %rd59;
	ld.global.f32 	%f149, [%rd60];
	add.f32 	%f150, %f148, %f149;
	add.s32 	%r85, %r78, 3584;
	mul.wide.u32 	%rd61, %r85, 4;
	add.s64 	%rd62, %rd2, %rd61;
	ld.global.f32 	%f151, [%rd62];
	add.f32 	%f382, %f150, %f151;
	add.s32 	%r207, %r207, 4096;
$L__BB5_40:
	setp.eq.s32 	%p13, %r39, 0;
	@%p13 bra 	$L__BB5_46;
	and.b32  	%r42, %r26, 3;
	setp.lt.u32 	%p14, %r39, 4;
	@%p14 bra 	$L__BB5_43;
	add.s32 	%r86, %r207, %r202;
	mul.wide.u32 	%rd63, %r86, 4;
	add.s64 	%rd64, %rd2, %rd63;
	ld.global.f32 	%f153, [%rd64];
	add.f32 	%f154, %f382, %f153;
	add.s32 	%r87, %r86, 512;
	mul.wide.u32 	%rd65, %r87, 4;
	add.s64 	%rd66, %rd2, %rd65;
	ld.global.f32 	%f155, [%rd66];
	add.f32 	%f156, %f154, %f155;
	add.s32 	%r88, %r86, 1024;
	mul.wide.u32 	%rd67, %r88, 4;
	add.s64 	%rd68, %rd2, %rd67;
	ld.global.f32 	%f157, [%rd68];
	add.f32 	%f158, %f156, %f157;
	add.s32 	%r89, %r86, 1536;
	mul.wide.u32 	%rd69, %r89, 4;
	add.s64 	%rd70, %rd2, %rd69;
	ld.global.f32 	%f159, [%rd70];
	add.f32 	%f382, %f158, %f159;
	add.s32 	%r207, %r207, 2048;
$L__BB5_43:
	setp.eq.s32 	%p15, %r42, 0;
	@%p15 bra 	$L__BB5_46;
	add.s32 	%r210, %r207, %r202;
	neg.s32 	%r209, %r42;
$L__BB5_45:
	.pragma "nounroll";
	mul.wide.u32 	%rd71, %r210, 4;
	add.s64 	%rd72, %rd2, %rd71;
	ld.global.f32 	%f160, [%rd72];
	add.f32 	%f382, %f382, %f160;
	add.s32 	%r210, %r210, 512;
	add.s32 	%r209, %r209, 1;
	setp.ne.s32 	%p16, %r209, 0;
	@%p16 bra 	$L__BB5_45;
$L__BB5_46:
	// begin inline asm
	mov.u32 %r90, %laneid;
	// end inline asm
	mov.b32 	%r92, %f382;
	mov.b32 	%r93, 1;
	mov.b32 	%r114, 31;
	mov.b32 	%r115, -1;
	// begin inline asm
	shfl.sync.down.b32 %r91, %r92, %r93, %r114, %r115;
	// end inline asm
	setp.gt.s32 	%p17, %r90, 30;
	mov.b32 	%f161, %r91;
	add.f32 	%f162, %f382, %f161;
	selp.f32 	%f163, %f382, %f162, %p17;
	mov.b32 	%r97, %f163;
	mov.b32 	%r98, 2;
	// begin inline asm
	shfl.sync.down.b32 %r96, %r97, %r98, %r114, %r115;
	// end inline asm
	setp.gt.s32 	%p18, %r90, 29;
	mov.b32 	%f164, %r96;
	add.f32 	%f165, %f163, %f164;
	selp.f32 	%f166, %f163, %f165, %p18;
	mov.b32 	%r102, %f166;
	mov.b32 	%r103, 4;
	// begin inline asm
	shfl.sync.down.b32 %r101, %r102, %r103, %r114, %r115;
	// end inline asm
	setp.gt.s32 	%p19, %r90, 27;
	mov.b32 	%f167, %r101;
	add.f32 	%f168, %f166, %f167;
	selp.f32 	%f169, %f166, %f168, %p19;
	mov.b32 	%r107, %f169;
	mov.b32 	%r108, 8;
	// begin inline asm
	shfl.sync.down.b32 %r106, %r107, %r108, %r114, %r115;
	// end inline asm
	setp.gt.s32 	%p20, %r90, 23;
	mov.b32 	%f170, %r106;
	add.f32 	%f171, %f169, %f170;
	selp.f32 	%f172, %f169, %f171, %p20;
	mov.b32 	%r112, %f172;
	mov.b32 	%r113, 16;
	// begin inline asm
	shfl.sync.down.b32 %r111, %r112, %r113, %r114, %r115;
	// end inline asm
	setp.gt.s32 	%p21, %r90, 15;
	mov.b32 	%f173, %r111;
	add.f32 	%f38, %f172, %f173;
	selp.f32 	%f383, %f172, %f38, %p21;
	setp.ne.s32 	%p22, %r90, 0;
	@%p22 bra 	$L__BB5_48;
	shr.u32 	%r116, %r21, 3;
	and.b32  	%r117, %r116, 124;
	mov.u32 	%r118, _ZZN3cub18CUB_300001_SM_10006detail6reduce28DeviceReduceSingleTileKernelINS2_10policy_hubIfjN4cuda3std3__44plusIfEEE10Policy1000EN6thrust24THRUST_300001_SM_1000_NS10device_ptrIfEEPfjS9_ffNS7_10__identityEEEvT0_T1_T2_T3_T4_T6_E12temp_storage;
	add.s32 	%r119, %r118, %r117;
	st.shared.f32 	[%r119+16], %f38;
$L__BB5_48:
	bar.sync 	0;
	setp.ne.s32 	%p23, %r21, 0;
	@%p23 bra 	$L__BB5_50;
	ld.shared.f32 	%f174, [_ZZN3cub18CUB_300001_SM_10006detail6reduce28DeviceReduceSingleTileKernelINS2_10policy_hubIfjN4cuda3std3__44plusIfEEE10Policy1000EN6thrust24THRUST_300001_SM_1000_NS10device_ptrIfEEPfjS9_ffNS7_10__identityEEEvT0_T1_T2_T3_T4_T6_E12temp_storage+20];
	add.f32 	%f175, %f383, %f174;
	ld.shared.f32 	%f176, [_ZZN3cub18CUB_300001_SM_10006detail6reduce28DeviceReduceSingleTileKernelINS2_10policy_hubIfjN4cuda3std3__44plusIfEEE10Policy1000EN6thrust24THRUST_300001_SM_1000_NS10device_ptrIfEEPfjS9_ffNS7_10__identityEEEvT0_T1_T2_T3_T4_T6_E12temp_storage+24];
	add.f32 	%f177, %f175, %f176;
	ld.shared.f32 	%f178, [_ZZN3cub18CUB_300001_SM_10006detail6reduce28DeviceReduceSingleTileKernelINS2_10policy_hubIfjN4cuda3std3__44plusIfEEE10Policy1000EN6thrust24THRUST_300001_SM_1000_NS10device_ptrIfEEPfjS9_ffNS7_10__identityEEEvT0_T1_T2_T3_T4_T6_E12temp_storage+28];
	add.f32 	%f179, %f177, %f178;
	ld.shared.f32 	%f180, [_ZZN3cub18CUB_300001_SM_10006detail6reduce28DeviceReduceSingleTileKernelINS2_10policy_hubIfjN4cuda3std3__44plusIfEEE10Policy1000EN6thrust24THRUST_300001_SM_1000_NS10device_ptrIfEEPfjS9_ffNS7_10__identityEEEvT0_T1_T2_T3_T4_T6_E12temp_storage+32];
	add.f32 	%f181, %f179, %f180;
	ld.shared.f32 	%f182, [_ZZN3cub18CUB_300001_SM_10006detail6reduce28DeviceReduceSingleTileKernelINS2_10policy_hubIfjN4cuda3std3__44plusIfEEE10Policy1000EN6thrust24THRUST_300001_SM_1000_NS10device_ptrIfEEPfjS9_ffNS7_10__identityEEEvT0_T1_T2_T3_T4_T6_E12temp_storage+36];
	add.f32 	%f183, %f181, %f182;
	ld.shared.f32 	%f184, [_ZZN3cub18CUB_300001_SM_10006detail6reduce28DeviceReduceSingleTileKernelINS2_10policy_hubIfjN4cuda3std3__44plusIfEEE10Policy1000EN6thrust24THRUST_300001_SM_1000_NS10device_ptrIfEEPfjS9_ffNS7_10__identityEEEvT0_T1_T2_T3_T4_T6_E12temp_storage+40];
	add.f32 	%f185, %f183, %f184;
	ld.shared.f32 	%f186, [_ZZN3cub18CUB_300001_SM_10006detail6reduce28DeviceReduceSingleTileKernelINS2_10policy_hubIfjN4cuda3std3__44plusIfEEE10Policy1000EN6thrust24THRUST_300001_SM_1000_NS10device_ptrIfEEPfjS9_ffNS7_10__identityEEEvT0_T1_T2_T3_T4_T6_E12temp_storage+44];
	add.f32 	%f187, %f185, %f186;
	ld.shared.f32 	%f188, [_ZZN3cub18CUB_300001_SM_10006detail6reduce28DeviceReduceSingleTileKernelINS2_10policy_hubIfjN4cuda3std3__44plusIfEEE10Policy1000EN6thrust24THRUST_300001_SM_1000_NS10device_ptrIfEEPfjS9_ffNS7_10__identityEEEvT0_T1_T2_T3_T4_T6_E12temp_storage+48];
	add.f32 	%f189, %f187, %f188;
	ld.shared.f32 	%f190, [_ZZN3cub18CUB_300001_SM_10006detail6reduce28DeviceReduceSingleTileKernelINS2_10policy_hubIfjN4cuda3std3__44plusIfEEE10Policy1000EN6thrust24THRUST_300001_SM_1000_NS10device_ptrIfEEPfjS9_ffNS7_10__identityEEEvT0_T1_T2_T3_T4_T6_E12temp_storage+52];
	add.f32 	%f191, %f189, %f190;
	ld.shared.f32 	%f192, [_ZZN3cub18CUB_300001_SM_10006detail6reduce28DeviceReduceSingleTileKernelINS2_10policy_hubIfjN4cuda3std3__44plusIfEEE10Policy1000EN6thrust24THRUST_300001_SM_1000_NS10device_ptrIfEEPfjS9_ffNS7_10__identityEEEvT0_T1_T2_T3_T4_T6_E12temp_storage+56];
	add.f32 	%f193, %f191, %f192;
	ld.shared.f32 	%f194, [_ZZN3cub18CUB_300001_SM_10006detail6reduce28DeviceReduceSingleTileKernelINS2_10policy_hubIfjN4cuda3std3__44plusIfEEE10Policy1000EN6thrust24THRUST_300001_SM_1000_NS10device_ptrIfEEPfjS9_ffNS7_10__identityEEEvT0_T1_T2_T3_T4_T6_E12temp_storage+60];
	add.f32 	%f195, %f193, %f194;
	ld.shared.f32 	%f196, [_ZZN3cub18CUB_300001_SM_10006detail6reduce28DeviceReduceSingleTileKernelINS2_10policy_hubIfjN4cuda3std3__44plusIfEEE10Policy1000EN6thrust24THRUST_300001_SM_1000_NS10device_ptrIfEEPfjS9_ffNS7_10__identityEEEvT0_T1_T2_T3_T4_T6_E12temp_storage+64];
	add.f32 	%f197, %f195, %f196;
	ld.shared.f32 	%f198, [_ZZN3cub18CUB_300001_SM_10006detail6reduce28DeviceReduceSingleTileKernelINS2_10policy_hubIfjN4cuda3std3__44plusIfEEE10Policy1000EN6thrust24THRUST_300001_SM_1000_NS10device_ptrIfEEPfjS9_ffNS7_10__identityEEEvT0_T1_T2_T3_T4_T6_E12temp_storage+68];
	add.f32 	%f199, %f197, %f198;
	ld.shared.f32 	%f200, [_ZZN3cub18CUB_300001_SM_10006detail6reduce28DeviceReduceSingleTileKernelINS2_10policy_hubIfjN4cuda3std3__44plusIfEEE10Policy1000EN6thrust24THRUST_300001_SM_1000_NS10device_ptrIfEEPfjS9_ffNS7_10__identityEEEvT0_T1_T2_T3_T4_T6_E12temp_storage+72];
	add.f32 	%f201, %f199, %f200;
	ld.shared.f32 	%f202, [_ZZN3cub18CUB_300001_SM_10006detail6reduce28DeviceReduceSingleTileKernelINS2_10policy_hubIfjN4cuda3std3__44plusIfEEE10Policy1000EN6thrust24THRUST_300001_SM_1000_NS10device_ptrIfEEPfjS9_ffNS7_10__identityEEEvT0_T1_T2_T3_T4_T6_E12temp_storage+76];
	add.f32 	%f383, %f201, %f202;
$L__BB5_50:
	mov.u32 	%r192, %tid.x;
	setp.ne.s32 	%p65, %r192, 0;
	@%p65 bra 	$L__BB5_52;
	add.f32 	%f361, %f42, %f383;
	st.global.f32 	[%rd1], %f361;
$L__BB5_52:
	ret;

}
	// .globl	_ZN3cub18CUB_300001_SM_10006detail6reduce18DeviceReduceKernelINS2_10policy_hubIfjN4cuda3std3__44plusIfEEE10Policy1000EN6thrust24THRUST_300001_SM_1000_NS10device_ptrIfEEjS9_fNS7_10__identityEEEvT0_PT3_T1_NS0_13GridEvenShareISK_EET2_T4_
.visible .entry _ZN3cub18CUB_300001_SM_10006detail6reduce18DeviceReduceKernelINS2_10policy_hubIfjN4cuda3std3__44plusIfEEE10Policy1000EN6thrust24THRUST_300001_SM_1000_NS10device_ptrIfEEjS9_fNS7_10__identityEEEvT0_PT3_T1_NS0_13GridEvenShareISK_EET2_T4_(
	.param .align 8 .b8 _ZN3cub18CUB_300001_SM_10006detail6reduce18DeviceReduceKernelINS2_10policy_hubIfjN4cuda3std3__44plusIfEEE10Policy1000EN6thrust24THRUST_300001_SM_1000_NS10device_ptrIfEEjS9_fNS7_10__identityEEEvT0_PT3_T1_NS0_13GridEvenShareISK_EET2_T4__param_0[8],
	.param .u64 .ptr .align 1 _ZN3cub18CUB_300001_SM_10006detail6reduce18DeviceReduceKernelINS2_10policy_hubIfjN4cuda3std3__44plusIfEEE10Policy1000EN6thrust24THRUST_300001_SM_1000_NS10device_ptrIfEEjS9_fNS7_10__identityEEEvT0_PT3_T1_NS0_13GridEvenShareISK_EET2_T4__param_1,
	.param .u32 _ZN3cub18CUB_300001_SM_10006detail6reduce18DeviceReduceKernelINS2_10policy_hubIfjN4cuda3std3__44plusIfEEE10Policy1000EN6thrust24THRUST_300001_SM_1000_NS10device_ptrIfEEjS9_fNS7_10__identityEEEvT0_PT3_T1_NS0_13GridEvenShareISK_EET2_T4__param_2,
	.param .align 4 .b8 _ZN3cub18CUB_300001_SM_10006detail6reduce18DeviceReduceKernelINS2_10policy_hubIfjN4cuda3std3__44plusIfEEE10Policy1000EN6thrust24THRUST_300001_SM_1000_NS10device_ptrIfEEjS9_fNS7_10__identityEEEvT0_PT3_T1_NS0_13GridEvenShareISK_EET2_T4__param_3[40],
	.param .align 1 .b8 _ZN3cub18CUB_300001_SM_10006detail6reduce18DeviceReduceKernelINS2_10policy_hubIfjN4cuda3std3__44plusIfEEE10Policy1000EN6thrust24THRUST_300001_SM_1000_NS10device_ptrIfEEjS9_fNS7_10__identityEEEvT0_PT3_T1_NS0_13GridEvenShareISK_EET2_T4__param_4[1],
	.param .align 1 .b8 _ZN3cub18CUB_300001_SM_10006detail6reduce18DeviceReduceKernelINS2_10policy_hubIfjN4cuda3std3__44plusIfEEE10Policy1000EN6thrust24THRUST_300001_SM_1000_NS10device_ptrIfEEjS9_fNS7_10__identityEEEvT0_PT3_T1_NS0_13GridEvenShareISK_EET2_T4__param_5[1]
)
.maxntid 512
{
	.reg .pred 	%p<65>;
	.reg .b16 	%rs<4>;
	.reg .b32 	%r<279>;
	.reg .b32 	%f<380>;
	.reg .b64 	%rd<130>;
	// demoted variable
	.shared .align 4 .b8 _ZZN3cub18CUB_300001_SM_10006detail6reduce18DeviceReduceKernelINS2_10policy_hubIfjN4cuda3std3__44plusIfEEE10Policy1000EN6thrust24THRUST_300001_SM_1000_NS10device_ptrIfEEjS9_fNS7_10__identityEEEvT0_PT3_T1_NS0_13GridEvenShareISK_EET2_T4_E12temp_storage[84];
	ld.param.u32 	%r1, [_ZN3cub18CUB_300001_SM_10006detail6reduce18DeviceReduceKernelINS2_10policy_hubIfjN4cuda3std3__44plusIfEEE10Policy1000EN6thrust24THRUST_300001_SM_1000_NS10device_ptrIfEEjS9_fNS7_10__identityEEEvT0_PT3_T1_NS0_13GridEvenShareISK_EET2_T4__param_3+20];
	ld.param.u32 	%r2, [_ZN3cub18CUB_300001_SM_10006detail6reduce18DeviceReduceKernelINS2_10policy_hubIfjN4cuda3std3__44plusIfEEE10Policy1000EN6thrust24THRUST_300001_SM_1000_NS10device_ptrIfEEjS9_fNS7_10__identityEEEvT0_PT3_T1_NS0_13GridEvenShareISK_EET2_T4__param_3+24];
	ld.param.u64 	%rd3, [_ZN3cub18CUB_300001_SM_10006detail6reduce18DeviceReduceKernelINS2_10policy_hubIfjN4cuda3std3__44plusIfEEE10Policy1000EN6thrust24THRUST_300001_SM_1000_NS10device_ptrIfEEjS9_fNS7_10__identityEEEvT0_PT3_T1_NS0_13GridEvenShareISK_EET2_T4__param_0];
	cvta.to.global.u64 	%rd1, %rd3;
	mov.u32 	%r3, %ctaid.x;
	shl.b32 	%r4, %r2, 13;
	shl.b32 	%r270, %r3, 13;
	sub.s32 	%r6, %r1, %r270;
	setp.gt.u32 	%p1, %r6, 8191;
	@%p1 bra 	$L__BB6_26;
	mov.u32 	%r7, %tid.x;
	setp.ge.u32 	%p23, %r7, %r6;
	mov.f32 	%f368, 0f00000000;
	mov.u32 	%r261, %r7;
	@%p23 bra 	$L__BB6_3;
	add.s32 	%r155, %r270, %r7;
	mul.wide.u32 	%rd66, %r155, 4;
	add.s64 	%rd67, %rd1, %rd66;
	ld.global.f32 	%f368, [%rd67];
	add.s32 	%r261, %r7, 512;
$L__BB6_3:
	setp.ge.u32 	%p24, %r261, %r6;
	@%p24 bra 	$L__BB6_17;
	not.b32 	%r156, %r261;
	add.s32 	%r157, %r1, %r156;
	sub.s32 	%r158, %r157, %r270;
	shr.u32 	%r159, %r158, 9;
	add.s32 	%r10, %r159, 1;
	and.b32  	%r11, %r10, 15;
	setp.lt.u32 	%p25, %r158, 7680;
	@%p25 bra 	$L__BB6_8;
	or.b32  	%r260, %r261, 4096;
	add.s32 	%r259, %r261, %r270;
	and.b32  	%r160, %r10, 16777200;
	neg.s32 	%r258, %r160;
$L__BB6_6:
	.pragma "nounroll";
	mul.wide.u32 	%rd68, %r259, 4;
	add.s64 	%rd69, %rd1, %rd68;
	ld.global.f32 	%f203, [%rd69];
	add.f32 	%f204, %f368, %f203;
	add.s32 	%r161, %r259, 512;
	mul.wide.u32 	%rd70, %r161, 4;
	add.s64 	%rd71, %rd1, %rd70;
	ld.global.f32 	%f205, [%rd71];
	add.f32 	%f206, %f204, %f205;
	add.s32 	%r162, %r259, 1024;
	mul.wide.u32 	%rd72, %r162, 4;
	add.s64 	%rd73, %rd1, %rd72;
	ld.global.f32 	%f207, [%rd73];
	add.f32 	%f208, %f206, %f207;
	add.s32 	%r163, %r259, 1536;
	mul.wide.u32 	%rd74, %r163, 4;
	add.s64 	%rd75, %rd1, %rd74;
	ld.global.f32 	%f209, [%rd75];
	add.f32 	%f210, %f208, %f209;
	add.s32 	%r164, %r259, 2048;
	mul.wide.u32 	%rd76, %r164, 4;
	add.s64 	%rd77, %rd1, %rd76;
	ld.global.f32 	%f211, [%rd77];
	add.f32 	%f212, %f210, %f211;
	add.s32 	%r165, %r259, 2560;
	mul.wide.u32 	%rd78, %r165, 4;
	add.s64 	%rd79, %rd1, %rd78;
	ld.global.f32 	%f213, [%rd79];
	add.f32 	%f214, %f212, %f213;
	add.s32 	%r166, %r259, 3072;
	mul.wide.u32 	%rd80, %r166, 4;
	add.s64 	%rd81, %rd1, %rd80;
	ld.global.f32 	%f215, [%rd81];
	add.f32 	%f216, %f214, %f215;
	add.s32 	%r167, %r259, 3584;
	mul.wide.u32 	%rd82, %r167, 4;
	add.s64 	%rd83, %rd1, %rd82;
	ld.global.f32 	%f217, [%rd83];
	add.f32 	%f218, %f216, %f217;
	add.s32 	%r168, %r259, 4096;
	mul.wide.u32 	%rd84, %r168, 4;
	add.s64 	%rd85, %rd1, %rd84;
	ld.global.f32 	%f219, [%rd85];
	add.f32 	%f220, %f218, %f219;
	add.s32 	%r169, %r259, 4608;
	mul.wide.u32 	%rd86, %r169, 4;
	add.s64 	%rd87, %rd1, %rd86;
	ld.global.f32 	%f221, [%rd87];
	add.f32 	%f222, %f220, %f221;
	add.s32 	%r170, %r259, 5120;
	mul.wide.u32 	%rd88, %r170, 4;
	add.s64 	%rd89, %rd1, %rd88;
	ld.global.f32 	%f223, [%rd89];
	add.f32 	%f224, %f222, %f223;
	add.s32 	%r171, %r259, 5632;
	mul.wide.u32 	%rd90, %r171, 4;
	add.s64 	%rd91, %rd1, %rd90;
	ld.global.f32 	%f225, [%rd91];
	add.f32 	%f226, %f224, %f225;
	add.s32 	%r172, %r259, 6144;
	mul.wide.u32 	%rd92, %r172, 4;
	add.s64 	%rd93, %rd1, %rd92;
	ld.global.f32 	%f227, [%rd93];
	add.f32 	%f228, %f226, %f227;
	add.s32 	%r173, %r259, 6656;
	mul.wide.u32 	%rd94, %r173, 4;
	add.s64 	%rd95, %rd1, %rd94;
	ld.global.f32 	%f229, [%rd95];
	add.f32 	%f230, %f228, %f229;
	add.s32 	%r174, %r259, 7168;
	mul.wide.u32 	%rd96, %r174, 4;
	add.s64 	%rd97, %rd1, %rd96;
	ld.global.f32 	%f231, [%rd97];
	add.f32 	%f232, %f230, %f231;
	add.s32 	%r175, %r259, 7680;
	mul.wide.u32 	%rd98, %r175, 4;
	add.s64 	%rd99, %rd1, %rd98;
	ld.global.f32 	%f233, [%rd99];
	add.f32 	%f368, %f232, %f233;
	add.s32 	%r260, %r260, 8192;
	add.s32 	%r259, %r259, 8192;
	add.s32 	%r258, %r258, 16;
	setp.ne.s32 	%p26, %r258, 0;
	@%p26 bra 	$L__BB6_6;
	add.s32 	%r261, %r260, -4096;
$L__BB6_8:
	setp.eq.s32 	%p27, %r11, 0;
	@%p27 bra 	$L__BB6_17;
	and.b32  	%r23, %r10, 7;
	setp.lt.u32 	%p28, %r11, 8;
	@%p28 bra 	$L__BB6_11;
	add.s32 	%r176, %r270, %r261;
	mul.wide.u32 	%rd100, %r176, 4;
	add.s64 	%rd101, %rd1, %rd100;
	ld.global.f32 	%f235, [%rd101];
	add.f32 	%f236, %f368, %f235;
	add.s32 	%r177, %r176, 512;
	mul.wide.u32 	%rd102, %r177, 4;
	add.s64 	%rd103, %rd1, %rd102;
	ld.global.f32 	%f237, [%rd103];
	add.f32 	%f238, %f236, %f237;
	add.s32 	%r178, %r176, 1024;
	mul.wide.u32 	%rd104, %r178, 4;
	add.s64 	%rd105, %rd1, %rd104;
	ld.global.f32 	%f239, [%rd105];
	add.f32 	%f240, %f238, %f239;
	add.s32 	%r179, %r176, 1536;
	mul.wide.u32 	%rd106, %r179, 4;
	add.s64 	%rd107, %rd1, %rd106;
	ld.global.f32 	%f241, [%rd107];
	add.f32 	%f242, %f240, %f241;
	add.s32 	%r180, %r176, 2048;
	mul.wide.u32 	%rd108, %r180, 4;
	add.s64 	%rd109, %rd1, %rd108;
	ld.global.f32 	%f243, [%rd109];
	add.f32 	%f244, %f242, %f243;
	add.s32 	%r181, %r176, 2560;
	mul.wide.u32 	%rd110, %r181, 4;
	add.s64 	%rd111, %rd1, %rd110;
	ld.global.f32 	%f245, [%rd111];
	add.f32 	%f246, %f244, %f245;
	add.s32 	%r182, %r176, 3072;
	mul.wide.u32 	%rd112, %r182, 4;
	add.s64 	%rd113, %rd1, %rd112;
	ld.global.f32 	%f247, [%rd113];
	add.f32 	%f248, %f246, %f247;
	add.s32 	%r183, %r176, 3584;
	mul.wide.u32 	%rd114, %r183, 4;
	add.s64 	%rd115, %rd1, %rd114;
	ld.global.f32 	%f249, [%rd115];
	add.f32 	%f368, %f248, %f249;
	add.s32 	%r261, %r261, 4096;
$L__BB6_11:
	setp.eq.s32 	%p29, %r23, 0;
	@%p29 bra 	$L__BB6_17;
	and.b32  	%r26, %r10, 3;
	setp.lt.u32 	%p30, %r23, 4;
	@%p30 bra 	$L__BB6_14;
	add.s32 	%r184, %r270, %r261;
	mul.wide.u32 	%rd116, %r184, 4;
	add.s64 	%rd117, %rd1, %rd116;
	ld.global.f32 	%f251, [%rd117];
	add.f32 	%f252, %f368, %f251;
	add.s32 	%r185, %r184, 512;
	mul.wide.u32 	%rd118, %r185, 4;
	add.s64 	%rd119, %rd1, %rd118;
	ld.global.f32 	%f253, [%rd119];
	add.f32 	%f254, %f252, %f253;
	add.s32 	%r186, %r184, 1024;
	mul.wide.u32 	%rd120, %r186, 4;
	add.s64 	%rd121, %rd1, %rd120;
	ld.global.f32 	%f255, [%rd121];
	add.f32 	%f256, %f254, %f255;
	add.s32 	%r187, %r184, 1536;
	mul.wide.u32 	%rd122, %r187, 4;
	add.s64 	%rd123, %rd1, %rd122;
	ld.global.f32 	%f257, [%rd123];
	add.f32 	%f368, %f256, %f257;
	add.s32 	%r261, %r261, 2048;
$L__BB6_14:
	setp.eq.s32 	%p31, %r26, 0;
	@%p31 bra 	$L__BB6_17;
	add.s32 	%r265, %r261, %r270;
	neg.s32 	%r264, %r26;
$L__BB6_16:
	.pragma "nounroll";
	mul.wide.u32 	%rd124, %r265, 4;
	add.s64 	%rd125, %rd1, %rd124;
	ld.global.f32 	%f258, [%rd125];
	add.f32 	%f368, %f368, %f258;
	add.s32 	%r265, %r265, 512;
	add.s32 	%r264, %r264, 1;
	setp.ne.s32 	%p32, %r264, 0;
	@%p32 bra 	$L__BB6_16;
$L__BB6_17:
	setp.lt.u32 	%p33, %r6, 512;
	@%p33 bra 	$L__BB6_22;
	// begin inline asm
	mov.u32 %r226, %laneid;
	// end inline asm
	mov.b32 	%r228, %f368;
	mov.b32 	%r229, 1;
	mov.b32 	%r250, 31;
	mov.b32 	%r251, -1;
	// begin inline asm
	shfl.sync.down.b32 %r227, %r228, %r229, %r250, %r251;
	// end inline asm
	setp.gt.s32 	%p57, %r226, 30;
	mov.b32 	%f317, %r227;
	add.f32 	%f318, %f368, %f317;
	selp.f32 	%f319, %f368, %f318, %p57;
	mov.b32 	%r233, %f319;
	mov.b32 	%r234, 2;
	// begin inline asm
	shfl.sync.down.b32 %r232, %r233, %r234, %r250, %r251;
	// end inline asm
	setp.gt.s32 	%p58, %r226, 29;
	mov.b32 	%f320, %r232;
	add.f32 	%f321, %f319, %f320;
	selp.f32 	%f322, %f319, %f321, %p58;
	mov.b32 	%r238, %f322;
	mov.b32 	%r239, 4;
	// begin inline asm
	shfl.sync.down.b32 %r237, %r238, %r239, %r250, %r251;
	// end inline asm
	setp.gt.s32 	%p59, %r226, 27;
	mov.b32 	%f323, %r237;
	add.f32 	%f324, %f322, %f323;
	selp.f32 	%f325, %f322, %f324, %p59;
	mov.b32 	%r243, %f325;
	mov.b32 	%r244, 8;
	// begin inline asm
	shfl.sync.down.b32 %r242, %r243, %r244, %r250, %r251;
	// end inline asm
	setp.gt.s32 	%p60, %r226, 23;
	mov.b32 	%f326, %r242;
	add.f32 	%f327, %f325, %f326;
	selp.f32 	%f328, %f325, %f327, %p60;
	mov.b32 	%r248, %f328;
	mov.b32 	%r249, 16;
	// begin inline asm
	shfl.sync.down.b32 %r247, %r248, %r249, %r250, %r251;
	// end inline asm
	setp.gt.s32 	%p61, %r226, 15;
	mov.b32 	%f329, %r247;
	add.f32 	%f16, %f328, %f329;
	selp.f32 	%f379, %f328, %f16, %p61;
	setp.ne.s32 	%p62, %r226, 0;
	@%p62 bra 	$L__BB6_20;
	shr.u32 	%r252, %r7, 3;
	and.b32  	%r253, %r252, 124;
	mov.u32 	%r254, _ZZN3cub18CUB_300001_SM_10006detail6reduce18DeviceReduceKernelINS2_10policy_hubIfjN4cuda3std3__44plusIfEEE10Policy1000EN6thrust24THRUST_300001_SM_1000_NS10device_ptrIfEEjS9_fNS7_10__identityEEEvT0_PT3_T1_NS0_13GridEvenShareISK_EET2_T4_E12temp_storage;
	add.s32 	%r255, %r254, %r253;
	st.shared.f32 	[%r255+16], %f16;
$L__BB6_20:
	bar.sync 	0;
	setp.ne.s32 	%p63, %r7, 0;
	@%p63 bra 	$L__BB6_48;
	ld.shared.f32 	%f330, [_ZZN3cub18CUB_300001_SM_10006detail6reduce18DeviceReduceKernelINS2_10policy_hubIfjN4cuda3std3__44plusIfEEE10Policy1000EN6thrust24THRUST_300001_SM_1000_NS10device_ptrIfEEjS9_fNS7_10__identityEEEvT0_PT3_T1_NS0_13GridEvenShareISK_EET2_T4_E12temp_storage+20];
	add.f32 	%f331, %f379, %f330;
	ld.shared.f32 	%f332, [_ZZN3cub18CUB_300001_SM_10006detail6reduce18DeviceReduceKernelINS2_10policy_hubIfjN4cuda3std3__44plusIfEEE10Policy1000EN6thrust24THRUST_300001_SM_1000_NS10device_ptrIfEEjS9_fNS7_10__identityEEEvT0_PT3_T1_NS0_13GridEvenShareISK_EET2_T4_E12temp_storage+24];
	add.f32 	%f333, %f331, %f332;
	ld.shared.f32 	%f334, [_ZZN3cub18CUB_300001_SM_10006detail6reduce18DeviceReduceKernelINS2_10policy_hubIfjN4cuda3std3__44plusIfEEE10Policy1000EN6thrust24THRUST_300001_SM_1000_NS10device_ptrIfEEjS9_fNS7_10__identityEEEvT0_PT3_T1_NS0_13GridEvenShareISK_EET2_T4_E12temp_storage+28];
	add.f32 	%f335, %f333, %f334;
	ld.shared.f32 	%f336, [_ZZN3cub18CUB_300001_SM_10006detail6reduce18DeviceReduceKernelINS2_10policy_hubIfjN4cuda3std3__44plusIfEEE10Policy1000EN6thrust24THRUST_300001_SM_1000_NS10device_ptrIfEEjS9_fNS7_10__identityEEEvT0_PT3_T1_NS0_13GridEvenShareISK_EET2_T4_E12temp_storage+32];
	add.f32 	%f337, %f335, %f336;
	ld.shared.f32 	%f338, [_ZZN3cub18CUB_300001_SM_10006detail6reduce18DeviceReduceKernelINS2_10policy_hubIfjN4cuda3std3__44plusIfEEE10Policy1000EN6thrust24THRUST_300001_SM_1000_NS10device_ptrIfEEjS9_fNS7_10__identityEEEvT0_PT3_T1_NS0_13GridEvenShareISK_EET2_T4_E12temp_storage+36];
	add.f32 	%f339, %f337, %f338;
	ld.shared.f32 	%f340, [_ZZN3cub18CUB_300001_SM_10006detail6reduce18DeviceReduceKernelINS2_10policy_hubIfjN4cuda3std3__44plusIfEEE10Policy1000EN6thrust24THRUST_300001_SM_1000_NS10device_ptrIfEEjS9_fNS7_10__identityEEEvT0_PT3_T1_NS0_13GridEvenShareISK_EET2_T4_E12temp_storage+40];
	add.f32 	%f341, %f339, %f340;
	ld.shared.f32 	%f342, [_ZZN3cub18CUB_300001_SM_10006detail6reduce18DeviceReduceKernelINS2_10policy_hubIfjN4cuda3std3__44plusIfEEE10Policy1000EN6thrust24THRUST_300001_SM_1000_NS10device_ptrIfEEjS9_fNS7_10__identityEEEvT0_PT3_T1_NS0_13GridEvenShareISK_EET2_T4_E12temp_storage+44];
	add.f32 	%f343, %f341, %f342;
	ld.shared.f32 	%f344, [_ZZN3cub18CUB_300001_SM_10006detail6reduce18DeviceReduceKernelINS2_10policy_hubIfjN4cuda3std3__44plusIfEEE10Policy1000EN6thrust24THRUST_300001_SM_1000_NS10device_ptrIfEEjS9_fNS7_10__identityEEEvT0_PT3_T1_NS0_13GridEvenShareISK_EET2_T4_E12temp_storage+48];
	add.f32 	%f345, %f343, %f344;
	ld.shared.f32 	%f346, [_ZZN3cub18CUB_300001_SM_10006detail6reduce18DeviceReduceKernelINS2_10policy_hubIfjN4cuda3std3__44plusIfEEE10Policy1000EN6thrust24THRUST_300001_SM_1000_NS10device_ptrIfEEjS9_fNS7_10__identityEEEvT0_PT3_T1_NS0_13GridEvenShareISK_EET2_T4_E12temp_storage+52];
	add.f32 	%f347, %f345, %f346;
	ld.shared.f32 	%f348, [_ZZN3cub18CUB_300001_SM_10006detail6reduce18DeviceReduceKernelINS2_10policy_hubIfjN4cuda3std3__44plusIfEEE10Policy1000EN6thrust24THRUST_300001_SM_1000_NS10device_ptrIfEEjS9_fNS7_10__identityEEEvT0_PT3_T1_NS0_13GridEvenShareISK_EET2_T4_E12temp_storage+56];
	add.f32 	%f349, %f347, %f348;
	ld.shared.f32 	%f350, [_ZZN3cub18CUB_300001_SM_10006detail6reduce18DeviceReduceKernelINS2_10policy_hubIfjN4cuda3std3__44plusIfEEE10Policy1000EN6thrust24THRUST_300001_SM_1000_NS10device_ptrIfEEjS9_fNS7_10__identityEEEvT0_PT3_T1_NS0_13GridEvenShareISK_EET2_T4_E12temp_storage+60];
	add.f32 	%f351, %f349, %f350;
	ld.shared.f32 	%f352, [_ZZN3cub18CUB_300001_SM_10006detail6reduce18DeviceReduceKernelINS2_10policy_hubIfjN4cuda3std3__44plusIfEEE10Policy1000EN6thrust24THRUST_300001_SM_1000_NS10device_ptrIfEEjS9_fNS7_10__identityEEEvT0_PT3_T1_NS0_13GridEvenShareISK_EET2_T4_E12temp_storage+64];
	add.f32 	%f353, %f351, %f352;
	ld.shared.f32 	%f354, [_ZZN3cub18CUB_300001_SM_10006detail6reduce18DeviceReduceKernelINS2_10policy_hubIfjN4cuda3std3__44plusIfEEE10Policy1000EN6thrust24THRUST_300001_SM_1000_NS10device_ptrIfEEjS9_fNS7_10__identityEEEvT0_PT3_T1_NS0_13GridEvenShareISK_EET2_T4_E12temp_storage+68];
	add.f32 	%f355, %f353, %f354;
	ld.shared.f32 	%f356, [_ZZN3cub18CUB_300001_SM_10006detail6reduce18DeviceReduceKernelINS2_10policy_hubIfjN4cuda3std3__44plusIfEEE10Policy1000EN6thrust24THRUST_300001_SM_1000_NS10device_ptrIfEEjS9_fNS7_10__identityEEEvT0_PT3_T1_NS0_13GridEvenShareISK_EET2_T4_E12temp_storage+72];
	add.f32 	%f357, %f355, %f356;
	ld.shared.f32 	%f358, [_ZZN3cub18CUB_300001_SM_10006detail6reduce18DeviceReduceKernelINS2_10policy_hubIfjN4cuda3std3__44plusIfEEE10Policy1000EN6thrust24THRUST_300001_SM_1000_NS10device_ptrIfEEjS9_fNS7_10__identityEEEvT0_PT3_T1_NS0_13GridEvenShareISK_EET2_T4_E12temp_storage+76];
	add.f32 	%f379, %f357, %f358;
	bra.uni 	$L__BB6_48;
$L__BB6_22:
	// begin inline asm
	mov.u32 %r188, %laneid;
	// end inline asm
	and.b32  	%r214, %r7, 992;
	add.s32 	%r215, %r214, 32;
	setp.gt.u32 	%p34, %r215, %r6;
	not.b32 	%r216, %r214;
	add.s32 	%r217, %r6, %r216;
	selp.b32 	%r212, %r217, 31, %p34;
	mov.b32 	%r190, %f368;
	mov.b32 	%r191, 1;
	mov.b32 	%r213, -1;
	// begin inline asm
	shfl.sync.down.b32 %r189, %r190, %r191, %r212, %r213;
	// end inline asm
	setp.lt.s32 	%p35, %r188, %r212;
	mov.b32 	%f259, %r189;
	add.f32 	%f260, %f368, %f259;
	selp.f32 	%f261, %f260, %f368, %p35;
	mov.b32 	%r195, %f261;
	mov.b32 	%r196, 2;
	// begin inline asm
	shfl.sync.down.b32 %r194, %r195, %r196, %r212, %r213;
	// end inline asm
	add.s32 	%r218, %r188, 2;
	setp.gt.s32 	%p36, %r218, %r212;
	mov.b32 	%f262, %r194;
	add.f32 	%f263, %f261, %f262;
	selp.f32 	%f264, %f261, %f263, %p36;
	mov.b32 	%r200, %f264;
	mov.b32 	%r201, 4;
	// begin inline asm
	shfl.sync.down.b32 %r199, %r200, %r201, %r212, %r213;
	// end inline asm
	add.s32 	%r219, %r188, 4;
	setp.gt.s32 	%p37, %r219, %r212;
	mov.b32 	%f265, %r199;
	add.f32 	%f266, %f264, %f265;
	selp.f32 	%f267, %f264, %f266, %p37;
	mov.b32 	%r205, %f267;
	mov.b32 	%r206, 8;
	// begin inline asm
	shfl.sync.down.b32 %r204, %r205, %r206, %r212, %r213;
	// end inline asm
	add.s32 	%r220, %r188, 8;
	setp.gt.s32 	%p38, %r220, %r212;
	mov.b32 	%f268, %r204;
	add.f32 	%f269, %f267, %f268;
	selp.f32 	%f270, %f267, %f269, %p38;
	mov.b32 	%r210, %f270;
	mov.b32 	%r211, 16;
	// begin inline asm
	shfl.sync.down.b32 %r209, %r210, %r211, %r212, %r213;
	// end inline asm
	add.s32 	%r221, %r188, 16;
	setp.gt.s32 	%p39, %r221, %r212;
	mov.b32 	%f271, %r209;
	add.f32 	%f272, %f270, %f271;
	selp.f32 	%f379, %f270, %f272, %p39;
	setp.ne.s32 	%p40, %r188, 0;
	@%p40 bra 	$L__BB6_24;
	shr.u32 	%r222, %r7, 3;
	and.b32  	%r223, %r222, 124;
	mov.u32 	%r224, _ZZN3cub18CUB_300001_SM_10006detail6reduce18DeviceReduceKernelINS2_10policy_hubIfjN4cuda3std3__44plusIfEEE10Policy1000EN6thrust24THRUST_300001_SM_1000_NS10device_ptrIfEEjS9_fNS7_10__identityEEEvT0_PT3_T1_NS0_13GridEvenShareISK_EET2_T4_E12temp_storage;
	add.s32 	%r225, %r224, %r223;
	st.shared.f32 	[%r225+16], %f379;
$L__BB6_24:
	bar.sync 	0;
	setp.ne.s32 	%p41, %r7, 0;
	@%p41 bra 	$L__BB6_48;
	setp.gt.u32 	%p42, %r6, 32;
	ld.shared.f32 	%f273, [_ZZN3cub18CUB_300001_SM_10006detail6reduce18DeviceReduceKernelINS2_10policy_hubIfjN4cuda3std3__44plusIfEEE10Policy1000EN6thrust24THRUST_300001_SM_1000_NS10device_ptrIfEEjS9_fNS7_10__identityEEEvT0_PT3_T1_NS0_13GridEvenShareISK_EET2_T4_E12temp_storage+20];
	add.f32 	%f274, %f379, %f273;
	selp.f32 	%f275, %f274, %f379, %p42;
	setp.gt.u32 	%p43, %r6, 64;
	ld.shared.f32 	%f276, [_ZZN3cub18CUB_300001_SM_10006detail6reduce18DeviceReduceKernelINS2_10policy_hubIfjN4cuda3std3__44plusIfEEE10Policy1000EN6thrust24THRUST_300001_SM_1000_NS10device_ptrIfEEjS9_fNS7_10__identityEEEvT0_PT3_T1_NS0_13GridEvenShareISK_EET2_T4_E12temp_storage+24];
	add.f32 	%f277, %f276, %f275;
	selp.f32 	%f278, %f277, %f275, %p43;
	setp.gt.u32 	%p44, %r6, 96;
	ld.shared.f32 	%f279, [_ZZN3cub18CUB_300001_SM_10006detail6reduce18DeviceReduceKernelINS2_10policy_hubIfjN4cuda3std3__44plusIfEEE10Policy1000EN6thrust24THRUST_300001_SM_1000_NS10device_ptrIfEEjS9_fNS7_10__identityEEEvT0_PT3_T1_NS0_13GridEvenShareISK_EET2_T4_E12temp_storage+28];
	add.f32 	%f280, %f279, %f278;
	selp.f32 	%f281, %f280, %f278, %p44;
	setp.gt.u32 	%p45, %r6, 128;
	ld.shared.f32 	%f282, [_ZZN3cub18CUB_300001_SM_10006detail6reduce18DeviceReduceKernelINS2_10policy_hubIfjN4cuda3std3__44plusIfEEE10Policy1000EN6thrust24THRUST_300001_SM_1000_NS10device_ptrIfEEjS9_fNS7_10__identityEEEvT0_PT3_T1_NS0_13GridEvenShareISK_EET2_T4_E12temp_storage+32];
	add.f32 	%f283, %f282, %f281;
	selp.f32 	%f284, %f283, %f281, %p45;
	setp.gt.u32 	%p46, %r6, 160;
	ld.shared.f32 	%f285, [_ZZN3cub18CUB_300001_SM_10006detail6reduce18DeviceReduceKernelINS2_10policy_hubIfjN4cuda3std3__44plusIfEEE10Policy1000EN6thrust24THRUST_300001_SM_1000_NS10device_ptrIfEEjS9_fNS7_10__identityEEEvT0_PT3_T1_NS0_13GridEvenShareISK_EET2_T4_E12temp_storage+36];
	add.f32 	%f286, %f285, %f284;
	selp.f32 	%f287, %f286, %f284, %p46;
	setp.gt.u32 	%p47, %r6, 192;
	ld.shared.f32 	%f288, [_ZZN3cub18CUB_300001_SM_10006detail6reduce18DeviceReduceKernelINS2_10policy_hubIfjN4cuda3std3__44plusIfEEE10Policy1000EN6thrust24THRUST_300001_SM_1000_NS10device_ptrIfEEjS9_fNS7_10__identityEEEvT0_PT3_T1_NS0_13GridEvenShareISK_EET2_T4_E12temp_storage+40];
	add.f32 	%f289, %f288, %f287;
	selp.f32 	%f290, %f289, %f287, %p47;
	setp.gt.u32 	%p48, %r6, 224;
	ld.shared.f32 	%f291, [_ZZN3cub18CUB_300001_SM_10006detail6reduce18DeviceReduceKernelINS2_10policy_hubIfjN4cuda3std3__44plusIfEEE10Policy1000EN6thrust24THRUST_300001_SM_1000_NS10device_ptrIfEEjS9_fNS7_10__identityEEEvT0_PT3_T1_NS0_13GridEvenShareISK_EET2_T4_E12temp_storage+44];
	add.f32 	%f292, %f291, %f290;
	selp.f32 	%f293, %f292, %f290, %p48;
	setp.gt.u32 	%p49, %r6, 256;
	ld.shared.f32 	%f294, [_ZZN3cub18CUB_300001_SM_10006detail6reduce18DeviceReduceKernelINS2_10policy_hubIfjN4cuda3std3__44plusIfEEE10Policy1000EN6thrust24THRUST_300001_SM_1000_NS10device_ptrIfEEjS9_fNS7_10__identityEEEvT0_PT3_T1_NS0_13GridEvenShareISK_EET2_T4_E12temp_storage+48];
	add.f32 	%f295, %f294, %f293;
	selp.f32 	%f296, %f295, %f293, %p49;
	setp.gt.u32 	%p50, %r6, 288;
	ld.shared.f32 	%f297, [_ZZN3cub18CUB_300001_SM_10006detail6reduce18DeviceReduceKernelINS2_10policy_hubIfjN4cuda3std3__44plusIfEEE10Policy1000EN6thrust24THRUST_300001_SM_1000_NS10device_ptrIfEEjS9_fNS7_10__identityEEEvT0_PT3_T1_NS0_13GridEvenShareISK_EET2_T4_E12temp_storage+52];
	add.f32 	%f298, %f297, %f296;
	selp.f32 	%f299, %f298, %f296, %p50;
	setp.gt.u32 	%p51, %r6, 320;
	ld.shared.f32 	%f300, [_ZZN3cub18CUB_300001_SM_10006detail6reduce18DeviceReduceKernelINS2_10policy_hubIfjN4cuda3std3__44plusIfEEE10Policy1000EN6thrust24THRUST_300001_SM_1000_NS10device_ptrIfEEjS9_fNS7_10__identityEEEvT0_PT3_T1_NS0_13GridEvenShareISK_EET2_T4_E12temp_storage+56];
	add.f32 	%f301, %f300, %f299;
	selp.f32 	%f302, %f301, %f299, %p51;
	setp.gt.u32 	%p52, %r6, 352;
	ld.shared.f32 	%f303, [_ZZN3cub18CUB_300001_SM_10006detail6reduce18DeviceReduceKernelINS2_10policy_hubIfjN4cuda3std3__44plusIfEEE10Policy1000EN6thrust24THRUST_300001_SM_1000_NS10device_ptrIfEEjS9_fNS7_10__identityEEEvT0_PT3_T1_NS0_13GridEvenShareISK_EET2_T4_E12temp_storage+60];
	add.f32 	%f304, %f303, %f302;
	selp.f32 	%f305, %f304, %f302, %p52;
	setp.gt.u32 	%p53, %r6, 384;
	ld.shared.f32 	%f306, [_ZZN3cub18CUB_300001_SM_10006detail6reduce18DeviceReduceKernelINS2_10policy_hubIfjN4cuda3std3__44plusIfEEE10Policy1000EN6thrust24THRUST_300001_SM_1000_NS10device_ptrIfEEjS9_fNS7_10__identityEEEvT0_PT3_T1_NS0_13GridEvenShareISK_EET2_T4_E12temp_storage+64];
	add.f32 	%f307, %f306, %f305;
	selp.f32 	%f308, %f307, %f305, %p53;
	setp.gt.u32 	%p54, %r6, 416;
	ld.shared.f32 	%f309, [_ZZN3cub18CUB_300001_SM_10006detail6reduce18DeviceReduceKernelINS2_10policy_hubIfjN4cuda3std3__44plusIfEEE10Policy1000EN6thrust24THRUST_300001_SM_1000_NS10device_ptrIfEEjS9_fNS7_10__identityEEEvT0_PT3_T1_NS0_13GridEvenShareISK_EET2_T4_E12temp_storage+68];
	add.f32 	%f310, %f309, %f308;
	selp.f32 	%f311, %f310, %f308, %p54;
	setp.gt.u32 	%p55, %r6, 448;
	ld.shared.f32 	%f312, [_ZZN3cub18CUB_300001_SM_10006detail6reduce18DeviceReduceKernelINS2_10policy_hubIfjN4cuda3std3__44plusIfEEE10Policy1000EN6thrust24THRUST_300001_SM_1000_NS10device_ptrIfEEjS9_fNS7_10__identityEEEvT0_PT3_T1_NS0_13GridEvenShareISK_EET2_T4_E12temp_storage+72];
	add.f32 	%f313, %f312, %f311;
	selp.f32 	%f314, %f313, %f311, %p55;
	setp.gt.u32 	%p56, %r6, 480;
	ld.shared.f32 	%f315, [_ZZN3cub18CUB_300001_SM_10006detail6reduce18DeviceReduceKernelINS2_10policy_hubIfjN4cuda3std3__44plusIfEEE10Policy1000EN6thrust24THRUST_300001_SM_1000_NS10device_ptrIfEEjS9_fNS7_10__identityEEEvT0_PT3_T1_NS0_13GridEvenShareISK_EET2_T4_E12temp_storage+76];
	add.f32 	%f316, %f315, %f314;
	selp.f32 	%f379, %f316, %f314, %p56;
	bra.uni 	$L__BB6_48;
$L__BB6_26:
	mov.u32 	%r35, %tid.x;
	add.s32 	%r72, %r35, %r270;
	mul.wide.u32 	%rd4, %r72, 4;
	add.s64 	%rd5, %rd1, %rd4;
	ld.global.f32 	%f41, [%rd5];
	ld.global.f32 	%f42, [%rd5+2048];
	ld.global.f32 	%f43, [%rd5+4096];
	ld.global.f32 	%f44, [%rd5+6144];
	ld.global.f32 	%f45, [%rd5+8192];
	ld.global.f32 	%f46, [%rd5+10240];
	ld.global.f32 	%f47, [%rd5+12288];
	ld.global.f32 	%f48, [%rd5+14336];
	ld.global.f32 	%f49, [%rd5+16384];
	ld.global.f32 	%f50, [%rd5+18432];
	ld.global.f32 	%f51, [%rd5+20480];
	ld.global.f32 	%f52, [%rd5+22528];
	ld.global.f32 	%f53, [%rd5+24576];
	ld.global.f32 	%f54, [%rd5+26624];
	ld.global.f32 	%f55, [%rd5+28672];
	ld.global.f32 	%f56, [%rd5+30720];
	add.f32 	%f57, %f41, %f42;
	add.f32 	%f58, %f43, %f44;
	add.f32 	%f59, %f45, %f46;
	add.f32 	%f60, %f47, %f48;
	add.f32 	%f61, %f49, %f50;
	add.f32 	%f62, %f51, %f52;
	add.f32 	%f63, %f53, %f54;
	add.f32 	%f64, %f55, %f56;
	add.f32 	%f65, %f57, %f58;
	add.f32 	%f66, %f59, %f60;
	add.f32 	%f67, %f61, %f62;
	add.f32 	%f68, %f63, %f64;
	add.f32 	%f69, %f65, %f66;
	add.f32 	%f70, %f67, %f68;
	add.f32 	%f378, %f69, %f70;
	setp.lt.u32 	%p2, %r6, %r4;
	@%p2 bra 	$L__BB6_44;
	add.s32 	%r36, %r4, %r270;
	not.b32 	%r74, %r35;
	add.s32 	%r75, %r74, %r1;
	sub.s32 	%r76, %r75, %r4;
	sub.s32 	%r267, %r76, %r270;
	add.s32 	%r77, %r36, %r35;
	add.s32 	%r266, %r77, 4096;
	mov.b32 	%r269, 0;
	mov.u32 	%r268, %r36;
$L__BB6_28:
	add.s32 	%r270, %r270, %r4;
	add.s32 	%r79, %r1, -8192;
	setp.gt.u32 	%p3, %r270, %r79;
	@%p3 bra 	$L__BB6_30;
	add.s32 	%r80, %r35, %r270;
	mul.wide.u32 	%rd6, %r80, 4;
	add.s64 	%rd7, %rd1, %rd6;
	ld.global.f32 	%f71, [%rd7];
	ld.global.f32 	%f72, [%rd7+2048];
	ld.global.f32 	%f73, [%rd7+4096];
	ld.global.f32 	%f74, [%rd7+6144];
	ld.global.f32 	%f75, [%rd7+8192];
	ld.global.f32 	%f76, [%rd7+10240];
	ld.global.f32 	%f77, [%rd7+12288];
	ld.global.f32 	%f78, [%rd7+14336];
	ld.global.f32 	%f79, [%rd7+16384];
	ld.global.f32 	%f80, [%rd7+18432];
	ld.global.f32 	%f81, [%rd7+20480];
	ld.global.f32 	%f82, [%rd7+22528];
	ld.global.f32 	%f83, [%rd7+24576];
	ld.global.f32 	%f84, [%rd7+26624];
	ld.global.f32 	%f85, [%rd7+28672];
	ld.global.f32 	%f86, [%rd7+30720];
	add.f32 	%f87, %f378, %f71;
	add.f32 	%f88, %f72, %f73;
	add.f32 	%f89, %f74, %f75;
	add.f32 	%f90, %f76, %f77;
	add.f32 	%f91, %f78, %f79;
	add.f32 	%f92, %f80, %f81;
	add.f32 	%f93, %f82, %f83;
	add.f32 	%f94, %f84, %f85;
	add.f32 	%f95, %f87, %f88;
	add.f32 	%f96, %f89, %f90;
	add.f32 	%f97, %f91, %f92;
	add.f32 	%f98, %f93, %f94;
	add.f32 	%f99, %f95, %f96;
	add.f32 	%f100, %f97, %f98;
	add.f32 	%f101, %f99, %f100;
	add.f32 	%f378, %f101, %f86;
	sub.s32 	%r81, %r1, %r270;
	setp.lt.u32 	%p4, %r81, %r4;
	add.s32 	%r269, %r269, 1;
	add.s32 	%r268, %r268, %r4;
	sub.s32 	%r267, %r267, %r4;
	add.s32 	%r266, %r266, %r4;
	@%p4 bra 	$L__BB6_44;
	bra.uni 	$L__BB6_28;
$L__BB6_30:
	setp.le.u32 	%p5, %r1, %r270;
	sub.s32 	%r83, %r1, %r270;
	setp.ge.s32 	%p6, %r35, %r83;
	or.pred  	%p7, %p5, %p6;
	@%p7 bra 	$L__BB6_44;
	not.b32 	%r85, %r35;
	add.s32 	%r86, %r1, %r85;
	sub.s32 	%r87, %r86, %r36;
	mul.lo.s32 	%r88, %r2, %r269;
	shl.b32 	%r89, %r88, 13;
	sub.s32 	%r90, %r87, %r89;
	shr.u32 	%r91, %r90, 9;
	add.s32 	%r49, %r91, 1;
	and.b32  	%r50, %r49, 15;
	setp.lt.u32 	%p8, %r90, 7680;
	mov.u32 	%r275, %r35;
	@%p8 bra 	$L__BB6_35;
	or.b32  	%r273, %r35, 4096;
	shr.u32 	%r92, %r267, 9;
	add.s32 	%r93, %r92, 1;
	and.b32  	%r94, %r93, 16777200;
	neg.s32 	%r271, %r94;
$L__BB6_33:
	.pragma "nounroll";
	add.s32 	%r95, %r266, -4096;
	mul.wide.u32 	%rd8, %r95, 4;
	add.s64 	%rd9, %rd1, %rd8;
	ld.global.f32 	%f103, [%rd9];
	add.f32 	%f104, %f378, %f103;
	add.s32 	%r96, %r266, -3584;
	mul.wide.u32 	%rd10, %r96, 4;
	add.s64 	%rd11, %rd1, %rd10;
	ld.global.f32 	%f105, [%rd11];
	add.f32 	%f106, %f104, %f105;
	add.s32 	%r97, %r266, -3072;
	mul.wide.u32 	%rd12, %r97, 4;
	add.s64 	%rd13, %rd1, %rd12;
	ld.global.f32 	%f107, [%rd13];
	add.f32 	%f108, %f106, %f107;
	add.s32 	%r98, %r266, -2560;
	mul.wide.u32 	%rd14, %r98, 4;
	add.s64 	%rd15, %rd1, %rd14;
	ld.global.f32 	%f109, [%rd15];
	add.f32 	%f110, %f108, %f109;
	add.s32 	%r99, %r266, -2048;
	mul.wide.u32 	%rd16, %r99, 4;
	add.s64 	%rd17, %rd1, %rd16;
	ld.global.f32 	%f111, [%rd17];
	add.f32 	%f112, %f110, %f111;
	add.s32 	%r100, %r266, -1536;
	mul.wide.u32 	%rd18, %r100, 4;
	add.s64 	%rd19, %rd1, %rd18;
	ld.global.f32 	%f113, [%rd19];
	add.f32 	%f114, %f112, %f113;
	add.s32 	%r101, %r266, -1024;
	mul.wide.u32 	%rd20, %r101, 4;
	add.s64 	%rd21, %rd1, %rd20;
	ld.global.f32 	%f115, [%rd21];
	add.f32 	%f116, %f114, %f115;
	add.s32 	%r102, %r266, 3584;
	add.s32 	%r103, %r266, -512;
	mul.wide.u32 	%rd22, %r103, 4;
	add.s64 	%rd23, %rd1, %rd22;
	ld.global.f32 	%f117, [%rd23];
	add.f32 	%f118, %f116, %f117;
	mul.wide.u32 	%rd24, %r266, 4;
	add.s64 	%rd25, %rd1, %rd24;
	ld.global.f32 	%f119, [%rd25];
	add.f32 	%f120, %f118, %f119;
	add.s32 	%r104, %r266, 512;
	mul.wide.u32 	%rd26, %r104, 4;
	add.s64 	%rd27, %rd1, %rd26;
	ld.global.f32 	%f121, [%rd27];
	add.f32 	%f122, %f120, %f121;
	add.s32 	%r105, %r266, 1024;
	mul.wide.u32 	%rd28, %r105, 4;
	add.s64 	%rd29, %rd1, %rd28;
	ld.global.f32 	%f123, [%rd29];
	add.f32 	%f124, %f122, %f123;
	add.s32 	%r106, %r266, 1536;
	mul.wide.u32 	%rd30, %r106, 4;
	add.s64 	%rd31, %rd1, %rd30;
	ld.global.f32 	%f125, [%rd31];
	add.f32 	%f126, %f124, %f125;
	add.s32 	%r107, %r266, 2048;
	mul.wide.u32 	%rd32, %r107, 4;
	add.s64 	%rd33, %rd1, %rd32;
	ld.global.f32 	%f127, [%rd33];
	add.f32 	%f128, %f126, %f127;
	add.s32 	%r108, %r266, 2560;
	mul.wide.u32 	%rd34, %r108, 4;
	add.s64 	%rd35, %rd1, %rd34;
	ld.global.f32 	%f129, [%rd35];
	add.f32 	%f130, %f128, %f129;
	add.s32 	%r109, %r266, 3072;
	mul.wide.u32 	%rd36, %r109, 4;
	add.s64 	%rd37, %rd1, %rd36;
	ld.global.f32 	%f131, [%rd37];
	add.f32 	%f132, %f130, %f131;
	mul.wide.u32 	%rd38, %r102, 4;
	add.s64 	%rd39, %rd1, %rd38;
	ld.global.f32 	%f133, [%rd39];
	add.f32 	%f378, %f132, %f133;
	add.s32 	%r273, %r273, 8192;
	add.s32 	%r266, %r266, 8192;
	add.s32 	%r271, %r271, 16;
	setp.ne.s32 	%p9, %r271, 0;
	@%p9 bra 	$L__BB6_33;
	add.s32 	%r275, %r273, -4096;
$L__BB6_35:
	setp.eq.s32 	%p10, %r50, 0;
	@%p10 bra 	$L__BB6_44;
	and.b32  	%r61, %r49, 7;
	setp.lt.u32 	%p11, %r50, 8;
	@%p11 bra 	$L__BB6_38;
	add.s32 	%r110, %r275, %r270;
	mul.wide.u32 	%rd40, %r110, 4;
	add.s64 	%rd41, %rd1, %rd40;
	ld.global.f32 	%f135, [%rd41];
	add.f32 	%f136, %f378, %f135;
	add.s32 	%r111, %r110, 512;
	mul.wide.u32 	%rd42, %r111, 4;
	add.s64 	%rd43, %rd1, %rd42;
	ld.global.f32 	%f137, [%rd43];
	add.f32 	%f138, %f136, %f137;
	add.s32 	%r112, %r110, 1024;
	mul.wide.u32 	%rd44, %r112, 4;
	add.s64 	%rd45, %rd1, %rd44;
	ld.global.f32 	%f139, [%rd45];
	add.f32 	%f140, %f138, %f139;
	add.s32 	%r113, %r110, 1536;
	mul.wide.u32 	%rd46, %r113, 4;
	add.s64 	%rd47, %rd1, %rd46;
	ld.global.f32 	%f141, [%rd47];
	add.f32 	%f142, %f140, %f141;
	add.s32 	%r114, %r110, 2048;
	mul.wide.u32 	%rd48, %r114, 4;
	add.s64 	%rd49, %rd1, %rd48;
	ld.global.f32 	%f143, [%rd49];
	add.f32 	%f144, %f142, %f143;
	add.s32 	%r115, %r110, 2560;
	mul.wide.u32 	%rd50, %r115, 4;
	add.s64 	%rd51, %rd1, %rd50;
	ld.global.f32 	%f145, [%rd51];
	add.f32 	%f146, %f144, %f145;
	add.s32 	%r116, %r110, 3072;
	mul.wide.u32 	%rd52, %r116, 4;
	add.s64 	%rd53, %rd1, %rd52;
	ld.global.f32 	%f147, [%rd53];
	add.f32 	%f148, %f146, %f147;
	add.s32 	%r117, %r110, 3584;
	mul.wide.u32 	%rd54, %r117, 4;
	add.s64 	%rd55, %rd1, %rd54;
	ld.global.f32 	%f149, [%rd55];
	add.f32 	%f378, %f148, %f149;
	add.s32 	%r275, %r275, 4096;
$L__BB6_38:
	setp.eq.s32 	%p12, %r61, 0;
	@%p12 bra 	$L__BB6_44;
	setp.lt.u32 	%p13, %r61, 4;
	@%p13 bra 	$L__BB6_41;
	add.s32 	%r118, %r275, %r270;
	mul.wide.u32 	%rd56, %r118, 4;
	add.s64 	%rd57, %rd1, %rd56;
	ld.global.f32 	%f151, [%rd57];
	add.f32 	%f152, %f378, %f151;
	add.s32 	%r119, %r118, 512;
	mul.wide.u32 	%rd58, %r119, 4;
	add.s64 	%rd59, %rd1, %rd58;
	ld.global.f32 	%f153, [%rd59];
	add.f32 	%f154, %f152, %f153;
	add.s32 	%r120, %r118, 1024;
	mul.wide.u32 	%rd60, %r120, 4;
	add.s64 	%rd61, %rd1, %rd60;
	ld.global.f32 	%f155, [%rd61];
	add.f32 	%f156, %f154, %f155;
	add.s32 	%r121, %r118, 1536;
	mul.wide.u32 	%rd62, %r121, 4;
	add.s64 	%rd63, %rd1, %rd62;
	ld.global.f32 	%f157, [%rd63];
	add.f32 	%f378, %f156, %f157;
	add.s32 	%r275, %r275, 2048;
$L__BB6_41:
	and.b32  	%r122, %r49, 3;
	setp.eq.s32 	%p14, %r122, 0;
	@%p14 bra 	$L__BB6_44;
	add.s32 	%r278, %r275, %r268;
	cvt.u16.u32 	%rs1, %r267;
	shr.u16 	%rs2, %rs1, 9;
	add.s16 	%rs3, %rs2, 1;
	cvt.u32.u16 	%r123, %rs3;
	and.b32  	%r124, %r123, 3;
	neg.s32 	%r277, %r124;
$L__BB6_43:
	.pragma "nounroll";
	mul.wide.u32 	%rd64, %r278, 4;
	add.s64 	%rd65, %rd1, %rd64;
	ld.global.f32 	%f158, [%rd65];
	add.f32 	%f378, %f378, %f158;
	add.s32 	%r278, %r278, 512;
	add.s32 	%r277, %r277, 1;
	setp.ne.s32 	%p15, %r277, 0;
	@%p15 bra 	$L__BB6_43;
$L__BB6_44:
	// begin inline asm
	mov.u32 %r125, %laneid;
	// end inline asm
	mov.b32 	%r127, %f378;
	mov.b32 	%r128, 1;
	mov.b32 	%r149, 31;
	mov.b32 	%r150, -1;
	// begin inline asm
	shfl.sync.down.b32 %r126, %r127, %r128, %r149, %r150;
	// end inline asm
	setp.gt.s32 	%p16, %r125, 30;
	mov.b32 	%f159, %r126;
	add.f32 	%f160, %f378, %f159;
	selp.f32 	%f161, %f378, %f160, %p16;
	mov.b32 	%r132, %f161;
	mov.b32 	%r133, 2;
	// begin inline asm
	shfl.sync.down.b32 %r131, %r132, %r133, %r149, %r150;
	// end inline asm
	setp.gt.s32 	%p17, %r125, 29;
	mov.b32 	%f162, %r131;
	add.f32 	%f163, %f161, %f162;
	selp.f32 	%f164, %f161, %f163, %p17;
	mov.b32 	%r137, %f164;
	mov.b32 	%r138, 4;
	// begin inline asm
	shfl.sync.down.b32 %r136, %r137, %r138, %r149, %r150;
	// end inline asm
	setp.gt.s32 	%p18, %r125, 27;
	mov.b32 	%f165, %r136;
	add.f32 	%f166, %f164, %f165;
	selp.f32 	%f167, %f164, %f166, %p18;
	mov.b32 	%r142, %f167;
	mov.b32 	%r143, 8;
	// begin inline asm
	shfl.sync.down.b32 %r141, %r142, %r143, %r149, %r150;
	// end inline asm
	setp.gt.s32 	%p19, %r125, 23;
	mov.b32 	%f168, %r141;
	add.f32 	%f169, %f167, %f168;
	selp.f32 	%f170, %f167, %f169, %p19;
	mov.b32 	%r147, %f170;
	mov.b32 	%r148, 16;
	// begin inline asm
	shfl.sync.down.b32 %r146, %r147, %r148, %r149, %r150;
	// end inline asm
	setp.gt.s32 	%p20, %r125, 15;
	mov.b32 	%f171, %r146;
	add.f32 	%f37, %f170, %f171;
	selp.f32 	%f379, %f170, %f37, %p20;
	setp.ne.s32 	%p21, %r125, 0;
	@%p21 bra 	$L__BB6_46;
	shr.u32 	%r151, %r35, 3;
	and.b32  	%r152, %r151, 124;
	mov.u32 	%r153, _ZZN3cub18CUB_300001_SM_10006detail6reduce18DeviceReduceKernelINS2_10policy_hubIfjN4cuda3std3__44plusIfEEE10Policy1000EN6thrust24THRUST_300001_SM_1000_NS10device_ptrIfEEjS9_fNS7_10__identityEEEvT0_PT3_T1_NS0_13GridEvenShareISK_EET2_T4_E12temp_storage;
	add.s32 	%r154, %r153, %r152;
	st.shared.f32 	[%r154+16], %f37;
$L__BB6_46:
	bar.sync 	0;
	setp.ne.s32 	%p22, %r35, 0;
	@%p22 bra 	$L__BB6_48;
	ld.shared.f32 	%f172, [_ZZN3cub18CUB_300001_SM_10006detail6reduce18DeviceReduceKernelINS2_10policy_hubIfjN4cuda3std3__44plusIfEEE10Policy1000EN6thrust24THRUST_300001_SM_1000_NS10device_ptrIfEEjS9_fNS7_10__identityEEEvT0_PT3_T1_NS0_13GridEvenShareISK_EET2_T4_E12temp_storage+20];
	add.f32 	%f173, %f379, %f172;
	ld.shared.f32 	%f174, [_ZZN3cub18CUB_300001_SM_10006detail6reduce18DeviceReduceKernelINS2_10policy_hubIfjN4cuda3std3__44plusIfEEE10Policy1000EN6thrust24THRUST_300001_SM_1000_NS10device_ptrIfEEjS9_fNS7_10__identityEEEvT0_PT3_T1_NS0_13GridEvenShareISK_EET2_T4_E12temp_storage+24];
	add.f32 	%f175, %f173, %f174;
	ld.shared.f32 	%f176, [_ZZN3cub18CUB_300001_SM_10006detail6reduce18DeviceReduceKernelINS2_10policy_hubIfjN4cuda3std3__44plusIfEEE10Policy1000EN6thrust24THRUST_300001_SM_1000_NS10device_ptrIfEEjS9_fNS7_10__identityEEEvT0_PT3_T1_NS0_13GridEvenShareISK_EET2_T4_E12temp_storage+28];
	add.f32 	%f177, %f175, %f176;
	ld.shared.f32 	%f178, [_ZZN3cub18CUB_300001_SM_10006detail6reduce18DeviceReduceKernelINS2_10policy_hubIfjN4cuda3std3__44plusIfEEE10Policy1000EN6thrust24THRUST_300001_SM_1000_NS10device_ptrIfEEjS9_fNS7_10__identityEEEvT0_PT3_T1_NS0_13GridEvenShareISK_EET2_T4_E12temp_storage+32];
	add.f32 	%f179, %f177, %f178;
	ld.shared.f32 	%f180, [_ZZN3cub18CUB_300001_SM_10006detail6reduce18DeviceReduceKernelINS2_10policy_hubIfjN4cuda3std3__44plusIfEEE10Policy1000EN6thrust24THRUST_300001_SM_1000_NS10device_ptrIfEEjS9_fNS7_10__identityEEEvT0_PT3_T1_NS0_13GridEvenShareISK_EET2_T4_E12temp_storage+36];
	add.f32 	%f181, %f179, %f180;
	ld.shared.f32 	%f182, [_ZZN3cub18CUB_300001_SM_10006detail6reduce18DeviceReduceKernelINS2_10policy_hubIfjN4cuda3std3__44plusIfEEE10Policy1000EN6thrust24THRUST_300001_SM_1000_NS10device_ptrIfEEjS9_fNS7_10__identityEEEvT0_PT3_T1_NS0_13GridEvenShareISK_EET2_T4_E12temp_storage+40];
	add.f32 	%f183, %f181, %f182;
	ld.shared.f32 	%f184, [_ZZN3cub18CUB_300001_SM_10006detail6reduce18DeviceReduceKernelINS2_10policy_hubIfjN4cuda3std3__44plusIfEEE10Policy1000EN6thrust24THRUST_300001_SM_1000_NS10device_ptrIfEEjS9_fNS7_10__identityEEEvT0_PT3_T1_NS0_13GridEvenShareISK_EET2_T4_E12temp_storage+44];
	add.f32 	%f185, %f183, %f184;
	ld.shared.f32 	%f186, [_ZZN3cub18CUB_300001_SM_10006detail6reduce18DeviceReduceKernelINS2_10policy_hubIfjN4cuda3std3__44plusIfEEE10Policy1000EN6thrust24THRUST_300001_SM_1000_NS10device_ptrIfEEjS9_fNS7_10__identityEEEvT0_PT3_T1_NS0_13GridEvenShareISK_EET2_T4_E12temp_storage+48];
	add.f32 	%f187, %f185, %f186;
	ld.shared.f32 	%f188, [_ZZN3cub18CUB_300001_SM_10006detail6reduce18DeviceReduceKernelINS2_10policy_hubIfjN4cuda3std3__44plusIfEEE10Policy1000EN6thrust24THRUST_300001_SM_1000_NS10device_ptrIfEEjS9_fNS7_10__identityEEEvT0_PT3_T1_NS0_13GridEvenShareISK_EET2_T4_E12temp_storage+52];
	add.f32 	%f189, %f187, %f188;
	ld.shared.f32 	%f190, [_ZZN3cub18CUB_300001_SM_10006detail6reduce18DeviceReduceKernelINS2_10policy_hubIfjN4cuda3std3__44plusIfEEE10Policy1000EN6thrust24THRUST_300001_SM_1000_NS10device_ptrIfEEjS9_fNS7_10__identityEEEvT0_PT3_T1_NS0_13GridEvenShareISK_EET2_T4_E12temp_storage+56];
	add.f32 	%f191, %f189, %f190;
	ld.shared.f32 	%f192, [_ZZN3cub18CUB_300001_SM_10006detail6reduce18DeviceReduceKernelINS2_10policy_hubIfjN4cuda3std3__44plusIfEEE10Policy1000EN6thrust24THRUST_300001_SM_1000_NS10device_ptrIfEEjS9_fNS7_10__identityEEEvT0_PT3_T1_NS0_13GridEvenShareISK_EET2_T4_E12temp_storage+60];
	add.f32 	%f193, %f191, %f192;
	ld.shared.f32 	%f194, [_ZZN3cub18CUB_300001_SM_10006detail6reduce18DeviceReduceKernelINS2_10policy_hubIfjN4cuda3std3__44plusIfEEE10Policy1000EN6thrust24THRUST_300001_SM_1000_NS10device_ptrIfEEjS9_fNS7_10__identityEEEvT0_PT3_T1_NS0_13GridEvenShareISK_EET2_T4_E12temp_storage+64];
	add.f32 	%f195, %f193, %f194;
	ld.shared.f32 	%f196, [_ZZN3cub18CUB_300001_SM_10006detail6reduce18DeviceReduceKernelINS2_10policy_hubIfjN4cuda3std3__44plusIfEEE10Policy1000EN6thrust24THRUST_300001_SM_1000_NS10device_ptrIfEEjS9_fNS7_10__identityEEEvT0_PT3_T1_NS0_13GridEvenShareISK_EET2_T4_E12temp_storage+68];
	add.f32 	%f197, %f195, %f196;
	ld.shared.f32 	%f198, [_ZZN3cub18CUB_300001_SM_10006detail6reduce18DeviceReduceKernelINS2_10policy_hubIfjN4cuda3std3__44plusIfEEE10Policy1000EN6thrust24THRUST_300001_SM_1000_NS10device_ptrIfEEjS9_fNS7_10__identityEEEvT0_PT3_T1_NS0_13GridEvenShareISK_EET2_T4_E12temp_storage+72];
	add.f32 	%f199, %f197, %f198;
	ld.shared.f32 	%f200, [_ZZN3cub18CUB_300001_SM_10006detail6reduce18DeviceReduceKernelINS2_10policy_hubIfjN4cuda3std3__44plusIfEEE10Policy1000EN6thrust24THRUST_300001_SM_1000_NS10device_ptrIfEEjS9_fNS7_10__identityEEEvT0_PT3_T1_NS0_13GridEvenShareISK_EET2_T4_E12temp_storage+76];
	add.f32 	%f379, %f199, %f200;
$L__BB6_48:
	mov.u32 	%r256, %tid.x;
	setp.ne.s32 	%p64, %r256, 0;
	@%p64 bra 	$L__BB6_50;
	ld.param.u64 	%rd129, [_ZN3cub18CUB_300001_SM_10006detail6reduce18DeviceReduceKernelINS2_10policy_hubIfjN4cuda3std3__44plusIfEEE10Policy1000EN6thrust24THRUST_300001_SM_1000_NS10device_ptrIfEEjS9_fNS7_10__identityEEEvT0_PT3_T1_NS0_13GridEvenShareISK_EET2_T4__param_1];
	cvta.to.global.u64 	%rd126, %rd129;
	mul.wide.u32 	%rd127, %r3, 4;
	add.s64 	%rd128, %rd126, %rd127;
	st.global.f32 	[%rd128], %f379;
$L__BB6_50:
	ret;

}
	// .globl	_ZN3cub18CUB_300001_SM_10006detail6reduce28DeviceReduceSingleTileKernelINS2_10policy_hubIfjN4cuda3std3__44plusIfEEE10Policy1000EPfSC_iS9_ffNS7_10__identityEEEvT0_T1_T2_T3_T4_T6_
.visible .entry _ZN3cub18CUB_300001_SM_10006detail6reduce28DeviceReduceSingleTileKernelINS2_10policy_hubIfjN4cuda3std3__44plusIfEEE10Policy1000EPfSC_iS9_ffNS7_10__identityEEEvT0_T1_T2_T3_T4_T6_(
	.param .u64 .ptr .align 1 _ZN3cub18CUB_300001_SM_10006detail6reduce28DeviceReduceSingleTileKernelINS2_10policy_hubIfjN4cuda3std3__44plusIfEEE10Policy1000EPfSC_iS9_ffNS7_10__identityEEEvT0_T1_T2_T3_T4_T6__param_0,
	.param .u64 .ptr .align 1 _ZN3cub18CUB_300001_SM_10006detail6reduce28DeviceReduceSingleTileKernelINS2_10policy_hubIfjN4cuda3std3__44plusIfEEE10Policy1000EPfSC_iS9_ffNS7_10__identityEEEvT0_T1_T2_T3_T4_T6__param_1,
	.param .u32 _ZN3cub18CUB_300001_SM_10006detail6reduce28DeviceReduceSingleTileKernelINS2_10policy_hubIfjN4cuda3std3__44plusIfEEE10Policy1000EPfSC_iS9_ffNS7_10__identityEEEvT0_T1_T2_T3_T4_T6__param_2,
	.param .align 1 .b8 _ZN3cub18CUB_300001_SM_10006detail6reduce28DeviceReduceSingleTileKernelINS2_10policy_hubIfjN4cuda3std3__44plusIfEEE10Policy1000EPfSC_iS9_ffNS7_10__identityEEEvT0_T1_T2_T3_T4_T6__param_3[1],
	.param .f32 _ZN3cub18CUB_300001_SM_10006detail6reduce28DeviceReduceSingleTileKernelINS2_10policy_hubIfjN4cuda3std3__44plusIfEEE10Policy1000EPfSC_iS9_ffNS7_10__identityEEEvT0_T1_T2_T3_T4_T6__param_4,
	.param .align 1 .b8 _ZN3cub18CUB_300001_SM_10006detail6reduce28DeviceReduceSingleTileKernelINS2_10policy_hubIfjN4cuda3std3__44plusIfEEE10Policy1000EPfSC_iS9_ffNS7_10__identityEEEvT0_T1_T2_T3_T4_T6__param_5[1]
)
.maxntid 512
.minnctapersm 1
{
	.reg .pred 	%p<113>;
	.reg .b32 	%r<407>;
	.reg .b32 	%f<531>;
	.reg .b64 	%rd<133>;
	// demoted variable
	.shared .align 4 .b8 _ZZN3cub18CUB_300001_SM_10006detail6reduce28DeviceReduceSingleTileKernelINS2_10policy_hubIfjN4cuda3std3__44plusIfEEE10Policy1000EPfSC_iS9_ffNS7_10__identityEEEvT0_T1_T2_T3_T4_T6_E12temp_storage[84];
	ld.param.u64 	%rd16, [_ZN3cub18CUB_300001_SM_10006detail6reduce28DeviceReduceSingleTileKernelINS2_10policy_hubIfjN4cuda3std3__44plusIfEEE10Policy1000EPfSC_iS9_ffNS7_10__identityEEEvT0_T1_T2_T3_T4_T6__param_0];
	ld.param.u64 	%rd17, [_ZN3cub18CUB_300001_SM_10006detail6reduce28DeviceReduceSingleTileKernelINS2_10policy_hubIfjN4cuda3std3__44plusIfEEE10Policy1000EPfSC_iS9_ffNS7_10__identityEEEvT0_T1_T2_T3_T4_T6__param_1];
	ld.param.u32 	%r67, [_ZN3cub18CUB_300001_SM_10006detail6reduce28DeviceReduceSingleTileKernelINS2_10policy_hubIfjN4cuda3std3__44plusIfEEE10Policy1000EPfSC_iS9_ffNS7_10__identityEEEvT0_T1_T2_T3_T4_T6__param_2];
	ld.param.f32 	%f58, [_ZN3cub18CUB_300001_SM_10006detail6reduce28DeviceReduceSingleTileKernelINS2_10policy_hubIfjN4cuda3std3__44plusIfEEE10Policy1000EPfSC_iS9_ffNS7_10__identityEEEvT0_T1_T2_T3_T4_T6__param_4];
	cvta.to.global.u64 	%rd1, %rd17;
	setp.ne.s32 	%p1, %r67, 0;
	@%p1 bra 	$L__BB7_3;
	mov.u32 	%r380, %tid.x;
	setp.ne.s32 	%p112, %r380, 0;
	@%p112 bra 	$L__BB7_74;
	st.global.f32 	[%rd1], %f58;
	bra.uni 	$L__BB7_74;
$L__BB7_3:
	and.b64  	%rd18, %rd16, 7;
	setp.ne.s64 	%p2, %rd18, 0;
	@%p2 bra 	$L__BB7_38;
	setp.gt.s32 	%p57, %r67, 8191;
	@%p57 bra 	$L__BB7_22;
	mov.u32 	%r1, %tid.x;
	setp.ge.s32 	%p74, %r1, %r67;
	mov.f32 	%f509, 0f00000000;
	mov.u32 	%r384, %r1;
	@%p74 bra 	$L__BB7_7;
	mul.wide.u32 	%rd121, %r1, 4;
	add.s64 	%rd120, %rd16, %rd121;
	// begin inline asm
	ld.global.nc.u32 %r300, [%rd120];
	// end inline asm
	mov.b32 	%f509, %r300;
	add.s32 	%r384, %r1, 512;
$L__BB7_7:
	setp.ge.s32 	%p75, %r384, %r67;
	@%p75 bra 	$L__BB7_13;
	not.b32 	%r301, %r384;
	add.s32 	%r4, %r67, %r301;
	and.b32  	%r302, %r4, 1536;
	setp.eq.s32 	%p76, %r302, 1536;
	@%p76 bra 	$L__BB7_11;
	mul.wide.u32 	%rd122, %r384, 4;
	add.s64 	%rd129, %rd16, %rd122;
	shr.u32 	%r303, %r4, 9;
	add.s32 	%r304, %r303, 1;
	and.b32  	%r305, %r304, 3;
	neg.s32 	%r382, %r305;
$L__BB7_10:
	.pragma "nounroll";
	// begin inline asm
	ld.global.nc.u32 %r306, [%rd129];
	// end inline asm
	mov.b32 	%f395, %r306;
	add.f32 	%f509, %f509, %f395;
	add.s32 	%r384, %r384, 512;
	add.s64 	%rd129, %rd129, 2048;
	add.s32 	%r382, %r382, 1;
	setp.ne.s32 	%p77, %r382, 0;
	@%p77 bra 	$L__BB7_10;
$L__BB7_11:
	setp.lt.u32 	%p78, %r4, 1536;
	@%p78 bra 	$L__BB7_13;
$L__BB7_12:
	mul.wide.s32 	%rd128, %r384, 4;
	add.s64 	%rd124, %rd16, %rd128;
	// begin inline asm
	ld.global.nc.u32 %r307, [%rd124];
	// end inline asm
	mov.b32 	%f396, %r307;
	add.f32 	%f397, %f509, %f396;
	add.s64 	%rd125, %rd124, 2048;
	// begin inline asm
	ld.global.nc.u32 %r308, [%rd125];
	// end inline asm
	mov.b32 	%f398, %r308;
	add.f32 	%f399, %f397, %f398;
	add.s64 	%rd126, %rd124, 4096;
	// begin inline asm
	ld.global.nc.u32 %r309, [%rd126];
	// end inline asm
	mov.b32 	%f400, %r309;
	add.f32 	%f401, %f399, %f400;
	add.s64 	%rd127, %rd124, 6144;
	// begin inline asm
	ld.global.nc.u32 %r310, [%rd127];
	// end inline asm
	mov.b32 	%f402, %r310;
	add.f32 	%f509, %f401, %f402;
	add.s32 	%r384, %r384, 2048;
	setp.lt.s32 	%p79, %r384, %r67;
	@%p79 bra 	$L__BB7_12;
$L__BB7_13:
	setp.lt.s32 	%p80, %r67, 512;
	@%p80 bra 	$L__BB7_18;
	// begin inline asm
	mov.u32 %r349, %laneid;
	// end inline asm
	mov.b32 	%r351, %f509;
	mov.b32 	%r352, 1;
	mov.b32 	%r373, 31;
	mov.b32 	%r374, -1;
	// begin inline asm
	shfl.sync.down.b32 %r350, %r351, %r352, %r373, %r374;
	// end inline asm
	setp.gt.s32 	%p104, %r349, 30;
	mov.b32 	%f461, %r350;
	add.f32 	%f462, %f509, %f461;
	selp.f32 	%f463, %f509, %f462, %p104;
	mov.b32 	%r356, %f463;
	mov.b32 	%r357, 2;
	// begin inline asm
	shfl.sync.down.b32 %r355, %r356, %r357, %r373, %r374;
	// end inline asm
	setp.gt.s32 	%p105, %r349, 29;
	mov.b32 	%f464, %r355;
	add.f32 	%f465, %f463, %f464;
	selp.f32 	%f466, %f463, %f465, %p105;
	mov.b32 	%r361, %f466;
	mov.b32 	%r362, 4;
	// begin inline asm
	shfl.sync.down.b32 %r360, %r361, %r362, %r373, %r374;
	// end inline asm
	setp.gt.s32 	%p106, %r349, 27;
	mov.b32 	%f467, %r360;
	add.f32 	%f468, %f466, %f467;
	selp.f32 	%f469, %f466, %f468, %p106;
	mov.b32 	%r366, %f469;
	mov.b32 	%r367, 8;
	// begin inline asm
	shfl.sync.down.b32 %r365, %r366, %r367, %r373, %r374;
	// end inline asm
	setp.gt.s32 	%p107, %r349, 23;
	mov.b32 	%f470, %r365;
	add.f32 	%f471, %f469, %f470;
	selp.f32 	%f472, %f469, %f471, %p107;
	mov.b32 	%r371, %f472;
	mov.b32 	%r372, 16;
	// begin inline asm
	shfl.sync.down.b32 %r370, %r371, %r372, %r373, %r374;
	// end inline asm
	setp.gt.s32 	%p108, %r349, 15;
	mov.b32 	%f473, %r370;
	add.f32 	%f10, %f472, %f473;
	selp.f32 	%f530, %f472, %f10, %p108;
	setp.ne.s32 	%p109, %r349, 0;
	@%p109 bra 	$L__BB7_16;
	shr.u32 	%r375, %r1, 3;
	and.b32  	%r376, %r375, 124;
	mov.u32 	%r377, _ZZN3cub18CUB_300001_SM_10006detail6reduce28DeviceReduceSingleTileKernelINS2_10policy_hubIfjN4cuda3std3__44plusIfEEE10Policy1000EPfSC_iS9_ffNS7_10__identityEEEvT0_T1_T2_T3_T4_T6_E12temp_storage;
	add.s32 	%r378, %r377, %r376;
	st.shared.f32 	[%r378+16], %f10;
$L__BB7_16:
	bar.sync 	0;
	setp.ne.s32 	%p110, %r1, 0;
	@%p110 bra 	$L__BB7_72;
	ld.shared.f32 	%f474, [_ZZN3cub18CUB_300001_SM_10006detail6reduce28DeviceReduceSingleTileKernelINS2_10policy_hubIfjN4cuda3std3__44plusIfEEE10Policy1000EPfSC_iS9_ffNS7_10__identityEEEvT0_T1_T2_T3_T4_T6_E12temp_storage+20];
	add.f32 	%f475, %f530, %f474;
	ld.shared.f32 	%f476, [_ZZN3cub18CUB_300001_SM_10006detail6reduce28DeviceReduceSingleTileKernelINS2_10policy_hubIfjN4cuda3std3__44plusIfEEE10Policy1000EPfSC_iS9_ffNS7_10__identityEEEvT0_T1_T2_T3_T4_T6_E12temp_storage+24];
	add.f32 	%f477, %f475, %f476;
	ld.shared.f32 	%f478, [_ZZN3cub18CUB_300001_SM_10006detail6reduce28DeviceReduceSingleTileKernelINS2_10policy_hubIfjN4cuda3std3__44plusIfEEE10Policy1000EPfSC_iS9_ffNS7_10__identityEEEvT0_T1_T2_T3_T4_T6_E12temp_storage+28];
	add.f32 	%f479, %f477, %f478;
	ld.shared.f32 	%f480, [_ZZN3cub18CUB_300001_SM_10006detail6reduce28DeviceReduceSingleTileKernelINS2_10policy_hubIfjN4cuda3std3__44plusIfEEE10Policy1000EPfSC_iS9_ffNS7_10__identityEEEvT0_T1_T2_T3_T4_T6_E12temp_storage+32];
	add.f32 	%f481, %f479, %f480;
	ld.shared.f32 	%f482, [_ZZN3cub18CUB_300001_SM_10006detail6reduce28DeviceReduceSingleTileKernelINS2_10policy_hubIfjN4cuda3std3__44plusIfEEE10Policy1000EPfSC_iS9_ffNS7_10__identityEEEvT0_T1_T2_T3_T4_T6_E12temp_storage+36];
	add.f32 	%f483, %f481, %f482;
	ld.shared.f32 	%f484, [_ZZN3cub18CUB_300001_SM_10006detail6reduce28DeviceReduceSingleTileKernelINS2_10policy_hubIfjN4cuda3std3__44plusIfEEE10Policy1000EPfSC_iS9_ffNS7_10__identityEEEvT0_T1_T2_T3_T4_T6_E12temp_storage+40];
	add.f32 	%f485, %f483, %f484;
	ld.shared.f32 	%f486, [_ZZN3cub18CUB_300001_SM_10006detail6reduce28DeviceReduceSingleTileKernelINS2_10policy_hubIfjN4cuda3std3__44plusIfEEE10Policy1000EPfSC_iS9_ffNS7_10__identityEEEvT0_T1_T2_T3_T4_T6_E12temp_storage+44];
	add.f32 	%f487, %f485, %f486;
	ld.shared.f32 	%f488, [_ZZN3cub18CUB_300001_SM_10006detail6reduce28DeviceReduceSingleTileKernelINS2_10policy_hubIfjN4cuda3std3__44plusIfEEE10Policy1000EPfSC_iS9_ffNS7_10__identityEEEvT0_T1_T2_T3_T4_T6_E12temp_storage+48];
	add.f32 	%f489, %f487, %f488;
	ld.shared.f32 	%f490, [_ZZN3cub18CUB_300001_SM_10006detail6reduce28DeviceReduceSingleTileKernelINS2_10policy_hubIfjN4cuda3std3__44plusIfEEE10Policy1000EPfSC_iS9_ffNS7_10__identityEEEvT0_T1_T2_T3_T4_T6_E12temp_storage+52];
	add.f32 	%f491, %f489, %f490;
	ld.shared.f32 	%f492, [_ZZN3cub18CUB_300001_SM_10006detail6reduce28DeviceReduceSingleTileKernelINS2_10policy_hubIfjN4cuda3std3__44plusIfEEE10Policy1000EPfSC_iS9_ffNS7_10__identityEEEvT0_T1_T2_T3_T4_T6_E12temp_storage+56];
	add.f32 	%f493, %f491, %f492;
	ld.shared.f32 	%f494, [_ZZN3cub18CUB_300001_SM_10006detail6reduce28DeviceReduceSingleTileKernelINS2_10policy_hubIfjN4cuda3std3__44plusIfEEE10Policy1000EPfSC_iS9_ffNS7_10__identityEEEvT0_T1_T2_T3_T4_T6_E12temp_storage+60];
	add.f32 	%f495, %f493, %f494;
	ld.shared.f32 	%f496, [_ZZN3cub18CUB_300001_SM_10006detail6reduce28DeviceReduceSingleTileKernelINS2_10policy_hubIfjN4cuda3std3__44plusIfEEE10Policy1000EPfSC_iS9_ffNS7_10__identityEEEvT0_T1_T2_T3_T4_T6_E12temp_storage+64];
	add.f32 	%f497, %f495, %f496;
	ld.shared.f32 	%f498, [_ZZN3cub18CUB_300001_SM_10006detail6reduce28DeviceReduceSingleTileKernelINS2_10policy_hubIfjN4cuda3std3__44plusIfEEE10Policy1000EPfSC_iS9_ffNS7_10__identityEEEvT0_T1_T2_T3_T4_T6_E12temp_storage+68];
	add.f32 	%f499, %f497, %f498;
	ld.shared.f32 	%f500, [_ZZN3cub18CUB_300001_SM_10006detail6reduce28DeviceReduceSingleTileKernelINS2_10policy_hubIfjN4cuda3std3__44plusIfEEE10Policy1000EPfSC_iS9_ffNS7_10__identityEEEvT0_T1_T2_T3_T4_T6_E12temp_storage+72];
	add.f32 	%f501, %f499, %f500;
	ld.shared.f32 	%f502, [_ZZN3cub18CUB_300001_SM_10006detail6reduce28DeviceReduceSingleTileKernelINS2_10policy_hubIfjN4cuda3std3__44plusIfEEE10Policy1000EPfSC_iS9_ffNS7_10__identityEEEvT0_T1_T2_T3_T4_T6_E12temp_storage+76];
	add.f32 	%f530, %f501, %f502;
	bra.uni 	$L__BB7_72;
$L__BB7_18:
	// begin inline asm
	mov.u32 %r311, %laneid;
	// end inline asm
	and.b32  	%r337, %r1, 992;
	add.s32 	%r338, %r337, 32;
	setp.gt.s32 	%p81, %r338, %r67;
	not.b32 	%r339, %r337;
	add.s32 	%r340, %r67, %r339;
	selp.b32 	%r335, %r340, 31, %p81;
	mov.b32 	%r313, %f509;
	mov.b32 	%r314, 1;
	mov.b32 	%r336, -1;
	// begin inline asm
	shfl.sync.down.b32 %r312, %r313, %r314, %r335, %r336;
	// end inline asm
	setp.lt.s32 	%p82, %r311, %r335;
	mov.b32 	%f403, %r312;
	add.f32 	%f404, %f509, %f403;
	selp.f32 	%f405, %f404, %f509, %p82;
	mov.b32 	%r318, %f405;
	mov.b32 	%r319, 2;
	// begin inline asm
	shfl.sync.down.b32 %r317, %r318, %r319, %r335, %r336;
	// end inline asm
	add.s32 	%r341, %r311, 2;
	setp.gt.s32 	%p83, %r341, %r335;
	mov.b32 	%f406, %r317;
	add.f32 	%f407, %f405, %f406;
	selp.f32 	%f408, %f405, %f407, %p83;
	mov.b32 	%r323, %f408;
	mov.b32 	%r324, 4;
	// begin inline asm
	shfl.sync.down.b32 %r322, %r323, %r324, %r335, %r336;
	// end inline asm
	add.s32 	%r342, %r311, 4;
	setp.gt.s32 	%p84, %r342, %r335;
	mov.b32 	%f409, %r322;
	add.f32 	%f410, %f408, %f409;
	selp.f32 	%f411, %f408, %f410, %p84;
	mov.b32 	%r328, %f411;
	mov.b32 	%r329, 8;
	// begin inline asm
	shfl.sync.down.b32 %r327, %r328, %r329, %r335, %r336;
	// end inline asm
	add.s32 	%r343, %r311, 8;
	setp.gt.s32 	%p85, %r343, %r335;
	mov.b32 	%f412, %r327;
	add.f32 	%f413, %f411, %f412;
	selp.f32 	%f414, %f411, %f413, %p85;
	mov.b32 	%r333, %f414;
	mov.b32 	%r334, 16;
	// begin inline asm
	shfl.sync.down.b32 %r332, %r333, %r334, %r335, %r336;
	// end inline asm
	add.s32 	%r344, %r311, 16;
	setp.gt.s32 	%p86, %r344, %r335;
	mov.b32 	%f415, %r332;
	add.f32 	%f416, %f414, %f415;
	selp.f32 	%f530, %f414, %f416, %p86;
	setp.ne.s32 	%p87, %r311, 0;
	@%p87 bra 	$L__BB7_20;
	shr.u32 	%r345, %r1, 3;
	and.b32  	%r346, %r345, 124;
	mov.u32 	%r347, _ZZN3cub18CUB_300001_SM_10006detail6reduce28DeviceReduceSingleTileKernelINS2_10policy_hubIfjN4cuda3std3__44plusIfEEE10Policy1000EPfSC_iS9_ffNS7_10__identityEEEvT0_T1_T2_T3_T4_T6_E12temp_storage;
	add.s32 	%r348, %r347, %r346;
	st.shared.f32 	[%r348+16], %f530;
$L__BB7_20:
	bar.sync 	0;
	setp.ne.s32 	%p88, %r1, 0;
	@%p88 bra 	$L__BB7_72;
	setp.gt.s32 	%p89, %r67, 32;
	ld.shared.f32 	%f417, [_ZZN3cub18CUB_300001_SM_10006detail6reduce28DeviceReduceSingleTileKernelINS2_10policy_hubIfjN4cuda3std3__44plusIfEEE10Policy1000EPfSC_iS9_ffNS7_10__identityEEEvT0_T1_T2_T3_T4_T6_E12temp_storage+20];
	add.f32 	%f418, %f530, %f417;
	selp.f32 	%f419, %f418, %f530, %p89;
	setp.gt.s32 	%p90, %r67, 64;
	ld.shared.f32 	%f420, [_ZZN3cub18CUB_300001_SM_10006detail6reduce28DeviceReduceSingleTileKernelINS2_10policy_hubIfjN4cuda3std3__44plusIfEEE10Policy1000EPfSC_iS9_ffNS7_10__identityEEEvT0_T1_T2_T3_T4_T6_E12temp_storage+24];
	add.f32 	%f421, %f420, %f419;
	selp.f32 	%f422, %f421, %f419, %p90;
	setp.gt.s32 	%p91, %r67, 96;
	ld.shared.f32 	%f423, [_ZZN3cub18CUB_300001_SM_10006detail6reduce28DeviceReduceSingleTileKernelINS2_10policy_hubIfjN4cuda3std3__44plusIfEEE10Policy1000EPfSC_iS9_ffNS7_10__identityEEEvT0_T1_T2_T3_T4_T6_E12temp_storage+28];
	add.f32 	%f424, %f423, %f422;
	selp.f32 	%f425, %f424, %f422, %p91;
	setp.gt.s32 	%p92, %r67, 128;
	ld.shared.f32 	%f426, [_ZZN3cub18CUB_300001_SM_10006detail6reduce28DeviceReduceSingleTileKernelINS2_10policy_hubIfjN4cuda3std3__44plusIfEEE10Policy1000EPfSC_iS9_ffNS7_10__identityEEEvT0_T1_T2_T3_T4_T6_E12temp_storage+32];
	add.f32 	%f427, %f426, %f425;
	selp.f32 	%f428, %f427, %f425, %p92;
	setp.gt.s32 	%p93, %r67, 160;
	ld.shared.f32 	%f429, [_ZZN3cub18CUB_300001_SM_10006detail6reduce28DeviceReduceSingleTileKernelINS2_10policy_hubIfjN4cuda3std3__44plusIfEEE10Policy1000EPfSC_iS9_ffNS7_10__identityEEEvT0_T1_T2_T3_T4_T6_E12temp_storage+36];
	add.f32 	%f430, %f429, %f428;
	selp.f32 	%f431, %f430, %f428, %p93;
	setp.gt.s32 	%p94, %r67, 192;
	ld.shared.f32 	%f432, [_ZZN3cub18CUB_300001_SM_10006detail6reduce28DeviceReduceSingleTileKernelINS2_10policy_hubIfjN4cuda3std3__44plusIfEEE10Policy1000EPfSC_iS9_ffNS7_10__identityEEEvT0_T1_T2_T3_T4_T6_E12temp_storage+40];
	add.f32 	%f433, %f432, %f431;
	selp.f32 	%f434, %f433, %f431, %p94;
	setp.gt.s32 	%p95, %r67, 224;
	ld.shared.f32 	%f435, [_ZZN3cub18CUB_300001_SM_10006detail6reduce28DeviceReduceSingleTileKernelINS2_10policy_hubIfjN4cuda3std3__44plusIfEEE10Policy1000EPfSC_iS9_ffNS7_10__identityEEEvT0_T1_T2_T3_T4_T6_E12temp_storage+44];
	add.f32 	%f436, %f435, %f434;
	selp.f32 	%f437, %f436, %f434, %p95;
	setp.gt.s32 	%p96, %r67, 256;
	ld.shared.f32 	%f438, [_ZZN3cub18CUB_300001_SM_10006detail6reduce28DeviceReduceSingleTileKernelINS2_10policy_hubIfjN4cuda3std3__44plusIfEEE10Policy1000EPfSC_iS9_ffNS7_10__identityEEEvT0_T1_T2_T3_T4_T6_E12temp_storage+48];
	add.f32 	%f439, %f438, %f437;
	selp.f32 	%f440, %f439, %f437, %p96;
	setp.gt.s32 	%p97, %r67, 288;
	ld.shared.f32 	%f441, [_ZZN3cub18CUB_300001_SM_10006detail6reduce28DeviceReduceSingleTileKernelINS2_10policy_hubIfjN4cuda3std3__44plusIfEEE10Policy1000EPfSC_iS9_ffNS7_10__identityEEEvT0_T1_T2_T3_T4_T6_E12temp_storage+52];
	add.f32 	%f442, %f441, %f440;
	selp.f32 	%f443, %f442, %f440, %p97;
	setp.gt.s32 	%p98, %r67, 320;
	ld.shared.f32 	%f444, [_ZZN3cub18CUB_300001_SM_10006detail6reduce28DeviceReduceSingleTileKernelINS2_10policy_hubIfjN4cuda3std3__44plusIfEEE10Policy1000EPfSC_iS9_ffNS7_10__identityEEEvT0_T1_T2_T3_T4_T6_E12temp_storage+56];
	add.f32 	%f445, %f444, %f443;
	selp.f32 	%f446, %f445, %f443, %p98;
	setp.gt.s32 	%p99, %r67, 352;
	ld.shared.f32 	%f447, [_ZZN3cub18CUB_300001_SM_10006detail6reduce28DeviceReduceSingleTileKernelINS2_10policy_hubIfjN4cuda3std3__44plusIfEEE10Policy1000EPfSC_iS9_ffNS7_10__identityEEEvT0_T1_T2_T3_T4_T6_E12temp_storage+60];
	add.f32 	%f448, %f447, %f446;
	selp.f32 	%f449, %f448, %f446, %p99;
	setp.gt.s32 	%p100, %r67, 384;
	ld.shared.f32 	%f450, [_ZZN3cub18CUB_300001_SM_10006detail6reduce28DeviceReduceSingleTileKernelINS2_10policy_hubIfjN4cuda3std3__44plusIfEEE10Policy1000EPfSC_iS9_ffNS7_10__identityEEEvT0_T1_T2_T3_T4_T6_E12temp_storage+64];
	add.f32 	%f451, %f450, %f449;
	selp.f32 	%f452, %f451, %f449, %p100;
	setp.gt.s32 	%p101, %r67, 416;
	ld.shared.f32 	%f453, [_ZZN3cub18CUB_300001_SM_10006detail6reduce28DeviceReduceSingleTileKernelINS2_10policy_hubIfjN4cuda3std3__44plusIfEEE10Policy1000EPfSC_iS9_ffNS7_10__identityEEEvT0_T1_T2_T3_T4_T6_E12temp_storage+68];
	add.f32 	%f454, %f453, %f452;
	selp.f32 	%f455, %f454, %f452, %p101;
	setp.gt.s32 	%p102, %r67, 448;
	ld.shared.f32 	%f456, [_ZZN3cub18CUB_300001_SM_10006detail6reduce28DeviceReduceSingleTileKernelINS2_10policy_hubIfjN4cuda3std3__44plusIfEEE10Policy1000EPfSC_iS9_ffNS7_10__identityEEEvT0_T1_T2_T3_T4_T6_E12temp_storage+72];
	add.f32 	%f457, %f456, %f455;
	selp.f32 	%f458, %f457, %f455, %p102;
	setp.gt.s32 	%p103, %r67, 480;
	ld.shared.f32 	%f459, [_ZZN3cub18CUB_300001_SM_10006detail6reduce28DeviceReduceSingleTileKernelINS2_10policy_hubIfjN4cuda3std3__44plusIfEEE10Policy1000EPfSC_iS9_ffNS7_10__identityEEEvT0_T1_T2_T3_T4_T6_E12temp_storage+76];
	add.f32 	%f460, %f459, %f458;
	selp.f32 	%f530, %f460, %f458, %p103;
	bra.uni 	$L__BB7_72;
$L__BB7_22:
	mov.u32 	%r13, %tid.x;
	shl.b32 	%r224, %r13, 1;
	mul.wide.u32 	%rd90, %r224, 4;
	add.s64 	%rd75, %rd16, %rd90;
	// begin inline asm
	ld.global.nc.u64 %rd74, [%rd75];
	// end inline asm
	mov.b64 	{%r225, %r226}, %rd74;
	mov.b32 	%f281, %r226;
	mov.b32 	%f282, %r225;
	add.s64 	%rd77, %rd75, 4096;
	// begin inline asm
	ld.global.nc.u64 %rd76, [%rd77];
	// end inline asm
	mov.b64 	{%r227, %r228}, %rd76;
	mov.b32 	%f283, %r228;
	mov.b32 	%f284, %r227;
	add.s64 	%rd79, %rd75, 8192;
	// begin inline asm
	ld.global.nc.u64 %rd78, [%rd79];
	// end inline asm
	mov.b64 	{%r229, %r230}, %rd78;
	mov.b32 	%f285, %r230;
	mov.b32 	%f286, %r229;
	add.s64 	%rd81, %rd75, 12288;
	// begin inline asm
	ld.global.nc.u64 %rd80, [%rd81];
	// end inline asm
	mov.b64 	{%r231, %r232}, %rd80;
	mov.b32 	%f287, %r232;
	mov.b32 	%f288, %r231;
	add.s64 	%rd83, %rd75, 16384;
	// begin inline asm
	ld.global.nc.u64 %rd82, [%rd83];
	// end inline asm
	mov.b64 	{%r233, %r234}, %rd82;
	mov.b32 	%f289, %r234;
	mov.b32 	%f290, %r233;
	add.s64 	%rd85, %rd75, 20480;
	// begin inline asm
	ld.global.nc.u64 %rd84, [%rd85];
	// end inline asm
	mov.b64 	{%r235, %r236}, %rd84;
	mov.b32 	%f291, %r236;
	mov.b32 	%f292, %r235;
	add.s64 	%rd87, %rd75, 24576;
	// begin inline asm
	ld.global.nc.u64 %rd86, [%rd87];
	// end inline asm
	mov.b64 	{%r237, %r238}, %rd86;
	mov.b32 	%f293, %r238;
	mov.b32 	%f294, %r237;
	add.s64 	%rd89, %rd75, 28672;
	// begin inline asm
	ld.global.nc.u64 %rd88, [%rd89];
	// end inline asm
	mov.b64 	{%r239, %r240}, %rd88;
	mov.b32 	%f295, %r240;
	mov.b32 	%f296, %r239;
	add.f32 	%f297, %f282, %f281;
	add.f32 	%f298, %f284, %f283;
	add.f32 	%f299, %f286, %f285;
	add.f32 	%f300, %f288, %f287;
	add.f32 	%f301, %f290, %f289;
	add.f32 	%f302, %f292, %f291;
	add.f32 	%f303, %f294, %f293;
	add.f32 	%f304, %f296, %f295;
	add.f32 	%f305, %f297, %f298;
	add.f32 	%f306, %f299, %f300;
	add.f32 	%f307, %f301, %f302;
	add.f32 	%f308, %f303, %f304;
	add.f32 	%f309, %f305, %f306;
	add.f32 	%f310, %f307, %f308;
	add.f32 	%f516, %f309, %f310;
	setp.lt.u32 	%p58, %r67, 16384;
	mov.b32 	%r387, 8192;
	@%p58 bra 	$L__BB7_26;
	add.s32 	%r14, %r67, -8192;
	mov.b32 	%r387, 8192;
$L__BB7_24:
	mul.wide.s32 	%rd107, %r387, 4;
	add.s64 	%rd92, %rd75, %rd107;
	// begin inline asm
	ld.global.nc.u64 %rd91, [%rd92];
	// end inline asm
	mov.b64 	{%r242, %r243}, %rd91;
	mov.b32 	%f311, %r243;
	mov.b32 	%f312, %r242;
	add.s64 	%rd94, %rd92, 4096;
	// begin inline asm
	ld.global.nc.u64 %rd93, [%rd94];
	// end inline asm
	mov.b64 	{%r244, %r245}, %rd93;
	mov.b32 	%f313, %r245;
	mov.b32 	%f314, %r244;
	add.s64 	%rd96, %rd92, 8192;
	// begin inline asm
	ld.global.nc.u64 %rd95, [%rd96];
	// end inline asm
	mov.b64 	{%r246, %r247}, %rd95;
	mov.b32 	%f315, %r247;
	mov.b32 	%f316, %r246;
	add.s64 	%rd98, %rd92, 12288;
	// begin inline asm
	ld.global.nc.u64 %rd97, [%rd98];
	// end inline asm
	mov.b64 	{%r248, %r249}, %rd97;
	mov.b32 	%f317, %r249;
	mov.b32 	%f318, %r248;
	add.s64 	%rd100, %rd92, 16384;
	// begin inline asm
	ld.global.nc.u64 %rd99, [%rd100];
	// end inline asm
	mov.b64 	{%r250, %r251}, %rd99;
	mov.b32 	%f319, %r251;
	mov.b32 	%f320, %r250;
	add.s64 	%rd102, %rd92, 20480;
	// begin inline asm
	ld.global.nc.u64 %rd101, [%rd102];
	// end inline asm
	mov.b64 	{%r252, %r253}, %rd101;
	mov.b32 	%f321, %r253;
	mov.b32 	%f322, %r252;
	add.s64 	%rd104, %rd92, 24576;
	// begin inline asm
	ld.global.nc.u64 %rd103, [%rd104];
	// end inline asm
	mov.b64 	{%r254, %r255}, %rd103;
	mov.b32 	%f323, %r255;
	mov.b32 	%f324, %r254;
	add.s64 	%rd106, %rd92, 28672;
	// begin inline asm
	ld.global.nc.u64 %rd105, [%rd106];
	// end inline asm
	mov.b64 	{%r256, %r257}, %rd105;
	mov.b32 	%f325, %r257;
	mov.b32 	%f326, %r256;
	add.f32 	%f327, %f516, %f312;
	add.f32 	%f328, %f311, %f314;
	add.f32 	%f329, %f313, %f316;
	add.f32 	%f330, %f315, %f318;
	add.f32 	%f331, %f317, %f320;
	add.f32 	%f332, %f319, %f322;
	add.f32 	%f333, %f321, %f324;
	add.f32 	%f334, %f323, %f326;
	add.f32 	%f335, %f327, %f328;
	add.f32 	%f336, %f329, %f330;
	add.f32 	%f337, %f331, %f332;
	add.f32 	%f338, %f333, %f334;
	add.f32 	%f339, %f335, %f336;
	add.f32 	%f340, %f337, %f338;
	add.f32 	%f341, %f339, %f340;
	add.f32 	%f516, %f341, %f325;
	sub.s32 	%r258, %r67, %r387;
	setp.lt.s32 	%p59, %r258, 8192;
	@%p59 bra 	$L__BB7_34;
	add.s32 	%r387, %r387, 8192;
	setp.le.s32 	%p60, %r387, %r14;
	@%p60 bra 	$L__BB7_24;
$L__BB7_26:
	setp.le.s32 	%p61, %r67, %r387;
	@%p61 bra 	$L__BB7_34;
	sub.s32 	%r18, %r67, %r387;
	setp.ge.s32 	%p62, %r13, %r18;
	@%p62 bra 	$L__BB7_34;
	not.b32 	%r259, %r13;
	add.s32 	%r260, %r67, %r259;
	sub.s32 	%r19, %r260, %r387;
	and.b32  	%r261, %r19, 1536;
	setp.eq.s32 	%p63, %r261, 1536;
	mov.u32 	%r391, %r13;
	@%p63 bra 	$L__BB7_31;
	add.s32 	%r389, %r13, %r387;
	shr.u32 	%r262, %r19, 9;
	add.s32 	%r263, %r262, 1;
	and.b32  	%r264, %r263, 3;
	neg.s32 	%r388, %r264;
	mov.u32 	%r391, %r13;
$L__BB7_30:
	.pragma "nounroll";
	mul.wide.u32 	%rd109, %r389, 4;
	add.s64 	%rd108, %rd16, %rd109;
	// begin inline asm
	ld.global.nc.u32 %r265, [%rd108];
	// end inline asm
	mov.b32 	%f343, %r265;
	add.f32 	%f516, %f516, %f343;
	add.s32 	%r391, %r391, 512;
	add.s32 	%r389, %r389, 512;
	add.s32 	%r388, %r388, 1;
	setp.ne.s32 	%p64, %r388, 0;
	@%p64 bra 	$L__BB7_30;
$L__BB7_31:
	setp.lt.u32 	%p65, %r19, 1536;
	@%p65 bra 	$L__BB7_34;
	cvt.u64.u32 	%rd110, %r391;
	cvt.u64.u32 	%rd111, %r387;
	add.s64 	%rd112, %rd110, %rd111;
	shl.b64 	%rd113, %rd112, 2;
	add.s64 	%rd114, %rd113, %rd16;
	add.s64 	%rd130, %rd114, 4096;
	add.s32 	%r392, %r391, %r387;
$L__BB7_33:
	mul.wide.u32 	%rd119, %r392, 4;
	add.s64 	%rd115, %rd16, %rd119;
	// begin inline asm
	ld.global.nc.u32 %r266, [%rd115];
	// end inline asm
	mov.b32 	%f344, %r266;
	add.f32 	%f345, %f516, %f344;
	add.s64 	%rd116, %rd130, -2048;
	// begin inline asm
	ld.global.nc.u32 %r267, [%rd116];
	// end inline asm
	mov.b32 	%f346, %r267;
	add.f32 	%f347, %f345, %f346;
	// begin inline asm
	ld.global.nc.u32 %r268, [%rd130];
	// end inline asm
	mov.b32 	%f348, %r268;
	add.f32 	%f349, %f347, %f348;
	add.s64 	%rd118, %rd130, 2048;
	// begin inline asm
	ld.global.nc.u32 %r269, [%rd118];
	// end inline asm
	mov.b32 	%f350, %r269;
	add.f32 	%f516, %f349, %f350;
	add.s32 	%r391, %r391, 2048;
	add.s64 	%rd130, %rd130, 8192;
	add.s32 	%r392, %r392, 2048;
	setp.lt.s32 	%p66, %r391, %r18;
	@%p66 bra 	$L__BB7_33;
$L__BB7_34:
	// begin inline asm
	mov.u32 %r270, %laneid;
	// end inline asm
	mov.b32 	%r272, %f516;
	mov.b32 	%r273, 1;
	mov.b32 	%r294, 31;
	mov.b32 	%r295, -1;
	// begin inline asm
	shfl.sync.down.b32 %r271, %r272, %r273, %r294, %r295;
	// end inline asm
	setp.gt.s32 	%p67, %r270, 30;
	mov.b32 	%f351, %r271;
	add.f32 	%f352, %f516, %f351;
	selp.f32 	%f353, %f516, %f352, %p67;
	mov.b32 	%r277, %f353;
	mov.b32 	%r278, 2;
	// begin inline asm
	shfl.sync.down.b32 %r276, %r277, %r278, %r294, %r295;
	// end inline asm
	setp.gt.s32 	%p68, %r270, 29;
	mov.b32 	%f354, %r276;
	add.f32 	%f355, %f353, %f354;
	selp.f32 	%f356, %f353, %f355, %p68;
	mov.b32 	%r282, %f356;
	mov.b32 	%r283, 4;
	// begin inline asm
	shfl.sync.down.b32 %r281, %r282, %r283, %r294, %r295;
	// end inline asm
	setp.gt.s32 	%p69, %r270, 27;
	mov.b32 	%f357, %r281;
	add.f32 	%f358, %f356, %f357;
	selp.f32 	%f359, %f356, %f358, %p69;
	mov.b32 	%r287, %f359;
	mov.b32 	%r288, 8;
	// begin inline asm
	shfl.sync.down.b32 %r286, %r287, %r288, %r294, %r295;
	// end inline asm
	setp.gt.s32 	%p70, %r270, 23;
	mov.b32 	%f360, %r286;
	add.f32 	%f361, %f359, %f360;
	selp.f32 	%f362, %f359, %f361, %p70;
	mov.b32 	%r292, %f362;
	mov.b32 	%r293, 16;
	// begin inline asm
	shfl.sync.down.b32 %r291, %r292, %r293, %r294, %r295;
	// end inline asm
	setp.gt.s32 	%p71, %r270, 15;
	mov.b32 	%f363, %r291;
	add.f32 	%f26, %f362, %f363;
	selp.f32 	%f530, %f362, %f26, %p71;
	setp.ne.s32 	%p72, %r270, 0;
	@%p72 bra 	$L__BB7_36;
	shr.u32 	%r296, %r13, 3;
	and.b32  	%r297, %r296, 124;
	mov.u32 	%r298, _ZZN3cub18CUB_300001_SM_10006detail6reduce28DeviceReduceSingleTileKernelINS2_10policy_hubIfjN4cuda3std3__44plusIfEEE10Policy1000EPfSC_iS9_ffNS7_10__identityEEEvT0_T1_T2_T3_T4_T6_E12temp_storage;
	add.s32 	%r299, %r298, %r297;
	st.shared.f32 	[%r299+16], %f26;
$L__BB7_36:
	bar.sync 	0;
	setp.ne.s32 	%p73, %r13, 0;
	@%p73 bra 	$L__BB7_72;
	ld.shared.f32 	%f364, [_ZZN3cub18CUB_300001_SM_10006detail6reduce28DeviceReduceSingleTileKernelINS2_10policy_hubIfjN4cuda3std3__44plusIfEEE10Policy1000EPfSC_iS9_ffNS7_10__identityEEEvT0_T1_T2_T3_T4_T6_E12temp_storage+20];
	add.f32 	%f365, %f530, %f364;
	ld.shared.f32 	%f366, [_ZZN3cub18CUB_300001_SM_10006detail6reduce28DeviceReduceSingleTileKernelINS2_10policy_hubIfjN4cuda3std3__44plusIfEEE10Policy1000EPfSC_iS9_ffNS7_10__identityEEEvT0_T1_T2_T3_T4_T6_E12temp_storage+24];
	add.f32 	%f367, %f365, %f366;
	ld.shared.f32 	%f368, [_ZZN3cub18CUB_300001_SM_10006detail6reduce28DeviceReduceSingleTileKernelINS2_10policy_hubIfjN4cuda3std3__44plusIfEEE10Policy1000EPfSC_iS9_ffNS7_10__identityEEEvT0_T1_T2_T3_T4_T6_E12temp_storage+28];
	add.f32 	%f369, %f367, %f368;
	ld.shared.f32 	%f370, [_ZZN3cub18CUB_300001_SM_10006detail6reduce28DeviceReduceSingleTileKernelINS2_10policy_hubIfjN4cuda3std3__44plusIfEEE10Policy1000EPfSC_iS9_ffNS7_10__identityEEEvT0_T1_T2_T3_T4_T6_E12temp_storage+32];
	add.f32 	%f371, %f369, %f370;
	ld.shared.f32 	%f372, [_ZZN3cub18CUB_300001_SM_10006detail6reduce28DeviceReduceSingleTileKernelINS2_10policy_hubIfjN4cuda3std3__44plusIfEEE10Policy1000EPfSC_iS9_ffNS7_10__identityEEEvT0_T1_T2_T3_T4_T6_E12temp_storage+36];
	add.f32 	%f373, %f371, %f372;
	ld.shared.f32 	%f374, [_ZZN3cub18CUB_300001_SM_10006detail6reduce28DeviceReduceSingleTileKernelINS2_10policy_hubIfjN4cuda3std3__44plusIfEEE10Policy1000EPfSC_iS9_ffNS7_10__identityEEEvT0_T1_T2_T3_T4_T6_E12temp_storage+40];
	add.f32 	%f375, %f373, %f374;
	ld.shared.f32 	%f376, [_ZZN3cub18CUB_300001_SM_10006detail6reduce28DeviceReduceSingleTileKernelINS2_10policy_hubIfjN4cuda3std3__44plusIfEEE10Policy1000EPfSC_iS9_ffNS7_10__identityEEEvT0_T1_T2_T3_T4_T6_E12temp_storage+44];
	add.f32 	%f377, %f375, %f376;
	ld.shared.f32 	%f378, [_ZZN3cub18CUB_300001_SM_10006detail6reduce28DeviceReduceSingleTileKernelINS2_10policy_hubIfjN4cuda3std3__44plusIfEEE10Policy1000EPfSC_iS9_ffNS7_10__identityEEEvT0_T1_T2_T3_T4_T6_E12temp_storage+48];
	add.f32 	%f379, %f377, %f378;
	ld.shared.f32 	%f380, [_ZZN3cub18CUB_300001_SM_10006detail6reduce28DeviceReduceSingleTileKernelINS2_10policy_hubIfjN4cuda3std3__44plusIfEEE10Policy1000EPfSC_iS9_ffNS7_10__identityEEEvT0_T1_T2_T3_T4_T6_E12temp_storage+52];
	add.f32 	%f381, %f379, %f380;
	ld.shared.f32 	%f382, [_ZZN3cub18CUB_300001_SM_10006detail6reduce28DeviceReduceSingleTileKernelINS2_10policy_hubIfjN4cuda3std3__44plusIfEEE10Policy1000EPfSC_iS9_ffNS7_10__identityEEEvT0_T1_T2_T3_T4_T6_E12temp_storage+56];
	add.f32 	%f383, %f381, %f382;
	ld.shared.f32 	%f384, [_ZZN3cub18CUB_300001_SM_10006detail6reduce28DeviceReduceSingleTileKernelINS2_10policy_hubIfjN4cuda3std3__44plusIfEEE10Policy1000EPfSC_iS9_ffNS7_10__identityEEEvT0_T1_T2_T3_T4_T6_E12temp_storage+60];
	add.f32 	%f385, %f383, %f384;
	ld.shared.f32 	%f386, [_ZZN3cub18CUB_300001_SM_10006detail6reduce28DeviceReduceSingleTileKernelINS2_10policy_hubIfjN4cuda3std3__44plusIfEEE10Policy1000EPfSC_iS9_ffNS7_10__identityEEEvT0_T1_T2_T3_T4_T6_E12temp_storage+64];
	add.f32 	%f387, %f385, %f386;
	ld.shared.f32 	%f388, [_ZZN3cub18CUB_300001_SM_10006detail6reduce28DeviceReduceSingleTileKernelINS2_10policy_hubIfjN4cuda3std3__44plusIfEEE10Policy1000EPfSC_iS9_ffNS7_10__identityEEEvT0_T1_T2_T3_T4_T6_E12temp_storage+68];
	add.f32 	%f389, %f387, %f388;
	ld.shared.f32 	%f390, [_ZZN3cub18CUB_300001_SM_10006detail6reduce28DeviceReduceSingleTileKernelINS2_10policy_hubIfjN4cuda3std3__44plusIfEEE10Policy1000EPfSC_iS9_ffNS7_10__identityEEEvT0_T1_T2_T3_T4_T6_E12temp_storage+72];
	add.f32 	%f391, %f389, %f390;
	ld.shared.f32 	%f392, [_ZZN3cub18CUB_300001_SM_10006detail6reduce28DeviceReduceSingleTileKernelINS2_10policy_hubIfjN4cuda3std3__44plusIfEEE10Policy1000EPfSC_iS9_ffNS7_10__identityEEEvT0_T1_T2_T3_T4_T6_E12temp_storage+76];
	add.f32 	%f530, %f391, %f392;
	bra.uni 	$L__BB7_72;
$L__BB7_38:
	setp.gt.s32 	%p3, %r67, 8191;
	@%p3 bra 	$L__BB7_56;
	mov.u32 	%r34, %tid.x;
	setp.ge.s32 	%p20, %r34, %r67;
	mov.f32 	%f522, 0f00000000;
	mov.u32 	%r397, %r34;
	@%p20 bra 	$L__BB7_41;
	mul.wide.u32 	%rd66, %r34, 4;
	add.s64 	%rd65, %rd16, %rd66;
	// begin inline asm
	ld.global.nc.u32 %r144, [%rd65];
	// end inline asm
	mov.b32 	%f522, %r144;
	add.s32 	%r397, %r34, 512;
$L__BB7_41:
	setp.ge.s32 	%p21, %r397, %r67;
	@%p21 bra 	$L__BB7_47;
	not.b32 	%r145, %r397;
	add.s32 	%r37, %r67, %r145;
	and.b32  	%r146, %r37, 1536;
	setp.eq.s32 	%p22, %r146, 1536;
	@%p22 bra 	$L__BB7_45;
	mul.wide.u32 	%rd67, %r397, 4;
	add.s64 	%rd131, %rd16, %rd67;
	shr.u32 	%r147, %r37, 9;
	add.s32 	%r148, %r147, 1;
	and.b32  	%r149, %r148, 3;
	neg.s32 	%r395, %r149;
$L__BB7_44:
	.pragma "nounroll";
	// begin inline asm
	ld.global.nc.u32 %r150, [%rd131];
	// end inline asm
	mov.b32 	%f173, %r150;
	add.f32 	%f522, %f522, %f173;
	add.s32 	%r397, %r397, 512;
	add.s64 	%rd131, %rd131, 2048;
	add.s32 	%r395, %r395, 1;
	setp.ne.s32 	%p23, %r395, 0;
	@%p23 bra 	$L__BB7_44;
$L__BB7_45:
	setp.lt.u32 	%p24, %r37, 1536;
	@%p24 bra 	$L__BB7_47;
$L__BB7_46:
	mul.wide.s32 	%rd73, %r397, 4;
	add.s64 	%rd69, %rd16, %rd73;
	// begin inline asm
	ld.global.nc.u32 %r151, [%rd69];
	// end inline asm
	mov.b32 	%f174, %r151;
	add.f32 	%f175, %f522, %f174;
	add.s64 	%rd70, %rd69, 2048;
	// begin inline asm
	ld.global.nc.u32 %r152, [%rd70];
	// end inline asm
	mov.b32 	%f176, %r152;
	add.f32 	%f177, %f175, %f176;
	add.s64 	%rd71, %rd69, 4096;
	// begin inline asm
	ld.global.nc.u32 %r153, [%rd71];
	// end inline asm
	mov.b32 	%f178, %r153;
	add.f32 	%f179, %f177, %f178;
	add.s64 	%rd72, %rd69, 6144;
	// begin inline asm
	ld.global.nc.u32 %r154, [%rd72];
	// end inline asm
	mov.b32 	%f180, %r154;
	add.f32 	%f522, %f179, %f180;
	add.s32 	%r397, %r397, 2048;
	setp.lt.s32 	%p25, %r397, %r67;
	@%p25 bra 	$L__BB7_46;
$L__BB7_47:
	setp.lt.s32 	%p26, %r67, 512;
	@%p26 bra 	$L__BB7_52;
	// begin inline asm
	mov.u32 %r193, %laneid;
	// end inline asm
	mov.b32 	%r195, %f522;
	mov.b32 	%r196, 1;
	mov.b32 	%r217, 31;
	mov.b32 	%r218, -1;
	// begin inline asm
	shfl.sync.down.b32 %r194, %r195, %r196, %r217, %r218;
	// end inline asm
	setp.gt.s32 	%p50, %r193, 30;
	mov.b32 	%f239, %r194;
	add.f32 	%f240, %f522, %f239;
	selp.f32 	%f241, %f522, %f240, %p50;
	mov.b32 	%r200, %f241;
	mov.b32 	%r201, 2;
	// begin inline asm
	shfl.sync.down.b32 %r199, %r200, %r201, %r217, %r218;
	// end inline asm
	setp.gt.s32 	%p51, %r193, 29;
	mov.b32 	%f242, %r199;
	add.f32 	%f243, %f241, %f242;
	selp.f32 	%f244, %f241, %f243, %p51;
	mov.b32 	%r205, %f244;
	mov.b32 	%r206, 4;
	// begin inline asm
	shfl.sync.down.b32 %r204, %r205, %r206, %r217, %r218;
	// end inline asm
	setp.gt.s32 	%p52, %r193, 27;
	mov.b32 	%f245, %r204;
	add.f32 	%f246, %f244, %f245;
	selp.f32 	%f247, %f244, %f246, %p52;
	mov.b32 	%r210, %f247;
	mov.b32 	%r211, 8;
	// begin inline asm
	shfl.sync.down.b32 %r209, %r210, %r211, %r217, %r218;
	// end inline asm
	setp.gt.s32 	%p53, %r193, 23;
	mov.b32 	%f248, %r209;
	add.f32 	%f249, %f247, %f248;
	selp.f32 	%f250, %f247, %f249, %p53;
	mov.b32 	%r215, %f250;
	mov.b32 	%r216, 16;
	// begin inline asm
	shfl.sync.down.b32 %r214, %r215, %r216, %r217, %r218;
	// end inline asm
	setp.gt.s32 	%p54, %r193, 15;
	mov.b32 	%f251, %r214;
	add.f32 	%f38, %f250, %f251;
	selp.f32 	%f530, %f250, %f38, %p54;
	setp.ne.s32 	%p55, %r193, 0;
	@%p55 bra 	$L__BB7_50;
	shr.u32 	%r219, %r34, 3;
	and.b32  	%r220, %r219, 124;
	mov.u32 	%r221, _ZZN3cub18CUB_300001_SM_10006detail6reduce28DeviceReduceSingleTileKernelINS2_10policy_hubIfjN4cuda3std3__44plusIfEEE10Policy1000EPfSC_iS9_ffNS7_10__identityEEEvT0_T1_T2_T3_T4_T6_E12temp_storage;
	add.s32 	%r222, %r221, %r220;
	st.shared.f32 	[%r222+16], %f38;
$L__BB7_50:
	bar.sync 	0;
	setp.ne.s32 	%p56, %r34, 0;
	@%p56 bra 	$L__BB7_72;
	ld.shared.f32 	%f252, [_ZZN3cub18CUB_300001_SM_10006detail6reduce28DeviceReduceSingleTileKernelINS2_10policy_hubIfjN4cuda3std3__44plusIfEEE10Policy1000EPfSC_iS9_ffNS7_10__identityEEEvT0_T1_T2_T3_T4_T6_E12temp_storage+20];
	add.f32 	%f253, %f530, %f252;
	ld.shared.f32 	%f254, [_ZZN3cub18CUB_300001_SM_10006detail6reduce28DeviceReduceSingleTileKernelINS2_10policy_hubIfjN4cuda3std3__44plusIfEEE10Policy1000EPfSC_iS9_ffNS7_10__identityEEEvT0_T1_T2_T3_T4_T6_E12temp_storage+24];
	add.f32 	%f255, %f253, %f254;
	ld.shared.f32 	%f256, [_ZZN3cub18CUB_300001_SM_10006detail6reduce28DeviceReduceSingleTileKernelINS2_10policy_hubIfjN4cuda3std3__44plusIfEEE10Policy1000EPfSC_iS9_ffNS7_10__identityEEEvT0_T1_T2_T3_T4_T6_E12temp_storage+28];
	add.f32 	%f257, %f255, %f256;
	ld.shared.f32 	%f258, [_ZZN3cub18CUB_300001_SM_10006detail6reduce28DeviceReduceSingleTileKernelINS2_10policy_hubIfjN4cuda3std3__44plusIfEEE10Policy1000EPfSC_iS9_ffNS7_10__identityEEEvT0_T1_T2_T3_T4_T6_E12temp_storage+32];
	add.f32 	%f259, %f257, %f258;
	ld.shared.f32 	%f260, [_ZZN3cub18CUB_300001_SM_10006detail6reduce28DeviceReduceSingleTileKernelINS2_10policy_hubIfjN4cuda3std3__44plusIfEEE10Policy1000EPfSC_iS9_ffNS7_10__identityEEEvT0_T1_T2_T3_T4_T6_E12temp_storage+36];
	add.f32 	%f261, %f259, %f260;
	ld.shared.f32 	%f262, [_ZZN3cub18CUB_300001_SM_10006detail6reduce28DeviceReduceSingleTileKernelINS2_10policy_hubIfjN4cuda3std3__44plusIfEEE10Policy1000EPfSC_iS9_ffNS7_10__identityEEEvT0_T1_T2_T3_T4_T6_E12temp_storage+40];
	add.f32 	%f263, %f261, %f262;
	ld.shared.f32 	%f264, [_ZZN3cub18CUB_300001_SM_10006detail6reduce28DeviceReduceSingleTileKernelINS2_10policy_hubIfjN4cuda3std3__44plusIfEEE10Policy1000EPfSC_iS9_ffNS7_10__identityEEEvT0_T1_T2_T3_T4_T6_E12temp_storage+44];
	add.f32 	%f265, %f263, %f264;
	ld.shared.f32 	%f266, [_ZZN3cub18CUB_300001_SM_10006detail6reduce28DeviceReduceSingleTileKernelINS2_10policy_hubIfjN4cuda3std3__44plusIfEEE10Policy1000EPfSC_iS9_ffNS7_10__identityEEEvT0_T1_T2_T3_T4_T6_E12temp_storage+48];
	add.f32 	%f267, %f265, %f266;
	ld.shared.f32 	%f268, [_ZZN3cub18CUB_300001_SM_10006detail6reduce28DeviceReduceSingleTileKernelINS2_10policy_hubIfjN4cuda3std3__44plusIfEEE10Policy1000EPfSC_iS9_ffNS7_10__identityEEEvT0_T1_T2_T3_T4_T6_E12temp_storage+52];
	add.f32 	%f269, %f267, %f268;
	ld.shared.f32 	%f270, [_ZZN3cub18CUB_300001_SM_10006detail6reduce28DeviceReduceSingleTileKernelINS2_10policy_hubIfjN4cuda3std3__44plusIfEEE10Policy1000EPfSC_iS9_ffNS7_10__identityEEEvT0_T1_T2_T3_T4_T6_E12temp_storage+56];
	add.f32 	%f271, %f269, %f270;
	ld.shared.f32 	%f272, [_ZZN3cub18CUB_300001_SM_10006detail6reduce28DeviceReduceSingleTileKernelINS2_10policy_hubIfjN4cuda3std3__44plusIfEEE10Policy1000EPfSC_iS9_ffNS7_10__identityEEEvT0_T1_T2_T3_T4_T6_E12temp_storage+60];
	add.f32 	%f273, %f271, %f272;
	ld.shared.f32 	%f274, [_ZZN3cub18CUB_300001_SM_10006detail6reduce28DeviceReduceSingleTileKernelINS2_10policy_hubIfjN4cuda3std3__44plusIfEEE10Policy1000EPfSC_iS9_ffNS7_10__identityEEEvT0_T1_T2_T3_T4_T6_E12temp_storage+64];
	add.f32 	%f275, %f273, %f274;
	ld.shared.f32 	%f276, [_ZZN3cub18CUB_300001_SM_10006detail6reduce28DeviceReduceSingleTileKernelINS2_10policy_hubIfjN4cuda3std3__44plusIfEEE10Policy1000EPfSC_iS9_ffNS7_10__identityEEEvT0_T1_T2_T3_T4_T6_E12temp_storage+68];
	add.f32 	%f277, %f275, %f276;
	ld.shared.f32 	%f278, [_ZZN3cub18CUB_300001_SM_10006detail6reduce28DeviceReduceSingleTileKernelINS2_10policy_hubIfjN4cuda3std3__44plusIfEEE10Policy1000EPfSC_iS9_ffNS7_10__identityEEEvT0_T1_T2_T3_T4_T6_E12temp_storage+72];
	add.f32 	%f279, %f277, %f278;
	ld.shared.f32 	%f280, [_ZZN3cub18CUB_300001_SM_10006detail6reduce28DeviceReduceSingleTileKernelINS2_10policy_hubIfjN4cuda3std3__44plusIfEEE10Policy1000EPfSC_iS9_ffNS7_10__identityEEEvT0_T1_T2_T3_T4_T6_E12temp_storage+76];
	add.f32 	%f530, %f279, %f280;
	bra.uni 	$L__BB7_72;
$L__BB7_52:
	// begin inline asm
	mov.u32 %r155, %laneid;
	// end inline asm
	and.b32  	%r181, %r34, 992;
	add.s32 	%r182, %r181, 32;
	setp.gt.s32 	%p27, %r182, %r67;
	not.b32 	%r183, %r181;
	add.s32 	%r184, %r67, %r183;
	selp.b32 	%r179, %r184, 31, %p27;
	mov.b32 	%r157, %f522;
	mov.b32 	%r158, 1;
	mov.b32 	%r180, -1;
	// begin inline asm
	shfl.sync.down.b32 %r156, %r157, %r158, %r179, %r180;
	// end inline asm
	setp.lt.s32 	%p28, %r155, %r179;
	mov.b32 	%f181, %r156;
	add.f32 	%f182, %f522, %f181;
	selp.f32 	%f183, %f182, %f522, %p28;
	mov.b32 	%r162, %f183;
	mov.b32 	%r163, 2;
	// begin inline asm
	shfl.sync.down.b32 %r161, %r162, %r163, %r179, %r180;
	// end inline asm
	add.s32 	%r185, %r155, 2;
	setp.gt.s32 	%p29, %r185, %r179;
	mov.b32 	%f184, %r161;
	add.f32 	%f185, %f183, %f184;
	selp.f32 	%f186, %f183, %f185, %p29;
	mov.b32 	%r167, %f186;
	mov.b32 	%r168, 4;
	// begin inline asm
	shfl.sync.down.b32 %r166, %r167, %r168, %r179, %r180;
	// end inline asm
	add.s32 	%r186, %r155, 4;
	setp.gt.s32 	%p30, %r186, %r179;
	mov.b32 	%f187, %r166;
	add.f32 	%f188, %f186, %f187;
	selp.f32 	%f189, %f186, %f188, %p30;
	mov.b32 	%r172, %f189;
	mov.b32 	%r173, 8;
	// begin inline asm
	shfl.sync.down.b32 %r171, %r172, %r173, %r179, %r180;
	// end inline asm
	add.s32 	%r187, %r155, 8;
	setp.gt.s32 	%p31, %r187, %r179;
	mov.b32 	%f190, %r171;
	add.f32 	%f191, %f189, %f190;
	selp.f32 	%f192, %f189, %f191, %p31;
	mov.b32 	%r177, %f192;
	mov.b32 	%r178, 16;
	// begin inline asm
	shfl.sync.down.b32 %r176, %r177, %r178, %r179, %r180;
	// end inline asm
	add.s32 	%r188, %r155, 16;
	setp.gt.s32 	%p32, %r188, %r179;
	mov.b32 	%f193, %r176;
	add.f32 	%f194, %f192, %f193;
	selp.f32 	%f530, %f192, %f194, %p32;
	setp.ne.s32 	%p33, %r155, 0;
	@%p33 bra 	$L__BB7_54;
	shr.u32 	%r189, %r34, 3;
	and.b32  	%r190, %r189, 124;
	mov.u32 	%r191, _ZZN3cub18CUB_300001_SM_10006detail6reduce28DeviceReduceSingleTileKernelINS2_10policy_hubIfjN4cuda3std3__44plusIfEEE10Policy1000EPfSC_iS9_ffNS7_10__identityEEEvT0_T1_T2_T3_T4_T6_E12temp_storage;
	add.s32 	%r192, %r191, %r190;
	st.shared.f32 	[%r192+16], %f530;
$L__BB7_54:
	bar.sync 	0;
	setp.ne.s32 	%p34, %r34, 0;
	@%p34 bra 	$L__BB7_72;
	setp.gt.s32 	%p35, %r67, 32;
	ld.shared.f32 	%f195, [_ZZN3cub18CUB_300001_SM_10006detail6reduce28DeviceReduceSingleTileKernelINS2_10policy_hubIfjN4cuda3std3__44plusIfEEE10Policy1000EPfSC_iS9_ffNS7_10__identityEEEvT0_T1_T2_T3_T4_T6_E12temp_storage+20];
	add.f32 	%f196, %f530, %f195;
	selp.f32 	%f197, %f196, %f530, %p35;
	setp.gt.s32 	%p36, %r67, 64;
	ld.shared.f32 	%f198, [_ZZN3cub18CUB_300001_SM_10006detail6reduce28DeviceReduceSingleTileKernelINS2_10policy_hubIfjN4cuda3std3__44plusIfEEE10Policy1000EPfSC_iS9_ffNS7_10__identityEEEvT0_T1_T2_T3_T4_T6_E12temp_storage+24];
	add.f32 	%f199, %f198, %f197;
	selp.f32 	%f200, %f199, %f197, %p36;
	setp.gt.s32 	%p37, %r67, 96;
	ld.shared.f32 	%f201, [_ZZN3cub18CUB_300001_SM_10006detail6reduce28DeviceReduceSingleTileKernelINS2_10policy_hubIfjN4cuda3std3__44plusIfEEE10Policy1000EPfSC_iS9_ffNS7_10__identityEEEvT0_T1_T2_T3_T4_T6_E12temp_storage+28];
	add.f32 	%f202, %f201, %f200;
	selp.f32 	%f203, %f202, %f200, %p37;
	setp.gt.s32 	%p38, %r67, 128;
	ld.shared.f32 	%f204, [_ZZN3cub18CUB_300001_SM_10006detail6reduce28DeviceReduceSingleTileKernelINS2_10policy_hubIfjN4cuda3std3__44plusIfEEE10Policy1000EPfSC_iS9_ffNS7_10__identityEEEvT0_T1_T2_T3_T4_T6_E12temp_storage+32];
	add.f32 	%f205, %f204, %f203;
	selp.f32 	%f206, %f205, %f203, %p38;
	setp.gt.s32 	%p39, %r67, 160;
	ld.shared.f32 	%f207, [_ZZN3cub18CUB_300001_SM_10006detail6reduce28DeviceReduceSingleTileKernelINS2_10policy_hubIfjN4cuda3std3__44plusIfEEE10Policy1000EPfSC_iS9_ffNS7_10__identityEEEvT0_T1_T2_T3_T4_T6_E12temp_storage+36];
	add.f32 	%f208, %f207, %f206;
	selp.f32 	%f209, %f208, %f206, %p39;
	setp.gt.s32 	%p40, %r67, 192;
	ld.shared.f32 	%f210, [_ZZN3cub18CUB_300001_SM_10006detail6reduce28DeviceReduceSingleTileKernelINS2_10policy_hubIfjN4cuda3std3__44plusIfEEE10Policy1000EPfSC_iS9_ffNS7_10__identityEEEvT0_T1_T2_T3_T4_T6_E12temp_storage+40];
	add.f32 	%f211, %f210, %f209;
	selp.f32 	%f212, %f211, %f209, %p40;
	setp.gt.s32 	%p41, %r67, 224;
	ld.shared.f32 	%f213, [_ZZN3cub18CUB_300001_SM_10006detail6reduce28DeviceReduceSingleTileKernelINS2_10policy_hubIfjN4cuda3std3__44plusIfEEE10Policy1000EPfSC_iS9_ffNS7_10__identityEEEvT0_T1_T2_T3_T4_T6_E12temp_storage+44];
	add.f32 	%f214, %f213, %f212;
	selp.f32 	%f215, %f214, %f212, %p41;
	setp.gt.s32 	%p42, %r67, 256;
	ld.shared.f32 	%f216, [_ZZN3cub18CUB_300001_SM_10006detail6reduce28DeviceReduceSingleTileKernelINS2_10policy_hubIfjN4cuda3std3__44plusIfEEE10Policy1000EPfSC_iS9_ffNS7_10__identityEEEvT0_T1_T2_T3_T4_T6_E12temp_storage+48];
	add.f32 	%f217, %f216, %f215;
	selp.f32 	%f218, %f217, %f215, %p42;
	setp.gt.s32 	%p43, %r67, 288;
	ld.shared.f32 	%f219, [_ZZN3cub18CUB_300001_SM_10006detail6reduce28DeviceReduceSingleTileKernelINS2_10policy_hubIfjN4cuda3std3__44plusIfEEE10Policy1000EPfSC_iS9_ffNS7_10__identityEEEvT0_T1_T2_T3_T4_T6_E12temp_storage+52];
	add.f32 	%f220, %f219, %f218;
	selp.f32 	%f221, %f220, %f218, %p43;
	setp.gt.s32 	%p44, %r67, 320;
	ld.shared.f32 	%f222, [_ZZN3cub18CUB_300001_SM_10006detail6reduce28DeviceReduceSingleTileKernelINS2_10policy_hubIfjN4cuda3std3__44plusIfEEE10Policy1000EPfSC_iS9_ffNS7_10__identityEEEvT0_T1_T2_T3_T4_T6_E12temp_storage+56];
	add.f32 	%f223, %f222, %f221;
	selp.f32 	%f224, %f223, %f221, %p44;
	setp.gt.s32 	%p45, %r67, 352;
	ld.shared.f32 	%f225, [_ZZN3cub18CUB_300001_SM_10006detail6reduce28DeviceReduceSingleTileKernelINS2_10policy_hubIfjN4cuda3std3__44plusIfEEE10Policy1000EPfSC_iS9_ffNS7_10__identityEEEvT0_T1_T2_T3_T4_T6_E12temp_storage+60];
	add.f32 	%f226, %f225, %f224;
	selp.f32 	%f227, %f226, %f224, %p45;
	setp.gt.s32 	%p46, %r67, 384;
	ld.shared.f32 	%f228, [_ZZN3cub18CUB_300001_SM_10006detail6reduce28DeviceReduceSingleTileKernelINS2_10policy_hubIfjN4cuda3std3__44plusIfEEE10Policy1000EPfSC_iS9_ffNS7_10__identityEEEvT0_T1_T2_T3_T4_T6_E12temp_storage+64];
	add.f32 	%f229, %f228, %f227;
	selp.f32 	%f230, %f229, %f227, %p46;
	setp.gt.s32 	%p47, %r67, 416;
	ld.shared.f32 	%f231, [_ZZN3cub18CUB_300001_SM_10006detail6reduce28DeviceReduceSingleTileKernelINS2_10policy_hubIfjN4cuda3std3__44plusIfEEE10Policy1000EPfSC_iS9_ffNS7_10__identityEEEvT0_T1_T2_T3_T4_T6_E12temp_storage+68];
	add.f32 	%f232, %f231, %f230;
	selp.f32 	%f233, %f232, %f230, %p47;
	setp.gt.s32 	%p48, %r67, 448;
	ld.shared.f32 	%f234, [_ZZN3cub18CUB_300001_SM_10006detail6reduce28DeviceReduceSingleTileKernelINS2_10policy_hubIfjN4cuda3std3__44plusIfEEE10Policy1000EPfSC_iS9_ffNS7_10__identityEEEvT0_T1_T2_T3_T4_T6_E12temp_storage+72];
	add.f32 	%f235, %f234, %f233;
	selp.f32 	%f236, %f235, %f233, %p48;
	setp.gt.s32 	%p49, %r67, 480;
	ld.shared.f32 	%f237, [_ZZN3cub18CUB_300001_SM_10006detail6reduce28DeviceReduceSingleTileKernelINS2_10policy_hubIfjN4cuda3std3__44plusIfEEE10Policy1000EPfSC_iS9_ffNS7_10__identityEEEvT0_T1_T2_T3_T4_T6_E12temp_storage+76];
	add.f32 	%f238, %f237, %f236;
	selp.f32 	%f530, %f238, %f236, %p49;
	bra.uni 	$L__BB7_72;
$L__BB7_56:
	mov.u32 	%r46, %tid.x;
	mul.wide.u32 	%rd35, %r46, 4;
	add.s64 	%rd19, %rd16, %rd35;
	// begin inline asm
	ld.global.nc.u32 %r68, [%rd19];
	// end inline asm
	mov.b32 	%f59, %r68;
	add.s64 	%rd20, %rd19, 2048;
	// begin inline asm
	ld.global.nc.u32 %r69, [%rd20];
	// end inline asm
	mov.b32 	%f60, %r69;
	add.s64 	%rd21, %rd19, 4096;
	// begin inline asm
	ld.global.nc.u32 %r70, [%rd21];
	// end inline asm
	mov.b32 	%f61, %r70;
	add.s64 	%rd22, %rd19, 6144;
	// begin inline asm
	ld.global.nc.u32 %r71, [%rd22];
	// end inline asm
	mov.b32 	%f62, %r71;
	add.s64 	%rd23, %rd19, 8192;
	// begin inline asm
	ld.global.nc.u32 %r72, [%rd23];
	// end inline asm
	mov.b32 	%f63, %r72;
	add.s64 	%rd24, %rd19, 10240;
	// begin inline asm
	ld.global.nc.u32 %r73, [%rd24];
	// end inline asm
	mov.b32 	%f64, %r73;
	add.s64 	%rd25, %rd19, 12288;
	// begin inline asm
	ld.global.nc.u32 %r74, [%rd25];
	// end inline asm
	mov.b32 	%f65, %r74;
	add.s64 	%rd26, %rd19, 14336;
	// begin inline asm
	ld.global.nc.u32 %r75, [%rd26];
	// end inline asm
	mov.b32 	%f66, %r75;
	add.s64 	%rd27, %rd19, 16384;
	// begin inline asm
	ld.global.nc.u32 %r76, [%rd27];
	// end inline asm
	mov.b32 	%f67, %r76;
	add.s64 	%rd28, %rd19, 18432;
	// begin inline asm
	ld.global.nc.u32 %r77, [%rd28];
	// end inline asm
	mov.b32 	%f68, %r77;
	add.s64 	%rd29, %rd19, 20480;
	// begin inline asm
	ld.global.nc.u32 %r78, [%rd29];
	// end inline asm
	mov.b32 	%f69, %r78;
	add.s64 	%rd30, %rd19, 22528;
	// begin inline asm
	ld.global.nc.u32 %r79, [%rd30];
	// end inline asm
	mov.b32 	%f70, %r79;
	add.s64 	%rd31, %rd19, 24576;
	// begin inline asm
	ld.global.nc.u32 %r80, [%rd31];
	// end inline asm
	mov.b32 	%f71, %r80;
	add.s64 	%rd32, %rd19, 26624;
	// begin inline asm
	ld.global.nc.u32 %r81, [%rd32];
	// end inline asm
	mov.b32 	%f72, %r81;
	add.s64 	%rd33, %rd19, 28672;
	// begin inline asm
	ld.global.nc.u32 %r82, [%rd33];
	// end inline asm
	mov.b32 	%f73, %r82;
	add.s64 	%rd34, %rd19, 30720;
	// begin inline asm
	ld.global.nc.u32 %r83, [%rd34];
	// end inline asm
	mov.b32 	%f74, %r83;
	add.f32 	%f75, %f59, %f60;
	add.f32 	%f76, %f61, %f62;
	add.f32 	%f77, %f63, %f64;
	add.f32 	%f78, %f65, %f66;
	add.f32 	%f79, %f67, %f68;
	add.f32 	%f80, %f69, %f70;
	add.f32 	%f81, %f71, %f72;
	add.f32 	%f82, %f73, %f74;
	add.f32 	%f83, %f75, %f76;
	add.f32 	%f84, %f77, %f78;
	add.f32 	%f85, %f79, %f80;
	add.f32 	%f86, %f81, %f82;
	add.f32 	%f87, %f83, %f84;
	add.f32 	%f88, %f85, %f86;
	add.f32 	%f529, %f87, %f88;
	setp.lt.u32 	%p4, %r67, 16384;
	mov.b32 	%r400, 8192;
	@%p4 bra 	$L__BB7_60;
	add.s32 	%r47, %r67, -8192;
	mov.b32 	%r400, 8192;
$L__BB7_58:
	mul.wide.s32 	%rd52, %r400, 4;
	add.s64 	%rd36, %rd19, %rd52;
	// begin inline asm
	ld.global.nc.u32 %r86, [%rd36];
	// end inline asm
	mov.b32 	%f89, %r86;
	add.s64 	%rd37, %rd36, 2048;
	// begin inline asm
	ld.global.nc.u32 %r87, [%rd37];
	// end inline asm
	mov.b32 	%f90, %r87;
	add.s64 	%rd38, %rd36, 4096;
	// begin inline asm
	ld.global.nc.u32 %r88, [%rd38];
	// end inline asm
	mov.b32 	%f91, %r88;
	add.s64 	%rd39, %rd36, 6144;
	// begin inline asm
	ld.global.nc.u32 %r89, [%rd39];
	// end inline asm
	mov.b32 	%f92, %r89;
	add.s64 	%rd40, %rd36, 8192;
	// begin inline asm
	ld.global.nc.u32 %r90, [%rd40];
	// end inline asm
	mov.b32 	%f93, %r90;
	add.s64 	%rd41, %rd36, 10240;
	// begin inline asm
	ld.global.nc.u32 %r91, [%rd41];
	// end inline asm
	mov.b32 	%f94, %r91;
	add.s64 	%rd42, %rd36, 12288;
	// begin inline asm
	ld.global.nc.u32 %r92, [%rd42];
	// end inline asm
	mov.b32 	%f95, %r92;
	add.s64 	%rd43, %rd36, 14336;
	// begin inline asm
	ld.global.nc.u32 %r93, [%rd43];
	// end inline asm
	mov.b32 	%f96, %r93;
	add.s64 	%rd44, %rd36, 16384;
	// begin inline asm
	ld.global.nc.u32 %r94, [%rd44];
	// end inline asm
	mov.b32 	%f97, %r94;
	add.s64 	%rd45, %rd36, 18432;
	// begin inline asm
	ld.global.nc.u32 %r95, [%rd45];
	// end inline asm
	mov.b32 	%f98, %r95;
	add.s64 	%rd46, %rd36, 20480;
	// begin inline asm
	ld.global.nc.u32 %r96, [%rd46];
	// end inline asm
	mov.b32 	%f99, %r96;
	add.s64 	%rd47, %rd36, 22528;
	// begin inline asm
	ld.global.nc.u32 %r97, [%rd47];
	// end inline asm
	mov.b32 	%f100, %r97;
	add.s64 	%rd48, %rd36, 24576;
	// begin inline asm
	ld.global.nc.u32 %r98, [%rd48];
	// end inline asm
	mov.b32 	%f101, %r98;
	add.s64 	%rd49, %rd36, 26624;
	// begin inline asm
	ld.global.nc.u32 %r99, [%rd49];
	// end inline asm
	mov.b32 	%f102, %r99;
	add.s64 	%rd50, %rd36, 28672;
	// begin inline asm
	ld.global.nc.u32 %r100, [%rd50];
	// end inline asm
	mov.b32 	%f103, %r100;
	add.s64 	%rd51, %rd36, 30720;
	// begin inline asm
	ld.global.nc.u32 %r101, [%rd51];
	// end inline asm
	mov.b32 	%f104, %r101;
	add.f32 	%f105, %f529, %f89;
	add.f32 	%f106, %f90, %f91;
	add.f32 	%f107, %f92, %f93;
	add.f32 	%f108, %f94, %f95;
	add.f32 	%f109, %f96, %f97;
	add.f32 	%f110, %f98, %f99;
	add.f32 	%f111, %f100, %f101;
	add.f32 	%f112, %f102, %f103;
	add.f32 	%f113, %f105, %f106;
	add.f32 	%f114, %f107, %f108;
	add.f32 	%f115, %f109, %f110;
	add.f32 	%f116, %f111, %f112;
	add.f32 	%f117, %f113, %f114;
	add.f32 	%f118, %f115, %f116;
	add.f32 	%f119, %f117, %f118;
	add.f32 	%f529, %f119, %f104;
	sub.s32 	%r102, %r67, %r400;
	setp.lt.s32 	%p5, %r102, 8192;
	@%p5 bra 	$L__BB7_68;
	add.s32 	%r400, %r400, 8192;
	setp.le.s32 	%p6, %r400, %r47;
	@%p6 bra 	$L__BB7_58;
$L__BB7_60:
	setp.le.s32 	%p7, %r67, %r400;
	@%p7 bra 	$L__BB7_68;
	sub.s32 	%r51, %r67, %r400;
	setp.ge.s32 	%p8, %r46, %r51;
	@%p8 bra 	$L__BB7_68;
	not.b32 	%r103, %r46;
	add.s32 	%r104, %r67, %r103;
	sub.s32 	%r52, %r104, %r400;
	and.b32  	%r105, %r52, 1536;
	setp.eq.s32 	%p9, %r105, 1536;
	mov.u32 	%r404, %r46;
	@%p9 bra 	$L__BB7_65;
	add.s32 	%r402, %r46, %r400;
	shr.u32 	%r106, %r52, 9;
	add.s32 	%r107, %r106, 1;
	and.b32  	%r108, %r107, 3;
	neg.s32 	%r401, %r108;
	mov.u32 	%r404, %r46;
$L__BB7_64:
	.pragma "nounroll";
	mul.wide.u32 	%rd54, %r402, 4;
	add.s64 	%rd53, %rd16, %rd54;
	// begin inline asm
	ld.global.nc.u32 %r109, [%rd53];
	// end inline asm
	mov.b32 	%f121, %r109;
	add.f32 	%f529, %f529, %f121;
	add.s32 	%r404, %r404, 512;
	add.s32 	%r402, %r402, 512;
	add.s32 	%r401, %r401, 1;
	setp.ne.s32 	%p10, %r401, 0;
	@%p10 bra 	$L__BB7_64;
$L__BB7_65:
	setp.lt.u32 	%p11, %r52, 1536;
	@%p11 bra 	$L__BB7_68;
	cvt.u64.u32 	%rd55, %r404;
	cvt.u64.u32 	%rd56, %r400;
	add.s64 	%rd57, %rd55, %rd56;
	shl.b64 	%rd58, %rd57, 2;
	add.s64 	%rd59, %rd58, %rd16;
	add.s64 	%rd132, %rd59, 4096;
	add.s32 	%r405, %r404, %r400;
$L__BB7_67:
	mul.wide.u32 	%rd64, %r405, 4;
	add.s64 	%rd60, %rd16, %rd64;
	// begin inline asm
	ld.global.nc.u32 %r110, [%rd60];
	// end inline asm
	mov.b32 	%f122, %r110;
	add.f32 	%f123, %f529, %f122;
	add.s64 	%rd61, %rd132, -2048;
	// begin inline asm
	ld.global.nc.u32 %r111, [%rd61];
	// end inline asm
	mov.b32 	%f124, %r111;
	add.f32 	%f125, %f123, %f124;
	// begin inline asm
	ld.global.nc.u32 %r112, [%rd132];
	// end inline asm
	mov.b32 	%f126, %r112;
	add.f32 	%f127, %f125, %f126;
	add.s64 	%rd63, %rd132, 2048;
	// begin inline asm
	ld.global.nc.u32 %r113, [%rd63];
	// end inline asm
	mov.b32 	%f128, %r113;
	add.f32 	%f529, %f127, %f128;
	add.s32 	%r404, %r404, 2048;
	add.s64 	%rd132, %rd132, 8192;
	add.s32 	%r405, %r405, 2048;
	setp.lt.s32 	%p12, %r404, %r51;
	@%p12 bra 	$L__BB7_67;
$L__BB7_68:
	// begin inline asm
	mov.u32 %r114, %laneid;
	// end inline asm
	mov.b32 	%r116, %f529;
	mov.b32 	%r117, 1;
	mov.b32 	%r138, 31;
	mov.b32 	%r139, -1;
	// begin inline asm
	shfl.sync.down.b32 %r115, %r116, %r117, %r138, %r139;
	// end inline asm
	setp.gt.s32 	%p13, %r114, 30;
	mov.b32 	%f129, %r115;
	add.f32 	%f130, %f529, %f129;
	selp.f32 	%f131, %f529, %f130, %p13;
	mov.b32 	%r121, %f131;
	mov.b32 	%r122, 2;
	// begin inline asm
	shfl.sync.down.b32 %r120, %r121, %r122, %r138, %r139;
	// end inline asm
	setp.gt.s32 	%p14, %r114, 29;
	mov.b32 	%f132, %r120;
	add.f32 	%f133, %f131, %f132;
	selp.f32 	%f134, %f131, %f133, %p14;
	mov.b32 	%r126, %f134;
	mov.b32 	%r127, 4;
	// begin inline asm
	shfl.sync.down.b32 %r125, %r126, %r127, %r138, %r139;
	// end inline asm
	setp.gt.s32 	%p15, %r114, 27;
	mov.b32 	%f135, %r125;
	add.f32 	%f136, %f134, %f135;
	selp.f32 	%f137, %f134, %f136, %p15;
	mov.b32 	%r131, %f137;
	mov.b32 	%r132, 8;
	// begin inline asm
	shfl.sync.down.b32 %r130, %r131, %r132, %r138, %r139;
	// end inline asm
	setp.gt.s32 	%p16, %r114, 23;
	mov.b32 	%f138, %r130;
	add.f32 	%f139, %f137, %f138;
	selp.f32 	%f140, %f137, %f139, %p16;
	mov.b32 	%r136, %f140;
	mov.b32 	%r137, 16;
	// begin inline asm
	shfl.sync.down.b32 %r135, %r136, %r137, %r138, %r139;
	// end inline asm
	setp.gt.s32 	%p17, %r114, 15;
	mov.b32 	%f141, %r135;
	add.f32 	%f54, %f140, %f141;
	selp.f32 	%f530, %f140, %f54, %p17;
	setp.ne.s32 	%p18, %r114, 0;
	@%p18 bra 	$L__BB7_70;
	shr.u32 	%r140, %r46, 3;
	and.b32  	%r141, %r140, 124;
	mov.u32 	%r142, _ZZN3cub18CUB_300001_SM_10006detail6reduce28DeviceReduceSingleTileKernelINS2_10policy_hubIfjN4cuda3std3__44plusIfEEE10Policy1000EPfSC_iS9_ffNS7_10__identityEEEvT0_T1_T2_T3_T4_T6_E12temp_storage;
	add.s32 	%r143, %r142, %r141;
	st.shared.f32 	[%r143+16], %f54;
$L__BB7_70:
	bar.sync 	0;
	setp.ne.s32 	%p19, %r46, 0;
	@%p19 bra 	$L__BB7_72;
	ld.shared.f32 	%f142, [_ZZN3cub18CUB_300001_SM_10006detail6reduce28DeviceReduceSingleTileKernelINS2_10policy_hubIfjN4cuda3std3__44plusIfEEE10Policy1000EPfSC_iS9_ffNS7_10__identityEEEvT0_T1_T2_T3_T4_T6_E12temp_storage+20];
	add.f32 	%f143, %f530, %f142;
	ld.shared.f32 	%f144, [_ZZN3cub18CUB_300001_SM_10006detail6reduce28DeviceReduceSingleTileKernelINS2_10policy_hubIfjN4cuda3std3__44plusIfEEE10Policy1000EPfSC_iS9_ffNS7_10__identityEEEvT0_T1_T2_T3_T4_T6_E12temp_storage+24];
	add.f32 	%f145, %f143, %f144;
	ld.shared.f32 	%f146, [_ZZN3cub18CUB_300001_SM_10006detail6reduce28DeviceReduceSingleTileKernelINS2_10policy_hubIfjN4cuda3std3__44plusIfEEE10Policy1000EPfSC_iS9_ffNS7_10__identityEEEvT0_T1_T2_T3_T4_T6_E12temp_storage+28];
	add.f32 	%f147, %f145, %f146;
	ld.shared.f32 	%f148, [_ZZN3cub18CUB_300001_SM_10006detail6reduce28DeviceReduceSingleTileKernelINS2_10policy_hubIfjN4cuda3std3__44plusIfEEE10Policy1000EPfSC_iS9_ffNS7_10__identityEEEvT0_T1_T2_T3_T4_T6_E12temp_storage+32];
	add.f32 	%f149, %f147, %f148;
	ld.shared.f32 	%f150, [_ZZN3cub18CUB_300001_SM_10006detail6reduce28DeviceReduceSingleTileKernelINS2_10policy_hubIfjN4cuda3std3__44plusIfEEE10Policy1000EPfSC_iS9_ffNS7_10__identityEEEvT0_T1_T2_T3_T4_T6_E12temp_storage+36];
	add.f32 	%f151, %f149, %f150;
	ld.shared.f32 	%f152, [_ZZN3cub18CUB_300001_SM_10006detail6reduce28DeviceReduceSingleTileKernelINS2_10policy_hubIfjN4cuda3std3__44plusIfEEE10Policy1000EPfSC_iS9_ffNS7_10__identityEEEvT0_T1_T2_T3_T4_T6_E12temp_storage+40];
	add.f32 	%f153, %f151, %f152;
	ld.shared.f32 	%f154, [_ZZN3cub18CUB_300001_SM_10006detail6reduce28DeviceReduceSingleTileKernelINS2_10policy_hubIfjN4cuda3std3__44plusIfEEE10Policy1000EPfSC_iS9_ffNS7_10__identityEEEvT0_T1_T2_T3_T4_T6_E12temp_storage+44];
	add.f32 	%f155, %f153, %f154;
	ld.shared.f32 	%f156, [_ZZN3cub18CUB_300001_SM_10006detail6reduce28DeviceReduceSingleTileKernelINS2_10policy_hubIfjN4cuda3std3__44plusIfEEE10Policy1000EPfSC_iS9_ffNS7_10__identityEEEvT0_T1_T2_T3_T4_T6_E12temp_storage+48];
	add.f32 	%f157, %f155, %f156;
	ld.shared.f32 	%f158, [_ZZN3cub18CUB_300001_SM_10006detail6reduce28DeviceReduceSingleTileKernelINS2_10policy_hubIfjN4cuda3std3__44plusIfEEE10Policy1000EPfSC_iS9_ffNS7_10__identityEEEvT0_T1_T2_T3_T4_T6_E12temp_storage+52];
	add.f32 	%f159, %f157, %f158;
	ld.shared.f32 	%f160, [_ZZN3cub18CUB_300001_SM_10006detail6reduce28DeviceReduceSingleTileKernelINS2_10policy_hubIfjN4cuda3std3__44plusIfEEE10Policy1000EPfSC_iS9_ffNS7_10__identityEEEvT0_T1_T2_T3_T4_T6_E12temp_storage+56];
	add.f32 	%f161, %f159, %f160;
	ld.shared.f32 	%f162, [_ZZN3cub18CUB_300001_SM_10006detail6reduce28DeviceReduceSingleTileKernelINS2_10policy_hubIfjN4cuda3std3__44plusIfEEE10Policy1000EPfSC_iS9_ffNS7_10__identityEEEvT0_T1_T2_T3_T4_T6_E12temp_storage+60];
	add.f32 	%f163, %f161, %f162;
	ld.shared.f32 	%f164, [_ZZN3cub18CUB_300001_SM_10006detail6reduce28DeviceReduceSingleTileKernelINS2_10policy_hubIfjN4cuda3std3__44plusIfEEE10Policy1000EPfSC_iS9_ffNS7_10__identityEEEvT0_T1_T2_T3_T4_T6_E12temp_storage+64];
	add.f32 	%f165, %f163, %f164;
	ld.shared.f32 	%f166, [_ZZN3cub18CUB_300001_SM_10006detail6reduce28DeviceReduceSingleTileKernelINS2_10policy_hubIfjN4cuda3std3__44plusIfEEE10Policy1000EPfSC_iS9_ffNS7_10__identityEEEvT0_T1_T2_T3_T4_T6_E12temp_storage+68];
	add.f32 	%f167, %f165, %f166;
	ld.shared.f32 	%f168, [_ZZN3cub18CUB_300001_SM_10006detail6reduce28DeviceReduceSingleTileKernelINS2_10policy_hubIfjN4cuda3std3__44plusIfEEE10Policy1000EPfSC_iS9_ffNS7_10__identityEEEvT0_T1_T2_T3_T4_T6_E12temp_storage+72];
	add.f32 	%f169, %f167, %f168;
	ld.shared.f32 	%f170, [_ZZN3cub18CUB_300001_SM_10006detail6reduce28DeviceReduceSingleTileKernelINS2_10policy_hubIfjN4cuda3std3__44plusIfEEE10Policy1000EPfSC_iS9_ffNS7_10__identityEEEvT0_T1_T2_T3_T4_T6_E12temp_storage+76];
	add.f32 	%f530, %f169, %f170;
$L__BB7_72:
	mov.u32 	%r379, %tid.x;
	setp.ne.s32 	%p111, %r379, 0;
	@%p111 bra 	$L__BB7_74;
	add.f32 	%f503, %f58, %f530;
	st.global.f32 	[%rd1], %f503;
$L__BB7_74:
	ret;

}
	// .globl	_ZN3cub18CUB_300001_SM_10006detail6reduce28DeviceReduceSingleTileKernelINS2_10policy_hubIfyN4cuda3std3__44plusIfEEE10Policy1000EN6thrust24THRUST_300001_SM_1000_NS10device_ptrIfEEPfyS9_ffNS7_10__identityEEEvT0_T1_T2_T3_T4_T6_
.visible .entry _ZN3cub18CUB_300001_SM_10006detail6reduce28DeviceReduceSingleTileKernelINS2_10policy_hubIfyN4cuda3std3__44plusIfEEE10Policy1000EN6thrust24THRUST_300001_SM_1000_NS10device_ptrIfEEPfyS9_ffNS7_10__identityEEEvT0_T1_T2_T3_T4_T6_(
	.param .align 8 .b8 _ZN3cub18CUB_300001_SM_10006detail6reduce28DeviceReduceSingleTileKernelINS2_10policy_hubIfyN4cuda3std3__44plusIfEEE10Policy1000EN6thrust24THRUST_300001_SM_1000_NS10device_ptrIfEEPfyS9_ffNS7_10__identityEEEvT0_T1_T2_T3_T4_T6__param_0[8],
	.param .u64 .ptr .align 1 _ZN3cub18CUB_300001_SM_10006detail6reduce28DeviceReduceSingleTileKernelINS2_10policy_hubIfyN4cuda3std3__44plusIfEEE10Policy1000EN6thrust24THRUST_300001_SM_1000_NS10device_ptrIfEEPfyS9_ffNS7_10__identityEEEvT0_T1_T2_T3_T4_T6__param_1,
	.param .u64 _ZN3cub18CUB_300001_SM_10006detail6reduce28DeviceReduceSingleTileKernelINS2_10policy_hubIfyN4cuda3std3__44plusIfEEE10Policy1000EN6thrust24THRUST_300001_SM_1000_NS10device_ptrIfEEPfyS9_ffNS7_10__identityEEEvT0_T1_T2_T3_T4_T6__param_2,
	.param .align 1 .b8 _ZN3cub18CUB_300001_SM_10006detail6reduce28DeviceReduceSingleTileKernelINS2_10policy_hubIfyN4cuda3std3__44plusIfEEE10Policy1000EN6thrust24THRUST_300001_SM_1000_NS10device_ptrIfEEPfyS9_ffNS7_10__identityEEEvT0_T1_T2_T3_T4_T6__param_3[1],
	.param .f32 _ZN3cub18CUB_300001_SM_10006detail6reduce28DeviceReduceSingleTileKernelINS2_10policy_hubIfyN4cuda3std3__44plusIfEEE10Policy1000EN6thrust24THRUST_300001_SM_1000_NS10device_ptrIfEEPfyS9_ffNS7_10__identityEEEvT0_T1_T2_T3_T4_T6__param_4,
	.param .align 1 .b8 _ZN3cub18CUB_300001_SM_10006detail6reduce28DeviceReduceSingleTileKernelINS2_10policy_hubIfyN4cuda3std3__44plusIfEEE10Policy1000EN6thrust24THRUST_300001_SM_1000_NS10device_ptrIfEEPfyS9_ffNS7_10__identityEEEvT0_T1_T2_T3_T4_T6__param_5[1]
)
.maxntid 256
.minnctapersm 1
{
	.reg .pred 	%p<59>;
	.reg .b32 	%r<171>;
	.reg .b32 	%f<328>;
	.reg .b64 	%rd<56>;
	// demoted variable
	.shared .align 4 .b8 _ZZN3cub18CUB_300001_SM_10006detail6reduce28DeviceReduceSingleTileKernelINS2_10policy_hubIfyN4cuda3std3__44plusIfEEE10Policy1000EN6thrust24THRUST_300001_SM_1000_NS10device_ptrIfEEPfyS9_ffNS7_10__identityEEEvT0_T1_T2_T3_T4_T6_E12temp_storage[44];
	ld.param.u64 	%rd18, [_ZN3cub18CUB_300001_SM_10006detail6reduce28DeviceReduceSingleTileKernelINS2_10policy_hubIfyN4cuda3std3__44plusIfEEE10Policy1000EN6thrust24THRUST_300001_SM_1000_NS10device_ptrIfEEPfyS9_ffNS7_10__identityEEEvT0_T1_T2_T3_T4_T6__param_0];
	ld.param.u64 	%rd20, [_ZN3cub18CUB_300001_SM_10006detail6reduce28DeviceReduceSingleTileKernelINS2_10policy_hubIfyN4cuda3std3__44plusIfEEE10Policy1000EN6thrust24THRUST_300001_SM_1000_NS10device_ptrIfEEPfyS9_ffNS7_10__identityEEEvT0_T1_T2_T3_T4_T6__param_1];
	ld.param.u64 	%rd19, [_ZN3cub18CUB_300001_SM_10006detail6reduce28DeviceReduceSingleTileKernelINS2_10policy_hubIfyN4cuda3std3__44plusIfEEE10Policy1000EN6thrust24THRUST_300001_SM_1000_NS10device_ptrIfEEPfyS9_ffNS7_10__identityEEEvT0_T1_T2_T3_T4_T6__param_2];
	ld.param.f32 	%f42, [_ZN3cub18CUB_300001_SM_10006detail6reduce28DeviceReduceSingleTileKernelINS2_10policy_hubIfyN4cuda3std3__44plusIfEEE10Policy1000EN6thrust24THRUST_300001_SM_1000_NS10device_ptrIfEEPfyS9_ffNS7_10__identityEEEvT0_T1_T2_T3_T4_T6__param_4];
	cvta.to.global.u64 	%rd1, %rd20;
	setp.ne.s64 	%p1, %rd19, 0;
	@%p1 bra 	$L__BB8_3;
	mov.u32 	%r156, %tid.x;
	setp.ne.s32 	%p58, %r156, 0;
	@%p58 bra 	$L__BB8_51;
	st.global.f32 	[%rd1], %f42;
	bra.uni 	$L__BB8_51;
$L__BB8_3:
	cvta.to.global.u64 	%rd2, %rd18;
	setp.gt.u64 	%p2, %rd19, 4095;
	@%p2 bra 	$L__BB8_28;
	cvt.u32.u64 	%r1, %rd19;
	mov.u32 	%r2, %tid.x;
	setp.ge.u32 	%p24, %r2, %r1;
	mov.f32 	%f315, 0f00000000;
	mov.u32 	%r160, %r2;
	@%p24 bra 	$L__BB8_6;
	mul.wide.u32 	%rd41, %r2, 4;
	add.s64 	%rd42, %rd2, %rd41;
	ld.global.f32 	%f315, [%rd42];
	add.s32 	%r160, %r2, 256;
$L__BB8_6:
	setp.ge.u32 	%p25, %r160, %r1;
	@%p25 bra 	$L__BB8_19;
	not.b32 	%r83, %r160;
	add.s32 	%r84, %r83, %r1;
	shr.u32 	%r85, %r84, 8;
	add.s32 	%r5, %r85, 1;
	and.b32  	%r6, %r5, 15;
	setp.lt.u32 	%p26, %r84, 3840;
	@%p26 bra 	$L__BB8_10;
	and.b32  	%r86, %r5, 33554416;
	neg.s32 	%r158, %r86;
	mul.wide.u32 	%rd43, %r160, 4;
	add.s64 	%rd44, %rd43, %rd2;
	add.s64 	%rd51, %rd44, 8192;
$L__BB8_9:
	.pragma "nounroll";
	ld.global.f32 	%f189, [%rd51+-8192];
	add.f32 	%f190, %f315, %f189;
	ld.global.f32 	%f191, [%rd51+-7168];
	add.f32 	%f192, %f190, %f191;
	ld.global.f32 	%f193, [%rd51+-6144];
	add.f32 	%f194, %f192, %f193;
	ld.global.f32 	%f195, [%rd51+-5120];
	add.f32 	%f196, %f194, %f195;
	ld.global.f32 	%f197, [%rd51+-4096];
	add.f32 	%f198, %f196, %f197;
	ld.global.f32 	%f199, [%rd51+-3072];
	add.f32 	%f200, %f198, %f199;
	ld.global.f32 	%f201, [%rd51+-2048];
	add.f32 	%f202, %f200, %f201;
	ld.global.f32 	%f203, [%rd51+-1024];
	add.f32 	%f204, %f202, %f203;
	ld.global.f32 	%f205, [%rd51];
	add.f32 	%f206, %f204, %f205;
	ld.global.f32 	%f207, [%rd51+1024];
	add.f32 	%f208, %f206, %f207;
	ld.global.f32 	%f209, [%rd51+2048];
	add.f32 	%f210, %f208, %f209;
	ld.global.f32 	%f211, [%rd51+3072];
	add.f32 	%f212, %f210, %f211;
	ld.global.f32 	%f213, [%rd51+4096];
	add.f32 	%f214, %f212, %f213;
	ld.global.f32 	%f215, [%rd51+5120];
	add.f32 	%f216, %f214, %f215;
	ld.global.f32 	%f217, [%rd51+6144];
	add.f32 	%f218, %f216, %f217;
	ld.global.f32 	%f219, [%rd51+7168];
	add.f32 	%f315, %f218, %f219;
	add.s32 	%r160, %r160, 4096;
	add.s32 	%r158, %r158, 16;
	add.s64 	%rd51, %rd51, 16384;
	setp.ne.s32 	%p27, %r158, 0;
	@%p27 bra 	$L__BB8_9;
$L__BB8_10:
	setp.eq.s32 	%p28, %r6, 0;
	@%p28 bra 	$L__BB8_19;
	and.b32  	%r13, %r5, 7;
	setp.lt.u32 	%p29, %r6, 8;
	@%p29 bra 	$L__BB8_13;
	mul.wide.s32 	%rd45, %r160, 4;
	add.s64 	%rd46, %rd2, %rd45;
	ld.global.f32 	%f221, [%rd46];
	add.f32 	%f222, %f315, %f221;
	ld.global.f32 	%f223, [%rd46+1024];
	add.f32 	%f224, %f222, %f223;
	ld.global.f32 	%f225, [%rd46+2048];
	add.f32 	%f226, %f224, %f225;
	ld.global.f32 	%f227, [%rd46+3072];
	add.f32 	%f228, %f226, %f227;
	ld.global.f32 	%f229, [%rd46+4096];
	add.f32 	%f230, %f228, %f229;
	ld.global.f32 	%f231, [%rd46+5120];
	add.f32 	%f232, %f230, %f231;
	ld.global.f32 	%f233, [%rd46+6144];
	add.f32 	%f234, %f232, %f233;
	ld.global.f32 	%f235, [%rd46+7168];
	add.f32 	%f315, %f234, %f235;
	add.s32 	%r160, %r160, 2048;
$L__BB8_13:
	setp.eq.s32 	%p30, %r13, 0;
	@%p30 bra 	$L__BB8_19;
	and.b32  	%r16, %r5, 3;
	setp.lt.u32 	%p31, %r13, 4;
	@%p31 bra 	$L__BB8_16;
	mul.wide.s32 	%rd47, %r160, 4;
	add.s64 	%rd48, %rd2, %rd47;
	ld.global.f32 	%f237, [%rd48];
	add.f32 	%f238, %f315, %f237;
	ld.global.f32 	%f239, [%rd48+1024];
	add.f32 	%f240, %f238, %f239;
	ld.global.f32 	%f241, [%rd48+2048];
	add.f32 	%f242, %f240, %f241;
	ld.global.f32 	%f243, [%rd48+3072];
	add.f32 	%f315, %f242, %f243;
	add.s32 	%r160, %r160, 1024;
$L__BB8_16:
	setp.eq.s32 	%p32, %r16, 0;
	@%p32 bra 	$L__BB8_19;
	neg.s32 	%r163, %r16;
$L__BB8_18:
	.pragma "nounroll";
	mul.wide.s32 	%rd49, %r160, 4;
	add.s64 	%rd50, %rd2, %rd49;
	ld.global.f32 	%f244, [%rd50];
	add.f32 	%f315, %f315, %f244;
	add.s32 	%r160, %r160, 256;
	add.s32 	%r163, %r163, 1;
	setp.ne.s32 	%p33, %r163, 0;
	@%p33 bra 	$L__BB8_18;
$L__BB8_19:
	setp.lt.u64 	%p34, %rd19, 256;
	@%p34 bra 	$L__BB8_24;
	// begin inline asm
	mov.u32 %r125, %laneid;
	// end inline asm
	mov.b32 	%r127, %f315;
	mov.b32 	%r128, 1;
	mov.b32 	%r149, 31;
	mov.b32 	%r150, -1;
	// begin inline asm
	shfl.sync.down.b32 %r126, %r127, %r128, %r149, %r150;
	// end inline asm
	setp.gt.s32 	%p50, %r125, 30;
	mov.b32 	%f279, %r126;
	add.f32 	%f280, %f315, %f279;
	selp.f32 	%f281, %f315, %f280, %p50;
	mov.b32 	%r132, %f281;
	mov.b32 	%r133, 2;
	// begin inline asm
	shfl.sync.down.b32 %r131, %r132, %r133, %r149, %r150;
	// end inline asm
	setp.gt.s32 	%p51, %r125, 29;
	mov.b32 	%f282, %r131;
	add.f32 	%f283, %f281, %f282;
	selp.f32 	%f284, %f281, %f283, %p51;
	mov.b32 	%r137, %f284;
	mov.b32 	%r138, 4;
	// begin inline asm
	shfl.sync.down.b32 %r136, %r137, %r138, %r149, %r150;
	// end inline asm
	setp.gt.s32 	%p52, %r125, 27;
	mov.b32 	%f285, %r136;
	add.f32 	%f286, %f284, %f285;
	selp.f32 	%f287, %f284, %f286, %p52;
	mov.b32 	%r142, %f287;
	mov.b32 	%r143, 8;
	// begin inline asm
	shfl.sync.down.b32 %r141, %r142, %r143, %r149, %r150;
	// end inline asm
	setp.gt.s32 	%p53, %r125, 23;
	mov.b32 	%f288, %r141;
	add.f32 	%f289, %f287, %f288;
	selp.f32 	%f290, %f287, %f289, %p53;
	mov.b32 	%r147, %f290;
	mov.b32 	%r148, 16;
	// begin inline asm
	shfl.sync.down.b32 %r146, %r147, %r148, %r149, %r150;
	// end inline asm
	setp.gt.s32 	%p54, %r125, 15;
	mov.b32 	%f291, %r146;
	add.f32 	%f16, %f290, %f291;
	selp.f32 	%f327, %f290, %f16, %p54;
	setp.ne.s32 	%p55, %r125, 0;
	@%p55 bra 	$L__BB8_22;
	shr.u32 	%r151, %r2, 3;
	and.b32  	%r152, %r151, 124;
	mov.u32 	%r153, _ZZN3cub18CUB_300001_SM_10006detail6reduce28DeviceReduceSingleTileKernelINS2_10policy_hubIfyN4cuda3std3__44plusIfEEE10Policy1000EN6thrust24THRUST_300001_SM_1000_NS10device_ptrIfEEPfyS9_ffNS7_10__identityEEEvT0_T1_T2_T3_T4_T6_E12temp_storage;
	add.s32 	%r154, %r153, %r152;
	st.shared.f32 	[%r154+8], %f16;
$L__BB8_22:
	bar.sync 	0;
	setp.ne.s32 	%p56, %r2, 0;
	@%p56 bra 	$L__BB8_49;
	ld.shared.f32 	%f292, [_ZZN3cub18CUB_300001_SM_10006detail6reduce28DeviceReduceSingleTileKernelINS2_10policy_hubIfyN4cuda3std3__44plusIfEEE10Policy1000EN6thrust24THRUST_300001_SM_1000_NS10device_ptrIfEEPfyS9_ffNS7_10__identityEEEvT0_T1_T2_T3_T4_T6_E12temp_storage+12];
	add.f32 	%f293, %f327, %f292;
	ld.shared.f32 	%f294, [_ZZN3cub18CUB_300001_SM_10006detail6reduce28DeviceReduceSingleTileKernelINS2_10policy_hubIfyN4cuda3std3__44plusIfEEE10Policy1000EN6thrust24THRUST_300001_SM_1000_NS10device_ptrIfEEPfyS9_ffNS7_10__identityEEEvT0_T1_T2_T3_T4_T6_E12temp_storage+16];
	add.f32 	%f295, %f293, %f294;
	ld.shared.f32 	%f296, [_ZZN3cub18CUB_300001_SM_10006detail6reduce28DeviceReduceSingleTileKernelINS2_10policy_hubIfyN4cuda3std3__44plusIfEEE10Policy1000EN6thrust24THRUST_300001_SM_1000_NS10device_ptrIfEEPfyS9_ffNS7_10__identityEEEvT0_T1_T2_T3_T4_T6_E12temp_storage+20];
	add.f32 	%f297, %f295, %f296;
	ld.shared.f32 	%f298, [_ZZN3cub18CUB_300001_SM_10006detail6reduce28DeviceReduceSingleTileKernelINS2_10policy_hubIfyN4cuda3std3__44plusIfEEE10Policy1000EN6thrust24THRUST_300001_SM_1000_NS10device_ptrIfEEPfyS9_ffNS7_10__identityEEEvT0_T1_T2_T3_T4_T6_E12temp_storage+24];
	add.f32 	%f299, %f297, %f298;
	ld.shared.f32 	%f300, [_ZZN3cub18CUB_300001_SM_10006detail6reduce28DeviceReduceSingleTileKernelINS2_10policy_hubIfyN4cuda3std3__44plusIfEEE10Policy1000EN6thrust24THRUST_300001_SM_1000_NS10device_ptrIfEEPfyS9_ffNS7_10__identityEEEvT0_T1_T2_T3_T4_T6_E12temp_storage+28];
	add.f32 	%f301, %f299, %f300;
	ld.shared.f32 	%f302, [_ZZN3cub18CUB_300001_SM_10006detail6reduce28DeviceReduceSingleTileKernelINS2_10policy_hubIfyN4cuda3std3__44plusIfEEE10Policy1000EN6thrust24THRUST_300001_SM_1000_NS10device_ptrIfEEPfyS9_ffNS7_10__identityEEEvT0_T1_T2_T3_T4_T6_E12temp_storage+32];
	add.f32 	%f303, %f301, %f302;
	ld.shared.f32 	%f304, [_ZZN3cub18CUB_300001_SM_10006detail6reduce28DeviceReduceSingleTileKernelINS2_10policy_hubIfyN4cuda3std3__44plusIfEEE10Policy1000EN6thrust24THRUST_300001_SM_1000_NS10device_ptrIfEEPfyS9_ffNS7_10__identityEEEvT0_T1_T2_T3_T4_T6_E12temp_storage+36];
	add.f32 	%f327, %f303, %f304;
	bra.uni 	$L__BB8_49;
$L__BB8_24:
	// begin inline asm
	mov.u32 %r87, %laneid;
	// end inline asm
	and.b32  	%r113, %r2, 992;
	add.s32 	%r114, %r113, 32;
	setp.gt.u32 	%p35, %r114, %r1;
	not.b32 	%r115, %r113;
	add.s32 	%r116, %r1, %r115;
	selp.b32 	%r111, %r116, 31, %p35;
	mov.b32 	%r89, %f315;
	mov.b32 	%r90, 1;
	mov.b32 	%r112, -1;
	// begin inline asm
	shfl.sync.down.b32 %r88, %r89, %r90, %r111, %r112;
	// end inline asm
	setp.lt.s32 	%p36, %r87, %r111;
	mov.b32 	%f245, %r88;
	add.f32 	%f246, %f315, %f245;
	selp.f32 	%f247, %f246, %f315, %p36;
	mov.b32 	%r94, %f247;
	mov.b32 	%r95, 2;
	// begin inline asm
	shfl.sync.down.b32 %r93, %r94, %r95, %r111, %r112;
	// end inline asm
	add.s32 	%r117, %r87, 2;
	setp.gt.s32 	%p37, %r117, %r111;
	mov.b32 	%f248, %r93;
	add.f32 	%f249, %f247, %f248;
	selp.f32 	%f250, %f247, %f249, %p37;
	mov.b32 	%r99, %f250;
	mov.b32 	%r100, 4;
	// begin inline asm
	shfl.sync.down.b32 %r98, %r99, %r100, %r111, %r112;
	// end inline asm
	add.s32 	%r118, %r87, 4;
	setp.gt.s32 	%p38, %r118, %r111;
	mov.b32 	%f251, %r98;
	add.f32 	%f252, %f250, %f251;
	selp.f32 	%f253, %f250, %f252, %p38;
	mov.b32 	%r104, %f253;
	mov.b32 	%r105, 8;
	// begin inline asm
	shfl.sync.down.b32 %r103, %r104, %r105, %r111, %r112;
	// end inline asm
	add.s32 	%r119, %r87, 8;
	setp.gt.s32 	%p39, %r119, %r111;
	mov.b32 	%f254, %r103;
	add.f32 	%f255, %f253, %f254;
	selp.f32 	%f256, %f253, %f255, %p39;
	mov.b32 	%r109, %f256;
	mov.b32 	%r110, 16;
	// begin inline asm
	shfl.sync.down.b32 %r108, %r109, %r110, %r111, %r112;
	// end inline asm
	add.s32 	%r120, %r87, 16;
	setp.gt.s32 	%p40, %r120, %r111;
	mov.b32 	%f257, %r108;
	add.f32 	%f258, %f256, %f257;
	selp.f32 	%f327, %f256, %f258, %p40;
	setp.ne.s32 	%p41, %r87, 0;
	@%p41 bra 	$L__BB8_26;
	shr.u32 	%r121, %r2, 3;
	and.b32  	%r122, %r121, 124;
	mov.u32 	%r123, _ZZN3cub18CUB_300001_SM_10006detail6reduce28DeviceReduceSingleTileKernelINS2_10policy_hubIfyN4cuda3std3__44plusIfEEE10Policy1000EN6thrust24THRUST_300001_SM_1000_NS10device_ptrIfEEPfyS9_ffNS7_10__identityEEEvT0_T1_T2_T3_T4_T6_E12temp_storage;
	add.s32 	%r124, %r123, %r122;
	st.shared.f32 	[%r124+8], %f327;
$L__BB8_26:
	bar.sync 	0;
	setp.ne.s32 	%p42, %r2, 0;
	@%p42 bra 	$L__BB8_49;
	setp.gt.u64 	%p43, %rd19, 32;
	ld.shared.f32 	%f259, [_ZZN3cub18CUB_300001_SM_10006detail6reduce28DeviceReduceSingleTileKernelINS2_10policy_hubIfyN4cuda3std3__44plusIfEEE10Policy1000EN6thrust24THRUST_300001_SM_1000_NS10device_ptrIfEEPfyS9_ffNS7_10__identityEEEvT0_T1_T2_T3_T4_T6_E12temp_storage+12];
	add.f32 	%f260, %f327, %f259;
	selp.f32 	%f261, %f260, %f327, %p43;
	setp.gt.u64 	%p44, %rd19, 64;
	ld.shared.f32 	%f262, [_ZZN3cub18CUB_300001_SM_10006detail6reduce28DeviceReduceSingleTileKernelINS2_10policy_hubIfyN4cuda3std3__44plusIfEEE10Policy1000EN6thrust24THRUST_300001_SM_1000_NS10device_ptrIfEEPfyS9_ffNS7_10__identityEEEvT0_T1_T2_T3_T4_T6_E12temp_storage+16];
	add.f32 	%f263, %f262, %f261;
	selp.f32 	%f264, %f263, %f261, %p44;
	setp.gt.u64 	%p45, %rd19, 96;
	ld.shared.f32 	%f265, [_ZZN3cub18CUB_300001_SM_10006detail6reduce28DeviceReduceSingleTileKernelINS2_10policy_hubIfyN4cuda3std3__44plusIfEEE10Policy1000EN6thrust24THRUST_300001_SM_1000_NS10device_ptrIfEEPfyS9_ffNS7_10__identityEEEvT0_T1_T2_T3_T4_T6_E12temp_storage+20];
	add.f32 	%f266, %f265, %f264;
	selp.f32 	%f267, %f266, %f264, %p45;
	setp.gt.u64 	%p46, %rd19, 128;
	ld.shared.f32 	%f268, [_ZZN3cub18CUB_300001_SM_10006detail6reduce28DeviceReduceSingleTileKernelINS2_10policy_hubIfyN4cuda3std3__44plusIfEEE10Policy1000EN6thrust24THRUST_300001_SM_1000_NS10device_ptrIfEEPfyS9_ffNS7_10__identityEEEvT0_T1_T2_T3_T4_T6_E12temp_storage+24];
	add.f32 	%f269, %f268, %f267;
	selp.f32 	%f270, %f269, %f267, %p46;
	setp.gt.u64 	%p47, %rd19, 160;
	ld.shared.f32 	%f271, [_ZZN3cub18CUB_300001_SM_10006detail6reduce28DeviceReduceSingleTileKernelINS2_10policy_hubIfyN4cuda3std3__44plusIfEEE10Policy1000EN6thrust24THRUST_300001_SM_1000_NS10device_ptrIfEEPfyS9_ffNS7_10__identityEEEvT0_T1_T2_T3_T4_T6_E12temp_storage+28];
	add.f32 	%f272, %f271, %f270;
	selp.f32 	%f273, %f272, %f270, %p47;
	setp.gt.u64 	%p48, %rd19, 192;
	ld.shared.f32 	%f274, [_ZZN3cub18CUB_300001_SM_10006detail6reduce28DeviceReduceSingleTileKernelINS2_10policy_hubIfyN4cuda3std3__44plusIfEEE10Policy1000EN6thrust24THRUST_300001_SM_1000_NS10device_ptrIfEEPfyS9_ffNS7_10__identityEEEvT0_T1_T2_T3_T4_T6_E12temp_storage+32];
	add.f32 	%f275, %f274, %f273;
	selp.f32 	%f276, %f275, %f273, %p48;
	setp.gt.u64 	%p49, %rd19, 224;
	ld.shared.f32 	%f277, [_ZZN3cub18CUB_300001_SM_10006detail6reduce28DeviceReduceSingleTileKernelINS2_10policy_hubIfyN4cuda3std3__44plusIfEEE10Policy1000EN6thrust24THRUST_300001_SM_1000_NS10device_ptrIfEEPfyS9_ffNS7_10__identityEEEvT0_T1_T2_T3_T4_T6_E12temp_storage+36];
	add.f32 	%f278, %f277, %f276;
	selp.f32 	%f327, %f278, %f276, %p49;
	bra.uni 	$L__BB8_49;
$L__BB8_28:
	mov.u32 	%r24, %tid.x;
	cvt.u64.u32 	%rd6, %r24;
	mul.wide.u32 	%rd22, %r24, 4;
	add.s64 	%rd7, %rd2, %rd22;
	ld.global.f32 	%f43, [%rd7];
	ld.global.f32 	%f44, [%rd7+1024];
	ld.global.f32 	%f45, [%rd7+2048];
	ld.global.f32 	%f46, [%rd7+3072];
	ld.global.f32 	%f47, [%rd7+4096];
	ld.global.f32 	%f48, [%rd7+5120];
	ld.global.f32 	%f49, [%rd7+6144];
	ld.global.f32 	%f50, [%rd7+7168];
	ld.global.f32 	%f51, [%rd7+8192];
	ld.global.f32 	%f52, [%rd7+9216];
	ld.global.f32 	%f53, [%rd7+10240];
	ld.global.f32 	%f54, [%rd7+11264];
	ld.global.f32 	%f55, [%rd7+12288];
	ld.global.f32 	%f56, [%rd7+13312];
	ld.global.f32 	%f57, [%rd7+14336];
	ld.global.f32 	%f58, [%rd7+15360];
	add.f32 	%f59, %f43, %f44;
	add.f32 	%f60, %f45, %f46;
	add.f32 	%f61, %f47, %f48;
	add.f32 	%f62, %f49, %f50;
	add.f32 	%f63, %f51, %f52;
	add.f32 	%f64, %f53, %f54;
	add.f32 	%f65, %f55, %f56;
	add.f32 	%f66, %f57, %f58;
	add.f32 	%f67, %f59, %f60;
	add.f32 	%f68, %f61, %f62;
	add.f32 	%f69, %f63, %f64;
	add.f32 	%f70, %f65, %f66;
	add.f32 	%f71, %f67, %f68;
	add.f32 	%f72, %f69, %f70;
	add.f32 	%f326, %f71, %f72;
	add.s64 	%rd8, %rd19, -4096;
	setp.lt.u64 	%p3, %rd8, 4096;
	mov.b64 	%rd53, 4096;
	@%p3 bra 	$L__BB8_32;
	mov.b64 	%rd53, 4096;
$L__BB8_30:
	shl.b64 	%rd24, %rd53, 2;
	add.s64 	%rd25, %rd7, %rd24;
	ld.global.f32 	%f73, [%rd25];
	ld.global.f32 	%f74, [%rd25+1024];
	ld.global.f32 	%f75, [%rd25+2048];
	ld.global.f32 	%f76, [%rd25+3072];
	ld.global.f32 	%f77, [%rd25+4096];
	ld.global.f32 	%f78, [%rd25+5120];
	ld.global.f32 	%f79, [%rd25+6144];
	ld.global.f32 	%f80, [%rd25+7168];
	ld.global.f32 	%f81, [%rd25+8192];
	ld.global.f32 	%f82, [%rd25+9216];
	ld.global.f32 	%f83, [%rd25+10240];
	ld.global.f32 	%f84, [%rd25+11264];
	ld.global.f32 	%f85, [%rd25+12288];
	ld.global.f32 	%f86, [%rd25+13312];
	ld.global.f32 	%f87, [%rd25+14336];
	ld.global.f32 	%f88, [%rd25+15360];
	add.f32 	%f89, %f326, %f73;
	add.f32 	%f90, %f74, %f75;
	add.f32 	%f91, %f76, %f77;
	add.f32 	%f92, %f78, %f79;
	add.f32 	%f93, %f80, %f81;
	add.f32 	%f94, %f82, %f83;
	add.f32 	%f95, %f84, %f85;
	add.f32 	%f96, %f86, %f87;
	add.f32 	%f97, %f89, %f90;
	add.f32 	%f98, %f91, %f92;
	add.f32 	%f99, %f93, %f94;
	add.f32 	%f100, %f95, %f96;
	add.f32 	%f101, %f97, %f98;
	add.f32 	%f102, %f99, %f100;
	add.f32 	%f103, %f101, %f102;
	add.f32 	%f326, %f103, %f88;
	sub.s64 	%rd26, %rd19, %rd53;
	setp.lt.u64 	%p4, %rd26, 4096;
	@%p4 bra 	$L__BB8_45;
	add.s64 	%rd53, %rd53, 4096;
	setp.le.u64 	%p5, %rd53, %rd8;
	@%p5 bra 	$L__BB8_30;
$L__BB8_32:
	setp.le.u64 	%p6, %rd19, %rd53;
	cvt.u32.u64 	%r42, %rd53;
	cvt.u32.u64 	%r43, %rd19;
	sub.s32 	%r44, %r43, %r42;
	setp.ge.s32 	%p7, %r24, %r44;
	or.pred  	%p8, %p6, %p7;
	@%p8 bra 	$L__BB8_45;
	not.b32 	%r47, %r24;
	add.s32 	%r48, %r47, %r43;
	sub.s32 	%r50, %r48, %r42;
	shr.u32 	%r51, %r50, 8;
	add.s32 	%r25, %r51, 1;
	and.b32  	%r26, %r25, 15;
	setp.lt.u32 	%p9, %r50, 3840;
	mov.u32 	%r167, %r24;
	@%p9 bra 	$L__BB8_36;
	and.b32  	%r52, %r25, 33554416;
	neg.s32 	%r165, %r52;
	add.s64 	%rd27, %rd53, %rd6;
	shl.b64 	%rd28, %rd27, 2;
	add.s64 	%rd29, %rd28, %rd2;
	add.s64 	%rd54, %rd29, 8192;
	mov.u32 	%r167, %r24;
$L__BB8_35:
	.pragma "nounroll";
	ld.global.f32 	%f105, [%rd54+-8192];
	add.f32 	%f106, %f326, %f105;
	ld.global.f32 	%f107, [%rd54+-7168];
	add.f32 	%f108, %f106, %f107;
	ld.global.f32 	%f109, [%rd54+-6144];
	add.f32 	%f110, %f108, %f109;
	ld.global.f32 	%f111, [%rd54+-5120];
	add.f32 	%f112, %f110, %f111;
	ld.global.f32 	%f113, [%rd54+-4096];
	add.f32 	%f114, %f112, %f113;
	ld.global.f32 	%f115, [%rd54+-3072];
	add.f32 	%f116, %f114, %f115;
	ld.global.f32 	%f117, [%rd54+-2048];
	add.f32 	%f118, %f116, %f117;
	ld.global.f32 	%f119, [%rd54+-1024];
	add.f32 	%f120, %f118, %f119;
	ld.global.f32 	%f121, [%rd54];
	add.f32 	%f122, %f120, %f121;
	ld.global.f32 	%f123, [%rd54+1024];
	add.f32 	%f124, %f122, %f123;
	ld.global.f32 	%f125, [%rd54+2048];
	add.f32 	%f126, %f124, %f125;
	ld.global.f32 	%f127, [%rd54+3072];
	add.f32 	%f128, %f126, %f127;
	ld.global.f32 	%f129, [%rd54+4096];
	add.f32 	%f130, %f128, %f129;
	ld.global.f32 	%f131, [%rd54+5120];
	add.f32 	%f132, %f130, %f131;
	ld.global.f32 	%f133, [%rd54+6144];
	add.f32 	%f134, %f132, %f133;
	ld.global.f32 	%f135, [%rd54+7168];
	add.f32 	%f326, %f134, %f135;
	add.s32 	%r167, %r167, 4096;
	add.s32 	%r165, %r165, 16;
	add.s64 	%rd54, %rd54, 16384;
	setp.ne.s32 	%p10, %r165, 0;
	@%p10 bra 	$L__BB8_35;
$L__BB8_36:
	setp.eq.s32 	%p11, %r26, 0;
	@%p11 bra 	$L__BB8_45;
	and.b32  	%r33, %r25, 7;
	setp.lt.u32 	%p12, %r26, 8;
	@%p12 bra 	$L__BB8_39;
	cvt.u64.u32 	%rd30, %r167;
	add.s64 	%rd31, %rd53, %rd30;
	shl.b64 	%rd32, %rd31, 2;
	add.s64 	%rd33, %rd2, %rd32;
	ld.global.f32 	%f137, [%rd33];
	add.f32 	%f138, %f326, %f137;
	ld.global.f32 	%f139, [%rd33+1024];
	add.f32 	%f140, %f138, %f139;
	ld.global.f32 	%f141, [%rd33+2048];
	add.f32 	%f142, %f140, %f141;
	ld.global.f32 	%f143, [%rd33+3072];
	add.f32 	%f144, %f142, %f143;
	ld.global.f32 	%f145, [%rd33+4096];
	add.f32 	%f146, %f144, %f145;
	ld.global.f32 	%f147, [%rd33+5120];
	add.f32 	%f148, %f146, %f147;
	ld.global.f32 	%f149, [%rd33+6144];
	add.f32 	%f150, %f148, %f149;
	ld.global.f32 	%f151, [%rd33+7168];
	add.f32 	%f326, %f150, %f151;
	add.s32 	%r167, %r167, 2048;
$L__BB8_39:
	setp.eq.s32 	%p13, %r33, 0;
	@%p13 bra 	$L__BB8_45;
	and.b32  	%r36, %r25, 3;
	setp.lt.u32 	%p14, %r33, 4;
	@%p14 bra 	$L__BB8_42;
	cvt.u64.u32 	%rd34, %r167;
	add.s64 	%rd35, %rd53, %rd34;
	shl.b64 	%rd36, %rd35, 2;
	add.s64 	%rd37, %rd2, %rd36;
	ld.global.f32 	%f153, [%rd37];
	add.f32 	%f154, %f326, %f153;
	ld.global.f32 	%f155, [%rd37+1024];
	add.f32 	%f156, %f154, %f155;
	ld.global.f32 	%f157, [%rd37+2048];
	add.f32 	%f158, %f156, %f157;
	ld.global.f32 	%f159, [%rd37+3072];
	add.f32 	%f326, %f158, %f159;
	add.s32 	%r167, %r167, 1024;
$L__BB8_42:
	setp.eq.s32 	%p15, %r36, 0;
	@%p15 bra 	$L__BB8_45;
	cvt.u64.u32 	%rd38, %r167;
	add.s64 	%rd39, %rd53, %rd38;
	shl.b64 	%rd40, %rd39, 2;
	add.s64 	%rd55, %rd2, %rd40;
	neg.s32 	%r170, %r36;
$L__BB8_44:
	.pragma "nounroll";
	ld.global.f32 	%f160, [%rd55];
	add.f32 	%f326, %f326, %f160;
	add.s64 	%rd55, %rd55, 1024;
	add.s32 	%r170, %r170, 1;
	setp.ne.s32 	%p16, %r170, 0;
	@%p16 bra 	$L__BB8_44;
$L__BB8_45:
	// begin inline asm
	mov.u32 %r53, %laneid;
	// end inline asm
	mov.b32 	%r55, %f326;
	mov.b32 	%r56, 1;
	mov.b32 	%r77, 31;
	mov.b32 	%r78, -1;
	// begin inline asm
	shfl.sync.down.b32 %r54, %r55, %r56, %r77, %r78;
	// end inline asm
	setp.gt.s32 	%p17, %r53, 30;
	mov.b32 	%f161, %r54;
	add.f32 	%f162, %f326, %f161;
	selp.f32 	%f163, %f326, %f162, %p17;
	mov.b32 	%r60, %f163;
	mov.b32 	%r61, 2;
	// begin inline asm
	shfl.sync.down.b32 %r59, %r60, %r61, %r77, %r78;
	// end inline asm
	setp.gt.s32 	%p18, %r53, 29;
	mov.b32 	%f164, %r59;
	add.f32 	%f165, %f163, %f164;
	selp.f32 	%f166, %f163, %f165, %p18;
	mov.b32 	%r65, %f166;
	mov.b32 	%r66, 4;
	// begin inline asm
	shfl.sync.down.b32 %r64, %r65, %r66, %r77, %r78;
	// end inline asm
	setp.gt.s32 	%p19, %r53, 27;
	mov.b32 	%f167, %r64;
	add.f32 	%f168, %f166, %f167;
	selp.f32 	%f169, %f166, %f168, %p19;
	mov.b32 	%r70, %f169;
	mov.b32 	%r71, 8;
	// begin inline asm
	shfl.sync.down.b32 %r69, %r70, %r71, %r77, %r78;
	// end inline asm
	setp.gt.s32 	%p20, %r53, 23;
	mov.b32 	%f170, %r69;
	add.f32 	%f171, %f169, %f170;
	selp.f32 	%f172, %f169, %f171, %p20;
	mov.b32 	%r75, %f172;
	mov.b32 	%r76, 16;
	// begin inline asm
	shfl.sync.down.b32 %r74, %r75, %r76, %r77, %r78;
	// end inline asm
	setp.gt.s32 	%p21, %r53, 15;
	mov.b32 	%f173, %r74;
	add.f32 	%f38, %f172, %f173;
	selp.f32 	%f327, %f172, %f38, %p21;
	setp.ne.s32 	%p22, %r53, 0;
	@%p22 bra 	$L__BB8_47;
	shr.u32 	%r79, %r24, 3;
	and.b32  	%r80, %r79, 124;
	mov.u32 	%r81, _ZZN3cub18CUB_300001_SM_10006detail6reduce28DeviceReduceSingleTileKernelINS2_10policy_hubIfyN4cuda3std3__44plusIfEEE10Policy1000EN6thrust24THRUST_300001_SM_1000_NS10device_ptrIfEEPfyS9_ffNS7_10__identityEEEvT0_T1_T2_T3_T4_T6_E12temp_storage;
	add.s32 	%r82, %r81, %r80;
	st.shared.f32 	[%r82+8], %f38;
$L__BB8_47:
	bar.sync 	0;
	setp.ne.s32 	%p23, %r24, 0;
	@%p23 bra 	$L__BB8_49;
	ld.shared.f32 	%f174, [_ZZN3cub18CUB_300001_SM_10006detail6reduce28DeviceReduceSingleTileKernelINS2_10policy_hubIfyN4cuda3std3__44plusIfEEE10Policy1000EN6thrust24THRUST_300001_SM_1000_NS10device_ptrIfEEPfyS9_ffNS7_10__identityEEEvT0_T1_T2_T3_T4_T6_E12temp_storage+12];
	add.f32 	%f175, %f327, %f174;
	ld.shared.f32 	%f176, [_ZZN3cub18CUB_300001_SM_10006detail6reduce28DeviceReduceSingleTileKernelINS2_10policy_hubIfyN4cuda3std3__44plusIfEEE10Policy1000EN6thrust24THRUST_300001_SM_1000_NS10device_ptrIfEEPfyS9_ffNS7_10__identityEEEvT0_T1_T2_T3_T4_T6_E12temp_storage+16];
	add.f32 	%f177, %f175, %f176;
	ld.shared.f32 	%f178, [_ZZN3cub18CUB_300001_SM_10006detail6reduce28DeviceReduceSingleTileKernelINS2_10policy_hubIfyN4cuda3std3__44plusIfEEE10Policy1000EN6thrust24THRUST_300001_SM_1000_NS10device_ptrIfEEPfyS9_ffNS7_10__identityEEEvT0_T1_T2_T3_T4_T6_E12temp_storage+20];
	add.f32 	%f179, %f177, %f178;
	ld.shared.f32 	%f180, [_ZZN3cub18CUB_300001_SM_10006detail6reduce28DeviceReduceSingleTileKernelINS2_10policy_hubIfyN4cuda3std3__44plusIfEEE10Policy1000EN6thrust24THRUST_300001_SM_1000_NS10device_ptrIfEEPfyS9_ffNS7_10__identityEEEvT0_T1_T2_T3_T4_T6_E12temp_storage+24];
	add.f32 	%f181, %f179, %f180;
	ld.shared.f32 	%f182, [_ZZN3cub18CUB_300001_SM_10006detail6reduce28DeviceReduceSingleTileKernelINS2_10policy_hubIfyN4cuda3std3__44plusIfEEE10Policy1000EN6thrust24THRUST_300001_SM_1000_NS10device_ptrIfEEPfyS9_ffNS7_10__identityEEEvT0_T1_T2_T3_T4_T6_E12temp_storage+28];
	add.f32 	%f183, %f181, %f182;
	ld.shared.f32 	%f184, [_ZZN3cub18CUB_300001_SM_10006detail6reduce28DeviceReduceSingleTileKernelINS2_10policy_hubIfyN4cuda3std3__44plusIfEEE10Policy1000EN6thrust24THRUST_300001_SM_1000_NS10device_ptrIfEEPfyS9_ffNS7_10__identityEEEvT0_T1_T2_T3_T4_T6_E12temp_storage+32];
	add.f32 	%f185, %f183, %f184;
	ld.shared.f32 	%f186, [_ZZN3cub18CUB_300001_SM_10006detail6reduce28DeviceReduceSingleTileKernelINS2_10policy_hubIfyN4cuda3std3__44plusIfEEE10Policy1000EN6thrust24THRUST_300001_SM_1000_NS10device_ptrIfEEPfyS9_ffNS7_10__identityEEEvT0_T1_T2_T3_T4_T6_E12temp_storage+36];
	add.f32 	%f327, %f185, %f186;
$L__BB8_49:
	mov.u32 	%r155, %tid.x;
	setp.ne.s32 	%p57, %r155, 0;
	@%p57 bra 	$L__BB8_51;
	add.f32 	%f305, %f42, %f327;
	st.global.f32 	[%rd1], %f305;
$L__BB8_51:
	ret;

}
	// .globl	_ZN3cub18CUB_300001_SM_10006detail6reduce18DeviceReduceKernelINS2_10policy_hubIfyN4cuda3std3__44plusIfEEE10Policy1000EN6thrust24THRUST_300001_SM_1000_NS10device_ptrIfEEyS9_fNS7_10__identityEEEvT0_PT3_T1_NS0_13GridEvenShareISK_EET2_T4_
.visible .entry _ZN3cub18CUB_300001_SM_10006detail6reduce18DeviceReduceKernelINS2_10policy_hubIfyN4cuda3std3__44plusIfEEE10Policy1000EN6thrust24THRUST_300001_SM_1000_NS10device_ptrIfEEyS9_fNS7_10__identityEEEvT0_PT3_T1_NS0_13GridEvenShareISK_EET2_T4_(
	.param .align 8 .b8 _ZN3cub18CUB_300001_SM_10006detail6reduce18DeviceReduceKernelINS2_10policy_hubIfyN4cuda3std3__44plusIfEEE10Policy1000EN6thrust24THRUST_300001_SM_1000_NS10device_ptrIfEEyS9_fNS7_10__identityEEEvT0_PT3_T1_NS0_13GridEvenShareISK_EET2_T4__param_0[8],
	.param .u64 .ptr .align 1 _ZN3cub18CUB_300001_SM_10006detail6reduce18DeviceReduceKernelINS2_10policy_hubIfyN4cuda3std3__44plusIfEEE10Policy1000EN6thrust24THRUST_300001_SM_1000_NS10device_ptrIfEEyS9_fNS7_10__identityEEEvT0_PT3_T1_NS0_13GridEvenShareISK_EET2_T4__param_1,
	.param .u64 _ZN3cub18CUB_300001_SM_10006detail6reduce18DeviceReduceKernelINS2_10policy_hubIfyN4cuda3std3__44plusIfEEE10Policy1000EN6thrust24THRUST_300001_SM_1000_NS10device_ptrIfEEyS9_fNS7_10__identityEEEvT0_PT3_T1_NS0_13GridEvenShareISK_EET2_T4__param_2,
	.param .align 8 .b8 _ZN3cub18CUB_300001_SM_10006detail6reduce18DeviceReduceKernelINS2_10policy_hubIfyN4cuda3std3__44plusIfEEE10Policy1000EN6thrust24THRUST_300001_SM_1000_NS10device_ptrIfEEyS9_fNS7_10__identityEEEvT0_PT3_T1_NS0_13GridEvenShareISK_EET2_T4__param_3[72],
	.param .align 1 .b8 _ZN3cub18CUB_300001_SM_10006detail6reduce18DeviceReduceKernelINS2_10policy_hubIfyN4cuda3std3__44plusIfEEE10Policy1000EN6thrust24THRUST_300001_SM_1000_NS10device_ptrIfEEyS9_fNS7_10__identityEEEvT0_PT3_T1_NS0_13GridEvenShareISK_EET2_T4__param_4[1],
	.param .align 1 .b8 _ZN3cub18CUB_300001_SM_10006detail6reduce18DeviceReduceKernelINS2_10policy_hubIfyN4cuda3std3__44plusIfEEE10Policy1000EN6thrust24THRUST_300001_SM_1000_NS10device_ptrIfEEyS9_fNS7_10__identityEEEvT0_PT3_T1_NS0_13GridEvenShareISK_EET2_T4__param_5[1]
)
.maxntid 256
{
	.reg .pred 	%p<57>;
	.reg .b16 	%rs<4>;
	.reg .b32 	%r<206>;
	.reg .b32 	%f<324>;
	.reg .b64 	%rd<78>;
	// demoted variable
	.shared .align 4 .b8 _ZZN3cub18CUB_300001_SM_10006detail6reduce18DeviceReduceKernelINS2_10policy_hubIfyN4cuda3std3__44plusIfEEE10Policy1000EN6thrust24THRUST_300001_SM_1000_NS10device_ptrIfEEyS9_fNS7_10__identityEEEvT0_PT3_T1_NS0_13GridEvenShareISK_EET2_T4_E12temp_storage[44];
	ld.param.u64 	%rd1, [_ZN3cub18CUB_300001_SM_10006detail6reduce18DeviceReduceKernelINS2_10policy_hubIfyN4cuda3std3__44plusIfEEE10Policy1000EN6thrust24THRUST_300001_SM_1000_NS10device_ptrIfEEyS9_fNS7_10__identityEEEvT0_PT3_T1_NS0_13GridEvenShareISK_EET2_T4__param_3+32];
	ld.param.u32 	%r1, [_ZN3cub18CUB_300001_SM_10006detail6reduce18DeviceReduceKernelINS2_10policy_hubIfyN4cuda3std3__44plusIfEEE10Policy1000EN6thrust24THRUST_300001_SM_1000_NS10device_ptrIfEEyS9_fNS7_10__identityEEEvT0_PT3_T1_NS0_13GridEvenShareISK_EET2_T4__param_3+40];
	ld.param.u64 	%rd25, [_ZN3cub18CUB_300001_SM_10006detail6reduce18DeviceReduceKernelINS2_10policy_hubIfyN4cuda3std3__44plusIfEEE10Policy1000EN6thrust24THRUST_300001_SM_1000_NS10device_ptrIfEEyS9_fNS7_10__identityEEEvT0_PT3_T1_NS0_13GridEvenShareISK_EET2_T4__param_0];
	cvta.to.global.u64 	%rd2, %rd25;
	mov.u32 	%r2, %ctaid.x;
	shl.b32 	%r50, %r1, 12;
	cvt.s64.s32 	%rd3, %r50;
	shl.b32 	%r51, %r2, 12;
	cvt.u64.u32 	%rd4, %r51;
	sub.s64 	%rd5, %rd1, %rd4;
	setp.gt.u64 	%p1, %rd5, 4095;
	@%p1 bra 	$L__BB9_25;
	cvt.u32.u64 	%r112, %rd4;
	cvt.u32.u64 	%r3, %rd1;
	sub.s32 	%r4, %r3, %r112;
	mov.u32 	%r5, %tid.x;
	setp.ge.s32 	%p23, %r5, %r4;
	mov.f32 	%f312, 0f00000000;
	mov.u32 	%r193, %r5;
	@%p23 bra 	$L__BB9_3;
	add.s32 	%r114, %r112, %r5;
	mul.wide.u32 	%rd51, %r114, 4;
	add.s64 	%rd52, %rd2, %rd51;
	ld.global.f32 	%f312, [%rd52];
	add.s32 	%r193, %r5, 256;
$L__BB9_3:
	setp.ge.s32 	%p24, %r193, %r4;
	@%p24 bra 	$L__BB9_16;
	not.b32 	%r116, %r193;
	add.s32 	%r117, %r116, %r3;
	sub.s32 	%r118, %r117, %r112;
	shr.u32 	%r119, %r118, 8;
	add.s32 	%r8, %r119, 1;
	and.b32  	%r9, %r8, 15;
	setp.lt.u32 	%p25, %r118, 3840;
	@%p25 bra 	$L__BB9_7;
	and.b32  	%r120, %r8, 33554416;
	neg.s32 	%r191, %r120;
	mul.wide.u32 	%rd53, %r2, 16384;
	mul.wide.u32 	%rd54, %r193, 4;
	or.b64  	%rd55, %rd53, %rd54;
	add.s64 	%rd56, %rd55, %rd2;
	add.s64 	%rd72, %rd56, 8192;
$L__BB9_6:
	.pragma "nounroll";
	ld.global.f32 	%f187, [%rd72+-8192];
	add.f32 	%f188, %f312, %f187;
	ld.global.f32 	%f189, [%rd72+-7168];
	add.f32 	%f190, %f188, %f189;
	ld.global.f32 	%f191, [%rd72+-6144];
	add.f32 	%f192, %f190, %f191;
	ld.global.f32 	%f193, [%rd72+-5120];
	add.f32 	%f194, %f192, %f193;
	ld.global.f32 	%f195, [%rd72+-4096];
	add.f32 	%f196, %f194, %f195;
	ld.global.f32 	%f197, [%rd72+-3072];
	add.f32 	%f198, %f196, %f197;
	ld.global.f32 	%f199, [%rd72+-2048];
	add.f32 	%f200, %f198, %f199;
	ld.global.f32 	%f201, [%rd72+-1024];
	add.f32 	%f202, %f200, %f201;
	ld.global.f32 	%f203, [%rd72];
	add.f32 	%f204, %f202, %f203;
	ld.global.f32 	%f205, [%rd72+1024];
	add.f32 	%f206, %f204, %f205;
	ld.global.f32 	%f207, [%rd72+2048];
	add.f32 	%f208, %f206, %f207;
	ld.global.f32 	%f209, [%rd72+3072];
	add.f32 	%f210, %f208, %f209;
	ld.global.f32 	%f211, [%rd72+4096];
	add.f32 	%f212, %f210, %f211;
	ld.global.f32 	%f213, [%rd72+5120];
	add.f32 	%f214, %f212, %f213;
	ld.global.f32 	%f215, [%rd72+6144];
	add.f32 	%f216, %f214, %f215;
	ld.global.f32 	%f217, [%rd72+7168];
	add.f32 	%f312, %f216, %f217;
	add.s32 	%r193, %r193, 4096;
	add.s32 	%r191, %r191, 16;
	add.s64 	%rd72, %rd72, 16384;
	setp.ne.s32 	%p26, %r191, 0;
	@%p26 bra 	$L__BB9_6;
$L__BB9_7:
	setp.eq.s32 	%p27, %r9, 0;
	@%p27 bra 	$L__BB9_16;
	and.b32  	%r16, %r8, 7;
	setp.lt.u32 	%p28, %r9, 8;
	@%p28 bra 	$L__BB9_10;
	cvt.s64.s32 	%rd57, %r193;
	add.s64 	%rd58, %rd57, %rd4;
	shl.b64 	%rd59, %rd58, 2;
	add.s64 	%rd60, %rd2, %rd59;
	ld.global.f32 	%f219, [%rd60];
	add.f32 	%f220, %f312, %f219;
	ld.global.f32 	%f221, [%rd60+1024];
	add.f32 	%f222, %f220, %f221;
	ld.global.f32 	%f223, [%rd60+2048];
	add.f32 	%f224, %f222, %f223;
	ld.global.f32 	%f225, [%rd60+3072];
	add.f32 	%f226, %f224, %f225;
	ld.global.f32 	%f227, [%rd60+4096];
	add.f32 	%f228, %f226, %f227;
	ld.global.f32 	%f229, [%rd60+5120];
	add.f32 	%f230, %f228, %f229;
	ld.global.f32 	%f231, [%rd60+6144];
	add.f32 	%f232, %f230, %f231;
	ld.global.f32 	%f233, [%rd60+7168];
	add.f32 	%f312, %f232, %f233;
	add.s32 	%r193, %r193, 2048;
$L__BB9_10:
	setp.eq.s32 	%p29, %r16, 0;
	@%p29 bra 	$L__BB9_16;
	and.b32  	%r19, %r8, 3;
	setp.lt.u32 	%p30, %r16, 4;
	@%p30 bra 	$L__BB9_13;
	cvt.s64.s32 	%rd61, %r193;
	add.s64 	%rd62, %rd61, %rd4;
	shl.b64 	%rd63, %rd62, 2;
	add.s64 	%rd64, %rd2, %rd63;
	ld.global.f32 	%f235, [%rd64];
	add.f32 	%f236, %f312, %f235;
	ld.global.f32 	%f237, [%rd64+1024];
	add.f32 	%f238, %f236, %f237;
	ld.global.f32 	%f239, [%rd64+2048];
	add.f32 	%f240, %f238, %f239;
	ld.global.f32 	%f241, [%rd64+3072];
	add.f32 	%f312, %f240, %f241;
	add.s32 	%r193, %r193, 1024;
$L__BB9_13:
	setp.eq.s32 	%p31, %r19, 0;
	@%p31 bra 	$L__BB9_16;
	mul.wide.u32 	%rd65, %r2, 16384;
	add.s64 	%rd9, %rd2, %rd65;
	neg.s32 	%r196, %r19;
$L__BB9_15:
	.pragma "nounroll";
	mul.wide.s32 	%rd66, %r193, 4;
	add.s64 	%rd67, %rd9, %rd66;
	ld.global.f32 	%f242, [%rd67];
	add.f32 	%f312, %f312, %f242;
	add.s32 	%r193, %r193, 256;
	add.s32 	%r196, %r196, 1;
	setp.ne.s32 	%p32, %r196, 0;
	@%p32 bra 	$L__BB9_15;
$L__BB9_16:
	setp.lt.s32 	%p33, %r4, 256;
	@%p33 bra 	$L__BB9_21;
	// begin inline asm
	mov.u32 %r159, %laneid;
	// end inline asm
	mov.b32 	%r161, %f312;
	mov.b32 	%r162, 1;
	mov.b32 	%r183, 31;
	mov.b32 	%r184, -1;
	// begin inline asm
	shfl.sync.down.b32 %r160, %r161, %r162, %r183, %r184;
	// end inline asm
	setp.gt.s32 	%p49, %r159, 30;
	mov.b32 	%f277, %r160;
	add.f32 	%f278, %f312, %f277;
	selp.f32 	%f279, %f312, %f278, %p49;
	mov.b32 	%r166, %f279;
	mov.b32 	%r167, 2;
	// begin inline asm
	shfl.sync.down.b32 %r165, %r166, %r167, %r183, %r184;
	// end inline asm
	setp.gt.s32 	%p50, %r159, 29;
	mov.b32 	%f280, %r165;
	add.f32 	%f281, %f279, %f280;
	selp.f32 	%f282, %f279, %f281, %p50;
	mov.b32 	%r171, %f282;
	mov.b32 	%r172, 4;
	// begin inline asm
	shfl.sync.down.b32 %r170, %r171, %r172, %r183, %r184;
	// end inline asm
	setp.gt.s32 	%p51, %r159, 27;
	mov.b32 	%f283, %r170;
	add.f32 	%f284, %f282, %f283;
	selp.f32 	%f285, %f282, %f284, %p51;
	mov.b32 	%r176, %f285;
	mov.b32 	%r177, 8;
	// begin inline asm
	shfl.sync.down.b32 %r175, %r176, %r177, %r183, %r184;
	// end inline asm
	setp.gt.s32 	%p52, %r159, 23;
	mov.b32 	%f286, %r175;
	add.f32 	%f287, %f285, %f286;
	selp.f32 	%f288, %f285, %f287, %p52;
	mov.b32 	%r181, %f288;
	mov.b32 	%r182, 16;
	// begin inline asm
	shfl.sync.down.b32 %r180, %r181, %r182, %r183, %r184;
	// end inline asm
	setp.gt.s32 	%p53, %r159, 15;
	mov.b32 	%f289, %r180;
	add.f32 	%f16, %f288, %f289;
	selp.f32 	%f323, %f288, %f16, %p53;
	setp.ne.s32 	%p54, %r159, 0;
	@%p54 bra 	$L__BB9_19;
	shr.u32 	%r185, %r5, 3;
	and.b32  	%r186, %r185, 124;
	mov.u32 	%r187, _ZZN3cub18CUB_300001_SM_10006detail6reduce18DeviceReduceKernelINS2_10policy_hubIfyN4cuda3std3__44plusIfEEE10Policy1000EN6thrust24THRUST_300001_SM_1000_NS10device_ptrIfEEyS9_fNS7_10__identityEEEvT0_PT3_T1_NS0_13GridEvenShareISK_EET2_T4_E12temp_storage;
	add.s32 	%r188, %r187, %r186;
	st.shared.f32 	[%r188+8], %f16;
$L__BB9_19:
	bar.sync 	0;
	setp.ne.s32 	%p55, %r5, 0;
	@%p55 bra 	$L__BB9_46;
	ld.shared.f32 	%f290, [_ZZN3cub18CUB_300001_SM_10006detail6reduce18DeviceReduceKernelINS2_10policy_hubIfyN4cuda3std3__44plusIfEEE10Policy1000EN6thrust24THRUST_300001_SM_1000_NS10device_ptrIfEEyS9_fNS7_10__identityEEEvT0_PT3_T1_NS0_13GridEvenShareISK_EET2_T4_E12temp_storage+12];
	add.f32 	%f291, %f323, %f290;
	ld.shared.f32 	%f292, [_ZZN3cub18CUB_300001_SM_10006detail6reduce18DeviceReduceKernelINS2_10policy_hubIfyN4cuda3std3__44plusIfEEE10Policy1000EN6thrust24THRUST_300001_SM_1000_NS10device_ptrIfEEyS9_fNS7_10__identityEEEvT0_PT3_T1_NS0_13GridEvenShareISK_EET2_T4_E12temp_storage+16];
	add.f32 	%f293, %f291, %f292;
	ld.shared.f32 	%f294, [_ZZN3cub18CUB_300001_SM_10006detail6reduce18DeviceReduceKernelINS2_10policy_hubIfyN4cuda3std3__44plusIfEEE10Policy1000EN6thrust24THRUST_300001_SM_1000_NS10device_ptrIfEEyS9_fNS7_10__identityEEEvT0_PT3_T1_NS0_13GridEvenShareISK_EET2_T4_E12temp_storage+20];
	add.f32 	%f295, %f293, %f294;
	ld.shared.f32 	%f296, [_ZZN3cub18CUB_300001_SM_10006detail6reduce18DeviceReduceKernelINS2_10policy_hubIfyN4cuda3std3__44plusIfEEE10Policy1000EN6thrust24THRUST_300001_SM_1000_NS10device_ptrIfEEyS9_fNS7_10__identityEEEvT0_PT3_T1_NS0_13GridEvenShareISK_EET2_T4_E12temp_storage+24];
	add.f32 	%f297, %f295, %f296;
	ld.shared.f32 	%f298, [_ZZN3cub18CUB_300001_SM_10006detail6reduce18DeviceReduceKernelINS2_10policy_hubIfyN4cuda3std3__44plusIfEEE10Policy1000EN6thrust24THRUST_300001_SM_1000_NS10device_ptrIfEEyS9_fNS7_10__identityEEEvT0_PT3_T1_NS0_13GridEvenShareISK_EET2_T4_E12temp_storage+28];
	add.f32 	%f299, %f297, %f298;
	ld.shared.f32 	%f300, [_ZZN3cub18CUB_300001_SM_10006detail6reduce18DeviceReduceKernelINS2_10policy_hubIfyN4cuda3std3__44plusIfEEE10Policy1000EN6thrust24THRUST_300001_SM_1000_NS10device_ptrIfEEyS9_fNS7_10__identityEEEvT0_PT3_T1_NS0_13GridEvenShareISK_EET2_T4_E12temp_storage+32];
	add.f32 	%f301, %f299, %f300;
	ld.shared.f32 	%f302, [_ZZN3cub18CUB_300001_SM_10006detail6reduce18DeviceReduceKernelINS2_10policy_hubIfyN4cuda3std3__44plusIfEEE10Policy1000EN6thrust24THRUST_300001_SM_1000_NS10device_ptrIfEEyS9_fNS7_10__identityEEEvT0_PT3_T1_NS0_13GridEvenShareISK_EET2_T4_E12temp_storage+36];
	add.f32 	%f323, %f301, %f302;
	bra.uni 	$L__BB9_46;
$L__BB9_21:
	// begin inline asm
	mov.u32 %r121, %laneid;
	// end inline asm
	and.b32  	%r147, %r5, 992;
	add.s32 	%r148, %r147, 32;
	setp.gt.s32 	%p34, %r148, %r4;
	not.b32 	%r149, %r147;
	add.s32 	%r150, %r4, %r149;
	selp.b32 	%r145, %r150, 31, %p34;
	mov.b32 	%r123, %f312;
	mov.b32 	%r124, 1;
	mov.b32 	%r146, -1;
	// begin inline asm
	shfl.sync.down.b32 %r122, %r123, %r124, %r145, %r146;
	// end inline asm
	setp.lt.s32 	%p35, %r121, %r145;
	mov.b32 	%f243, %r122;
	add.f32 	%f244, %f312, %f243;
	selp.f32 	%f245, %f244, %f312, %p35;
	mov.b32 	%r128, %f245;
	mov.b32 	%r129, 2;
	// begin inline asm
	shfl.sync.down.b32 %r127, %r128, %r129, %r145, %r146;
	// end inline asm
	add.s32 	%r151, %r121, 2;
	setp.gt.s32 	%p36, %r151, %r145;
	mov.b32 	%f246, %r127;
	add.f32 	%f247, %f245, %f246;
	selp.f32 	%f248, %f245, %f247, %p36;
	mov.b32 	%r133, %f248;
	mov.b32 	%r134, 4;
	// begin inline asm
	shfl.sync.down.b32 %r132, %r133, %r134, %r145, %r146;
	// end inline asm
	add.s32 	%r152, %r121, 4;
	setp.gt.s32 	%p37, %r152, %r145;
	mov.b32 	%f249, %r132;
	add.f32 	%f250, %f248, %f249;
	selp.f32 	%f251, %f248, %f250, %p37;
	mov.b32 	%r138, %f251;
	mov.b32 	%r139, 8;
	// begin inline asm
	shfl.sync.down.b32 %r137, %r138, %r139, %r145, %r146;
	// end inline asm
	add.s32 	%r153, %r121, 8;
	setp.gt.s32 	%p38, %r153, %r145;
	mov.b32 	%f252, %r137;
	add.f32 	%f253, %f251, %f252;
	selp.f32 	%f254, %f251, %f253, %p38;
	mov.b32 	%r143, %f254;
	mov.b32 	%r144, 16;
	// begin inline asm
	shfl.sync.down.b32 %r142, %r143, %r144, %r145, %r146;
	// end inline asm
	add.s32 	%r154, %r121, 16;
	setp.gt.s32 	%p39, %r154, %r145;
	mov.b32 	%f255, %r142;
	add.f32 	%f256, %f254, %f255;
	selp.f32 	%f323, %f254, %f256, %p39;
	setp.ne.s32 	%p40, %r121, 0;
	@%p40 bra 	$L__BB9_23;
	shr.u32 	%r155, %r5, 3;
	and.b32  	%r156, %r155, 124;
	mov.u32 	%r157, _ZZN3cub18CUB_300001_SM_10006detail6reduce18DeviceReduceKernelINS2_10policy_hubIfyN4cuda3std3__44plusIfEEE10Policy1000EN6thrust24THRUST_300001_SM_1000_NS10device_ptrIfEEyS9_fNS7_10__identityEEEvT0_PT3_T1_NS0_13GridEvenShareISK_EET2_T4_E12temp_storage;
	add.s32 	%r158, %r157, %r156;
	st.shared.f32 	[%r158+8], %f323;
$L__BB9_23:
	bar.sync 	0;
	setp.ne.s32 	%p41, %r5, 0;
	@%p41 bra 	$L__BB9_46;
	setp.gt.s32 	%p42, %r4, 32;
	ld.shared.f32 	%f257, [_ZZN3cub18CUB_300001_SM_10006detail6reduce18DeviceReduceKernelINS2_10policy_hubIfyN4cuda3std3__44plusIfEEE10Policy1000EN6thrust24THRUST_300001_SM_1000_NS10device_ptrIfEEyS9_fNS7_10__identityEEEvT0_PT3_T1_NS0_13GridEvenShareISK_EET2_T4_E12temp_storage+12];
	add.f32 	%f258, %f323, %f257;
	selp.f32 	%f259, %f258, %f323, %p42;
	setp.gt.s32 	%p43, %r4, 64;
	ld.shared.f32 	%f260, [_ZZN3cub18CUB_300001_SM_10006detail6reduce18DeviceReduceKernelINS2_10policy_hubIfyN4cuda3std3__44plusIfEEE10Policy1000EN6thrust24THRUST_300001_SM_1000_NS10device_ptrIfEEyS9_fNS7_10__identityEEEvT0_PT3_T1_NS0_13GridEvenShareISK_EET2_T4_E12temp_storage+16];
	add.f32 	%f261, %f260, %f259;
	selp.f32 	%f262, %f261, %f259, %p43;
	setp.gt.s32 	%p44, %r4, 96;
	ld.shared.f32 	%f263, [_ZZN3cub18CUB_300001_SM_10006detail6reduce18DeviceReduceKernelINS2_10policy_hubIfyN4cuda3std3__44plusIfEEE10Policy1000EN6thrust24THRUST_300001_SM_1000_NS10device_ptrIfEEyS9_fNS7_10__identityEEEvT0_PT3_T1_NS0_13GridEvenShareISK_EET2_T4_E12temp_storage+20];
	add.f32 	%f264, %f263, %f262;
	selp.f32 	%f265, %f264, %f262, %p44;
	setp.gt.s32 	%p45, %r4, 128;
	ld.shared.f32 	%f266, [_ZZN3cub18CUB_300001_SM_10006detail6reduce18DeviceReduceKernelINS2_10policy_hubIfyN4cuda3std3__44plusIfEEE10Policy1000EN6thrust24THRUST_300001_SM_1000_NS10device_ptrIfEEyS9_fNS7_10__identityEEEvT0_PT3_T1_NS0_13GridEvenShareISK_EET2_T4_E12temp_storage+24];
	add.f32 	%f267, %f266, %f265;
	selp.f32 	%f268, %f267, %f265, %p45;
	setp.gt.s32 	%p46, %r4, 160;
	ld.shared.f32 	%f269, [_ZZN3cub18CUB_300001_SM_10006detail6reduce18DeviceReduceKernelINS2_10policy_hubIfyN4cuda3std3__44plusIfEEE10Policy1000EN6thrust24THRUST_300001_SM_1000_NS10device_ptrIfEEyS9_fNS7_10__identityEEEvT0_PT3_T1_NS0_13GridEvenShareISK_EET2_T4_E12temp_storage+28];
	add.f32 	%f270, %f269, %f268;
	selp.f32 	%f271, %f270, %f268, %p46;
	setp.gt.s32 	%p47, %r4, 192;
	ld.shared.f32 	%f272, [_ZZN3cub18CUB_300001_SM_10006detail6reduce18DeviceReduceKernelINS2_10policy_hubIfyN4cuda3std3__44plusIfEEE10Policy1000EN6thrust24THRUST_300001_SM_1000_NS10device_ptrIfEEyS9_fNS7_10__identityEEEvT0_PT3_T1_NS0_13GridEvenShareISK_EET2_T4_E12temp_storage+32];
	add.f32 	%f273, %f272, %f271;
	selp.f32 	%f274, %f273, %f271, %p47;
	setp.gt.s32 	%p48, %r4, 224;
	ld.shared.f32 	%f275, [_ZZN3cub18CUB_300001_SM_10006detail6reduce18DeviceReduceKernelINS2_10policy_hubIfyN4cuda3std3__44plusIfEEE10Policy1000EN6thrust24THRUST_300001_SM_1000_NS10device_ptrIfEEyS9_fNS7_10__identityEEEvT0_PT3_T1_NS0_13GridEvenShareISK_EET2_T4_E12temp_storage+36];
	add.f32 	%f276, %f275, %f274;
	selp.f32 	%f323, %f276, %f274, %p48;
	bra.uni 	$L__BB9_46;
$L__BB9_25:
	cvt.u32.u64 	%r52, %rd4;
	mov.u32 	%r27, %tid.x;
	add.s32 	%r53, %r27, %r52;
	mul.wide.u32 	%rd26, %r53, 4;
	add.s64 	%rd27, %rd2, %rd26;
	ld.global.f32 	%f41, [%rd27];
	ld.global.f32 	%f42, [%rd27+1024];
	ld.global.f32 	%f43, [%rd27+2048];
	ld.global.f32 	%f44, [%rd27+3072];
	ld.global.f32 	%f45, [%rd27+4096];
	ld.global.f32 	%f46, [%rd27+5120];
	ld.global.f32 	%f47, [%rd27+6144];
	ld.global.f32 	%f48, [%rd27+7168];
	ld.global.f32 	%f49, [%rd27+8192];
	ld.global.f32 	%f50, [%rd27+9216];
	ld.global.f32 	%f51, [%rd27+10240];
	ld.global.f32 	%f52, [%rd27+11264];
	ld.global.f32 	%f53, [%rd27+12288];
	ld.global.f32 	%f54, [%rd27+13312];
	ld.global.f32 	%f55, [%rd27+14336];
	ld.global.f32 	%f56, [%rd27+15360];
	add.f32 	%f57, %f41, %f42;
	add.f32 	%f58, %f43, %f44;
	add.f32 	%f59, %f45, %f46;
	add.f32 	%f60, %f47, %f48;
	add.f32 	%f61, %f49, %f50;
	add.f32 	%f62, %f51, %f52;
	add.f32 	%f63, %f53, %f54;
	add.f32 	%f64, %f55, %f56;
	add.f32 	%f65, %f57, %f58;
	add.f32 	%f66, %f59, %f60;
	add.f32 	%f67, %f61, %f62;
	add.f32 	%f68, %f63, %f64;
	add.f32 	%f69, %f65, %f66;
	add.f32 	%f70, %f67, %f68;
	add.f32 	%f322, %f69, %f70;
	setp.lt.u64 	%p2, %rd5, %rd3;
	@%p2 bra 	$L__BB9_42;
	cvt.u32.u64 	%r55, %rd3;
	cvt.u64.u32 	%rd28, %r27;
	add.s64 	%rd74, %rd4, %rd3;
	cvt.u32.u64 	%r28, %rd1;
	not.b32 	%r57, %r27;
	add.s32 	%r58, %r57, %r28;
	sub.s32 	%r59, %r58, %r55;
	sub.s32 	%r198, %r59, %r52;
	add.s64 	%rd29, %rd74, %rd28;
	shl.b64 	%rd30, %rd29, 2;
	add.s64 	%rd31, %rd30, %rd2;
	add.s64 	%rd73, %rd31, 8192;
	mov.b32 	%r199, 0;
	shl.b32 	%r60, %r1, 12;
	mov.u64 	%rd75, %rd4;
$L__BB9_27:
	cvt.s64.s32 	%rd15, %r60;
	add.s64 	%rd75, %rd75, %rd15;
	add.s64 	%rd32, %rd1, -4096;
	setp.gt.u64 	%p3, %rd75, %rd32;
	@%p3 bra 	$L__BB9_29;
	shl.b32 	%r61, %r1, 12;
	cvt.s64.s32 	%rd33, %r61;
	cvt.u64.u32 	%rd34, %r27;
	add.s64 	%rd35, %rd75, %rd34;
	shl.b64 	%rd36, %rd35, 2;
	add.s64 	%rd37, %rd2, %rd36;
	ld.global.f32 	%f71, [%rd37];
	ld.global.f32 	%f72, [%rd37+1024];
	ld.global.f32 	%f73, [%rd37+2048];
	ld.global.f32 	%f74, [%rd37+3072];
	ld.global.f32 	%f75, [%rd37+4096];
	ld.global.f32 	%f76, [%rd37+5120];
	ld.global.f32 	%f77, [%rd37+6144];
	ld.global.f32 	%f78, [%rd37+7168];
	ld.global.f32 	%f79, [%rd37+8192];
	ld.global.f32 	%f80, [%rd37+9216];
	ld.global.f32 	%f81, [%rd37+10240];
	ld.global.f32 	%f82, [%rd37+11264];
	ld.global.f32 	%f83, [%rd37+12288];
	ld.global.f32 	%f84, [%rd37+13312];
	ld.global.f32 	%f85, [%rd37+14336];
	ld.global.f32 	%f86, [%rd37+15360];
	add.f32 	%f87, %f322, %f71;
	add.f32 	%f88, %f72, %f73;
	add.f32 	%f89, %f74, %f75;
	add.f32 	%f90, %f76, %f77;
	add.f32 	%f91, %f78, %f79;
	add.f32 	%f92, %f80, %f81;
	add.f32 	%f93, %f82, %f83;
	add.f32 	%f94, %f84, %f85;
	add.f32 	%f95, %f87, %f88;
	add.f32 	%f96, %f89, %f90;
	add.f32 	%f97, %f91, %f92;
	add.f32 	%f98, %f93, %f94;
	add.f32 	%f99, %f95, %f96;
	add.f32 	%f100, %f97, %f98;
	add.f32 	%f101, %f99, %f100;
	add.f32 	%f322, %f101, %f86;
	sub.s64 	%rd38, %rd1, %rd75;
	setp.lt.u64 	%p4, %rd38, %rd33;
	add.s32 	%r199, %r199, 1;
	add.s64 	%rd74, %rd74, %rd33;
	sub.s32 	%r198, %r198, %r61;
	mul.wide.s32 	%rd39, %r61, 4;
	add.s64 	%rd73, %rd73, %rd39;
	@%p4 bra 	$L__BB9_42;
	bra.uni 	$L__BB9_27;
$L__BB9_29:
	setp.le.u64 	%p5, %rd1, %rd75;
	cvt.u32.u64 	%r62, %rd75;
	cvt.u32.u64 	%r63, %rd1;
	sub.s32 	%r64, %r63, %r62;
	setp.ge.s32 	%p6, %r27, %r64;
	or.pred  	%p7, %p5, %p6;
	@%p7 bra 	$L__BB9_42;
	cvt.u32.u64 	%r66, %rd15;
	cvt.u32.u64 	%r67, %rd4;
	not.b32 	%r68, %r27;
	add.s32 	%r69, %r68, %r28;
	add.s32 	%r70, %r66, %r67;
	sub.s32 	%r71, %r69, %r70;
	mul.lo.s32 	%r72, %r1, %r199;
	shl.b32 	%r73, %r72, 12;
	sub.s32 	%r74, %r71, %r73;
	shr.u32 	%r75, %r74, 8;
	add.s32 	%r34, %r75, 1;
	and.b32  	%r35, %r34, 15;
	setp.lt.u32 	%p8, %r74, 3840;
	mov.u32 	%r202, %r27;
	@%p8 bra 	$L__BB9_33;
	shr.u32 	%r76, %r198, 8;
	add.s32 	%r77, %r76, 1;
	and.b32  	%r78, %r77, 33554416;
	neg.s32 	%r200, %r78;
	mov.u32 	%r202, %r27;
$L__BB9_32:
	.pragma "nounroll";
	ld.global.f32 	%f103, [%rd73+-8192];
	add.f32 	%f104, %f322, %f103;
	ld.global.f32 	%f105, [%rd73+-7168];
	add.f32 	%f106, %f104, %f105;
	ld.global.f32 	%f107, [%rd73+-6144];
	add.f32 	%f108, %f106, %f107;
	ld.global.f32 	%f109, [%rd73+-5120];
	add.f32 	%f110, %f108, %f109;
	ld.global.f32 	%f111, [%rd73+-4096];
	add.f32 	%f112, %f110, %f111;
	ld.global.f32 	%f113, [%rd73+-3072];
	add.f32 	%f114, %f112, %f113;
	ld.global.f32 	%f115, [%rd73+-2048];
	add.f32 	%f116, %f114, %f115;
	ld.global.f32 	%f117, [%rd73+-1024];
	add.f32 	%f118, %f116, %f117;
	ld.global.f32 	%f119, [%rd73];
	add.f32 	%f120, %f118, %f119;
	ld.global.f32 	%f121, [%rd73+1024];
	add.f32 	%f122, %f120, %f121;
	ld.global.f32 	%f123, [%rd73+2048];
	add.f32 	%f124, %f122, %f123;
	ld.global.f32 	%f125, [%rd73+3072];
	add.f32 	%f126, %f124, %f125;
	ld.global.f32 	%f127, [%rd73+4096];
	add.f32 	%f128, %f126, %f127;
	ld.global.f32 	%f129, [%rd73+5120];
	add.f32 	%f130, %f128, %f129;
	ld.global.f32 	%f131, [%rd73+6144];
	add.f32 	%f132, %f130, %f131;
	ld.global.f32 	%f133, [%rd73+7168];
	add.f32 	%f322, %f132, %f133;
	add.s32 	%r202, %r202, 4096;
	add.s32 	%r200, %r200, 16;
	add.s64 	%rd73, %rd73, 16384;
	setp.ne.s32 	%p9, %r200, 0;
	@%p9 bra 	$L__BB9_32;
$L__BB9_33:
	setp.eq.s32 	%p10, %r35, 0;
	@%p10 bra 	$L__BB9_42;
	and.b32  	%r42, %r34, 7;
	setp.lt.u32 	%p11, %r35, 8;
	@%p11 bra 	$L__BB9_36;
	cvt.u64.u32 	%rd40, %r202;
	add.s64 	%rd41, %rd75, %rd40;
	shl.b64 	%rd42, %rd41, 2;
	add.s64 	%rd43, %rd2, %rd42;
	ld.global.f32 	%f135, [%rd43];
	add.f32 	%f136, %f322, %f135;
	ld.global.f32 	%f137, [%rd43+1024];
	add.f32 	%f138, %f136, %f137;
	ld.global.f32 	%f139, [%rd43+2048];
	add.f32 	%f140, %f138, %f139;
	ld.global.f32 	%f141, [%rd43+3072];
	add.f32 	%f142, %f140, %f141;
	ld.global.f32 	%f143, [%rd43+4096];
	add.f32 	%f144, %f142, %f143;
	ld.global.f32 	%f145, [%rd43+5120];
	add.f32 	%f146, %f144, %f145;
	ld.global.f32 	%f147, [%rd43+6144];
	add.f32 	%f148, %f146, %f147;
	ld.global.f32 	%f149, [%rd43+7168];
	add.f32 	%f322, %f148, %f149;
	add.s32 	%r202, %r202, 2048;
$L__BB9_36:
	setp.eq.s32 	%p12, %r42, 0;
	@%p12 bra 	$L__BB9_42;
	setp.lt.u32 	%p13, %r42, 4;
	@%p13 bra 	$L__BB9_39;
	cvt.u64.u32 	%rd44, %r202;
	add.s64 	%rd45, %rd75, %rd44;
	shl.b64 	%rd46, %rd45, 2;
	add.s64 	%rd47, %rd2, %rd46;
	ld.global.f32 	%f151, [%rd47];
	add.f32 	%f152, %f322, %f151;
	ld.global.f32 	%f153, [%rd47+1024];
	add.f32 	%f154, %f152, %f153;
	ld.global.f32 	%f155, [%rd47+2048];
	add.f32 	%f156, %f154, %f155;
	ld.global.f32 	%f157, [%rd47+3072];
	add.f32 	%f322, %f156, %f157;
	add.s32 	%r202, %r202, 1024;
$L__BB9_39:
	and.b32  	%r79, %r34, 3;
	setp.eq.s32 	%p14, %r79, 0;
	@%p14 bra 	$L__BB9_42;
	cvt.u64.u32 	%rd48, %r202;
	add.s64 	%rd49, %rd48, %rd74;
	shl.b64 	%rd50, %rd49, 2;
	add.s64 	%rd77, %rd2, %rd50;
	cvt.u16.u32 	%rs1, %r198;
	shr.u16 	%rs2, %rs1, 8;
	add.s16 	%rs3, %rs2, 1;
	cvt.u32.u16 	%r80, %rs3;
	and.b32  	%r81, %r80, 3;
	neg.s32 	%r205, %r81;
$L__BB9_41:
	.pragma "nounroll";
	ld.global.f32 	%f158, [%rd77];
	add.f32 	%f322, %f322, %f158;
	add.s64 	%rd77, %rd77, 1024;
	add.s32 	%r205, %r205, 1;
	setp.ne.s32 	%p15, %r205, 0;
	@%p15 bra 	$L__BB9_41;
$L__BB9_42:
	// begin inline asm
	mov.u32 %r82, %laneid;
	// end inline asm
	mov.b32 	%r84, %f322;
	mov.b32 	%r85, 1;
	mov.b32 	%r106, 31;
	mov.b32 	%r107, -1;
	// begin inline asm
	shfl.sync.down.b32 %r83, %r84, %r85, %r106, %r107;
	// end inline asm
	setp.gt.s32 	%p16, %r82, 30;
	mov.b32 	%f159, %r83;
	add.f32 	%f160, %f322, %f159;
	selp.f32 	%f161, %f322, %f160, %p16;
	mov.b32 	%r89, %f161;
	mov.b32 	%r90, 2;
	// begin inline asm
	shfl.sync.down.b32 %r88, %r89, %r90, %r106, %r107;
	// end inline asm
	setp.gt.s32 	%p17, %r82, 29;
	mov.b32 	%f162, %r88;
	add.f32 	%f163, %f161, %f162;
	selp.f32 	%f164, %f161, %f163, %p17;
	mov.b32 	%r94, %f164;
	mov.b32 	%r95, 4;
	// begin inline asm
	shfl.sync.down.b32 %r93, %r94, %r95, %r106, %r107;
	// end inline asm
	setp.gt.s32 	%p18, %r82, 27;
	mov.b32 	%f165, %r93;
	add.f32 	%f166, %f164, %f165;
	selp.f32 	%f167, %f164, %f166, %p18;
	mov.b32 	%r99, %f167;
	mov.b32 	%r100, 8;
	// begin inline asm
	shfl.sync.down.b32 %r98, %r99, %r100, %r106, %r107;
	// end inline asm
	setp.gt.s32 	%p19, %r82, 23;
	mov.b32 	%f168, %r98;
	add.f32 	%f169, %f167, %f168;
	selp.f32 	%f170, %f167, %f169, %p19;
	mov.b32 	%r104, %f170;
	mov.b32 	%r105, 16;
	// begin inline asm
	shfl.sync.down.b32 %r103, %r104, %r105, %r106, %r107;
	// end inline asm
	setp.gt.s32 	%p20, %r82, 15;
	mov.b32 	%f171, %r103;
	add.f32 	%f37, %f170, %f171;
	selp.f32 	%f323, %f170, %f37, %p20;
	setp.ne.s32 	%p21, %r82, 0;
	@%p21 bra 	$L__BB9_44;
	shr.u32 	%r108, %r27, 3;
	and.b32  	%r109, %r108, 124;
	mov.u32 	%r110, _ZZN3cub18CUB_300001_SM_10006detail6reduce18DeviceReduceKernelINS2_10policy_hubIfyN4cuda3std3__44plusIfEEE10Policy1000EN6thrust24THRUST_300001_SM_1000_NS10device_ptrIfEEyS9_fNS7_10__identityEEEvT0_PT3_T1_NS0_13GridEvenShareISK_EET2_T4_E12temp_storage;
	add.s32 	%r111, %r110, %r109;
	st.shared.f32 	[%r111+8], %f37;
$L__BB9_44:
	bar.sync 	0;
	setp.ne.s32 	%p22, %r27, 0;
	@%p22 bra 	$L__BB9_46;
	ld.shared.f32 	%f172, [_ZZN3cub18CUB_300001_SM_10006detail6reduce18DeviceReduceKernelINS2_10policy_hubIfyN4cuda3std3__44plusIfEEE10Policy1000EN6thrust24THRUST_300001_SM_1000_NS10device_ptrIfEEyS9_fNS7_10__identityEEEvT0_PT3_T1_NS0_13GridEvenShareISK_EET2_T4_E12temp_storage+12];
	add.f32 	%f173, %f323, %f172;
	ld.shared.f32 	%f174, [_ZZN3cub18CUB_300001_SM_10006detail6reduce18DeviceReduceKernelINS2_10policy_hubIfyN4cuda3std3__44plusIfEEE10Policy1000EN6thrust24THRUST_300001_SM_1000_NS10device_ptrIfEEyS9_fNS7_10__identityEEEvT0_PT3_T1_NS0_13GridEvenShareISK_EET2_T4_E12temp_storage+16];
	add.f32 	%f175, %f173, %f174;
	ld.shared.f32 	%f176, [_ZZN3cub18CUB_300001_SM_10006detail6reduce18DeviceReduceKernelINS2_10policy_hubIfyN4cuda3std3__44plusIfEEE10Policy1000EN6thrust24THRUST_300001_SM_1000_NS10device_ptrIfEEyS9_fNS7_10__identityEEEvT0_PT3_T1_NS0_13GridEvenShareISK_EET2_T4_E12temp_storage+20];
	add.f32 	%f177, %f175, %f176;
	ld.shared.f32 	%f178, [_ZZN3cub18CUB_300001_SM_10006detail6reduce18DeviceReduceKernelINS2_10policy_hubIfyN4cuda3std3__44plusIfEEE10Policy1000EN6thrust24THRUST_300001_SM_1000_NS10device_ptrIfEEyS9_fNS7_10__identityEEEvT0_PT3_T1_NS0_13GridEvenShareISK_EET2_T4_E12temp_storage+24];
	add.f32 	%f179, %f177, %f178;
	ld.shared.f32 	%f180, [_ZZN3cub18CUB_300001_SM_10006detail6reduce18DeviceReduceKernelINS2_10policy_hubIfyN4cuda3std3__44plusIfEEE10Policy1000EN6thrust24THRUST_300001_SM_1000_NS10device_ptrIfEEyS9_fNS7_10__identityEEEvT0_PT3_T1_NS0_13GridEvenShareISK_EET2_T4_E12temp_storage+28];
	add.f32 	%f181, %f179, %f180;
	ld.shared.f32 	%f182, [_ZZN3cub18CUB_300001_SM_10006detail6reduce18DeviceReduceKernelINS2_10policy_hubIfyN4cuda3std3__44plusIfEEE10Policy1000EN6thrust24THRUST_300001_SM_1000_NS10device_ptrIfEEyS9_fNS7_10__identityEEEvT0_PT3_T1_NS0_13GridEvenShareISK_EET2_T4_E12temp_storage+32];
	add.f32 	%f183, %f181, %f182;
	ld.shared.f32 	%f184, [_ZZN3cub18CUB_300001_SM_10006detail6reduce18DeviceReduceKernelINS2_10policy_hubIfyN4cuda3std3__44plusIfEEE10Policy1000EN6thrust24THRUST_300001_SM_1000_NS10device_ptrIfEEyS9_fNS7_10__identityEEEvT0_PT3_T1_NS0_13GridEvenShareISK_EET2_T4_E12temp_storage+36];
	add.f32 	%f323, %f183, %f184;
$L__BB9_46:
	mov.u32 	%r189, %tid.x;
	setp.ne.s32 	%p56, %r189, 0;
	@%p56 bra 	$L__BB9_48;
	ld.param.u64 	%rd71, [_ZN3cub18CUB_300001_SM_10006detail6reduce18DeviceReduceKernelINS2_10policy_hubIfyN4cuda3std3__44plusIfEEE10Policy1000EN6thrust24THRUST_300001_SM_1000_NS10device_ptrIfEEyS9_fNS7_10__identityEEEvT0_PT3_T1_NS0_13GridEvenShareISK_EET2_T4__param_1];
	cvta.to.global.u64 	%rd68, %rd71;
	mul.wide.u32 	%rd69, %r2, 4;
	add.s64 	%rd70, %rd68, %rd69;
	st.global.f32 	[%rd70], %f323;
$L__BB9_48:
	ret;

}
	// .globl	_ZN3cub18CUB_300001_SM_10006detail6reduce28DeviceReduceSingleTileKernelINS2_10policy_hubIfyN4cuda3std3__44plusIfEEE10Policy1000EPfSC_iS9_ffNS7_10__identityEEEvT0_T1_T2_T3_T4_T6_
.visible .entry _ZN3cub18CUB_300001_SM_10006detail6reduce28DeviceReduceSingleTileKernelINS2_10policy_hubIfyN4cuda3std3__44plusIfEEE10Policy1000EPfSC_iS9_ffNS7_10__identityEEEvT0_T1_T2_T3_T4_T6_(
	.param .u64 .ptr .align 1 _ZN3cub18CUB_300001_SM_10006detail6reduce28DeviceReduceSingleTileKernelINS2_10policy_hubIfyN4cuda3std3__44plusIfEEE10Policy1000EPfSC_iS9_ffNS7_10__identityEEEvT0_T1_T2_T3_T4_T6__param_0,
	.param .u64 .ptr .align 1 _ZN3cub18CUB_300001_SM_10006detail6reduce28DeviceReduceSingleTileKernelINS2_10policy_hubIfyN4cuda3std3__44plusIfEEE10Policy1000EPfSC_iS9_ffNS7_10__identityEEEvT0_T1_T2_T3_T4_T6__param_1,
	.param .u32 _ZN3cub18CUB_300001_SM_10006detail6reduce28DeviceReduceSingleTileKernelINS2_10policy_hubIfyN4cuda3std3__44plusIfEEE10Policy1000EPfSC_iS9_ffNS7_10__identityEEEvT0_T1_T2_T3_T4_T6__param_2,
	.param .align 1 .b8 _ZN3cub18CUB_300001_SM_10006detail6reduce28DeviceReduceSingleTileKernelINS2_10policy_hubIfyN4cuda3std3__44plusIfEEE10Policy1000EPfSC_iS9_ffNS7_10__identityEEEvT0_T1_T2_T3_T4_T6__param_3[1],
	.param .f32 _ZN3cub18CUB_300001_SM_10006detail6reduce28DeviceReduceSingleTileKernelINS2_10policy_hubIfyN4cuda3std3__44plusIfEEE10Policy1000EPfSC_iS9_ffNS7_10__identityEEEvT0_T1_T2_T3_T4_T6__param_4,
	.param .align 1 .b8 _ZN3cub18CUB_300001_SM_10006detail6reduce28DeviceReduceSingleTileKernelINS2_10policy_hubIfyN4cuda3std3__44plusIfEEE10Policy1000EPfSC_iS9_ffNS7_10__identityEEEvT0_T1_T2_T3_T4_T6__param_5[1]
)
.maxntid 256
.minnctapersm 1
{
	.reg .pred 	%p<97>;
	.reg .b32 	%r<407>;
	.reg .b32 	%f<419>;
	.reg .b64 	%rd<125>;
	// demoted variable
	.shared .align 4 .b8 _ZZN3cub18CUB_300001_SM_10006detail6reduce28DeviceReduceSingleTileKernelINS2_10policy_hubIfyN4cuda3std3__44plusIfEEE10Policy1000EPfSC_iS9_ffNS7_10__identityEEEvT0_T1_T2_T3_T4_T6_E12temp_storage[44];
	ld.param.u64 	%rd16, [_ZN3cub18CUB_300001_SM_10006detail6reduce28DeviceReduceSingleTileKernelINS2_10policy_hubIfyN4cuda3std3__44plusIfEEE10Policy1000EPfSC_iS9_ffNS7_10__identityEEEvT0_T1_T2_T3_T4_T6__param_0];
	ld.param.u64 	%rd17, [_ZN3cub18CUB_300001_SM_10006detail6reduce28DeviceReduceSingleTileKernelINS2_10policy_hubIfyN4cuda3std3__44plusIfEEE10Policy1000EPfSC_iS9_ffNS7_10__identityEEEvT0_T1_T2_T3_T4_T6__param_1];
	ld.param.u32 	%r67, [_ZN3cub18CUB_300001_SM_10006detail6reduce28DeviceReduceSingleTileKernelINS2_10policy_hubIfyN4cuda3std3__44plusIfEEE10Policy1000EPfSC_iS9_ffNS7_10__identityEEEvT0_T1_T2_T3_T4_T6__param_2];
	ld.param.f32 	%f58, [_ZN3cub18CUB_300001_SM_10006detail6reduce28DeviceReduceSingleTileKernelINS2_10policy_hubIfyN4cuda3std3__44plusIfEEE10Policy1000EPfSC_iS9_ffNS7_10__identityEEEvT0_T1_T2_T3_T4_T6__param_4];
	cvta.to.global.u64 	%rd1, %rd17;
	setp.ne.s32 	%p1, %r67, 0;
	@%p1 bra 	$L__BB10_3;
	mov.u32 	%r380, %tid.x;
	setp.ne.s32 	%p96, %r380, 0;
	@%p96 bra 	$L__BB10_74;
	st.global.f32 	[%rd1], %f58;
	bra.uni 	$L__BB10_74;
$L__BB10_3:
	and.b64  	%rd18, %rd16, 15;
	setp.ne.s64 	%p2, %rd18, 0;
	@%p2 bra 	$L__BB10_38;
	setp.gt.s32 	%p49, %r67, 4095;
	@%p49 bra 	$L__BB10_22;
	mov.u32 	%r1, %tid.x;
	setp.ge.s32 	%p66, %r1, %r67;
	mov.f32 	%f397, 0f00000000;
	mov.u32 	%r384, %r1;
	@%p66 bra 	$L__BB10_7;
	mul.wide.u32 	%rd113, %r1, 4;
	add.s64 	%rd112, %rd16, %rd113;
	// begin inline asm
	ld.global.nc.u32 %r300, [%rd112];
	// end inline asm
	mov.b32 	%f397, %r300;
	add.s32 	%r384, %r1, 256;
$L__BB10_7:
	setp.ge.s32 	%p67, %r384, %r67;
	@%p67 bra 	$L__BB10_13;
	not.b32 	%r301, %r384;
	add.s32 	%r4, %r67, %r301;
	and.b32  	%r302, %r4, 768;
	setp.eq.s32 	%p68, %r302, 768;
	@%p68 bra 	$L__BB10_11;
	mul.wide.u32 	%rd114, %r384, 4;
	add.s64 	%rd121, %rd16, %rd114;
	shr.u32 	%r303, %r4, 8;
	add.s32 	%r304, %r303, 1;
	and.b32  	%r305, %r304, 3;
	neg.s32 	%r382, %r305;
$L__BB10_10:
	.pragma "nounroll";
	// begin inline asm
	ld.global.nc.u32 %r306, [%rd121];
	// end inline asm
	mov.b32 	%f323, %r306;
	add.f32 	%f397, %f397, %f323;
	add.s32 	%r384, %r384, 256;
	add.s64 	%rd121, %rd121, 1024;
	add.s32 	%r382, %r382, 1;
	setp.ne.s32 	%p69, %r382, 0;
	@%p69 bra 	$L__BB10_10;
$L__BB10_11:
	setp.lt.u32 	%p70, %r4, 768;
	@%p70 bra 	$L__BB10_13;
$L__BB10_12:
	mul.wide.s32 	%rd120, %r384, 4;
	add.s64 	%rd116, %rd16, %rd120;
	// begin inline asm
	ld.global.nc.u32 %r307, [%rd116];
	// end inline asm
	mov.b32 	%f324, %r307;
	add.f32 	%f325, %f397, %f324;
	add.s64 	%rd117, %rd116, 1024;
	// begin inline asm
	ld.global.nc.u32 %r308, [%rd117];
	// end inline asm
	mov.b32 	%f326, %r308;
	add.f32 	%f327, %f325, %f326;
	add.s64 	%rd118, %rd116, 2048;
	// begin inline asm
	ld.global.nc.u32 %r309, [%rd118];
	// end inline asm
	mov.b32 	%f328, %r309;
	add.f32 	%f329, %f327, %f328;
	add.s64 	%rd119, %rd116, 3072;
	// begin inline asm
	ld.global.nc.u32 %r310, [%rd119];
	// end inline asm
	mov.b32 	%f330, %r310;
	add.f32 	%f397, %f329, %f330;
	add.s32 	%r384, %r384, 1024;
	setp.lt.s32 	%p71, %r384, %r67;
	@%p71 bra 	$L__BB10_12;
$L__BB10_13:
	setp.lt.s32 	%p72, %r67, 256;
	@%p72 bra 	$L__BB10_18;
	// begin inline asm
	mov.u32 %r349, %laneid;
	// end inline asm
	mov.b32 	%r351, %f397;
	mov.b32 	%r352, 1;
	mov.b32 	%r373, 31;
	mov.b32 	%r374, -1;
	// begin inline asm
	shfl.sync.down.b32 %r350, %r351, %r352, %r373, %r374;
	// end inline asm
	setp.gt.s32 	%p88, %r349, 30;
	mov.b32 	%f365, %r350;
	add.f32 	%f366, %f397, %f365;
	selp.f32 	%f367, %f397, %f366, %p88;
	mov.b32 	%r356, %f367;
	mov.b32 	%r357, 2;
	// begin inline asm
	shfl.sync.down.b32 %r355, %r356, %r357, %r373, %r374;
	// end inline asm
	setp.gt.s32 	%p89, %r349, 29;
	mov.b32 	%f368, %r355;
	add.f32 	%f369, %f367, %f368;
	selp.f32 	%f370, %f367, %f369, %p89;
	mov.b32 	%r361, %f370;
	mov.b32 	%r362, 4;
	// begin inline asm
	shfl.sync.down.b32 %r360, %r361, %r362, %r373, %r374;
	// end inline asm
	setp.gt.s32 	%p90, %r349, 27;
	mov.b32 	%f371, %r360;
	add.f32 	%f372, %f370, %f371;
	selp.f32 	%f373, %f370, %f372, %p90;
	mov.b32 	%r366, %f373;
	mov.b32 	%r367, 8;
	// begin inline asm
	shfl.sync.down.b32 %r365, %r366, %r367, %r373, %r374;
	// end inline asm
	setp.gt.s32 	%p91, %r349, 23;
	mov.b32 	%f374, %r365;
	add.f32 	%f375, %f373, %f374;
	selp.f32 	%f376, %f373, %f375, %p91;
	mov.b32 	%r371, %f376;
	mov.b32 	%r372, 16;
	// begin inline asm
	shfl.sync.down.b32 %r370, %r371, %r372, %r373, %r374;
	// end inline asm
	setp.gt.s32 	%p92, %r349, 15;
	mov.b32 	%f377, %r370;
	add.f32 	%f10, %f376, %f377;
	selp.f32 	%f418, %f376, %f10, %p92;
	setp.ne.s32 	%p93, %r349, 0;
	@%p93 bra 	$L__BB10_16;
	shr.u32 	%r375, %r1, 3;
	and.b32  	%r376, %r375, 124;
	mov.u32 	%r377, _ZZN3cub18CUB_300001_SM_10006detail6reduce28DeviceReduceSingleTileKernelINS2_10policy_hubIfyN4cuda3std3__44plusIfEEE10Policy1000EPfSC_iS9_ffNS7_10__identityEEEvT0_T1_T2_T3_T4_T6_E12temp_storage;
	add.s32 	%r378, %r377, %r376;
	st.shared.f32 	[%r378+8], %f10;
$L__BB10_16:
	bar.sync 	0;
	setp.ne.s32 	%p94, %r1, 0;
	@%p94 bra 	$L__BB10_72;
	ld.shared.f32 	%f378, [_ZZN3cub18CUB_300001_SM_10006detail6reduce28DeviceReduceSingleTileKernelINS2_10policy_hubIfyN4cuda3std3__44plusIfEEE10Policy1000EPfSC_iS9_ffNS7_10__identityEEEvT0_T1_T2_T3_T4_T6_E12temp_storage+12];
	add.f32 	%f379, %f418, %f378;
	ld.shared.f32 	%f380, [_ZZN3cub18CUB_300001_SM_10006detail6reduce28DeviceReduceSingleTileKernelINS2_10policy_hubIfyN4cuda3std3__44plusIfEEE10Policy1000EPfSC_iS9_ffNS7_10__identityEEEvT0_T1_T2_T3_T4_T6_E12temp_storage+16];
	add.f32 	%f381, %f379, %f380;
	ld.shared.f32 	%f382, [_ZZN3cub18CUB_300001_SM_10006detail6reduce28DeviceReduceSingleTileKernelINS2_10policy_hubIfyN4cuda3std3__44plusIfEEE10Policy1000EPfSC_iS9_ffNS7_10__identityEEEvT0_T1_T2_T3_T4_T6_E12temp_storage+20];
	add.f32 	%f383, %f381, %f382;
	ld.shared.f32 	%f384, [_ZZN3cub18CUB_300001_SM_10006detail6reduce28DeviceReduceSingleTileKernelINS2_10policy_hubIfyN4cuda3std3__44plusIfEEE10Policy1000EPfSC_iS9_ffNS7_10__identityEEEvT0_T1_T2_T3_T4_T6_E12temp_storage+24];
	add.f32 	%f385, %f383, %f384;
	ld.shared.f32 	%f386, [_ZZN3cub18CUB_300001_SM_10006detail6reduce28DeviceReduceSingleTileKernelINS2_10policy_hubIfyN4cuda3std3__44plusIfEEE10Policy1000EPfSC_iS9_ffNS7_10__identityEEEvT0_T1_T2_T3_T4_T6_E12temp_storage+28];
	add.f32 	%f387, %f385, %f386;
	ld.shared.f32 	%f388, [_ZZN3cub18CUB_300001_SM_10006detail6reduce28DeviceReduceSingleTileKernelINS2_10policy_hubIfyN4cuda3std3__44plusIfEEE10Policy1000EPfSC_iS9_ffNS7_10__identityEEEvT0_T1_T2_T3_T4_T6_E12temp_storage+32];
	add.f32 	%f389, %f387, %f388;
	ld.shared.f32 	%f390, [_ZZN3cub18CUB_300001_SM_10006detail6reduce28DeviceReduceSingleTileKernelINS2_10policy_hubIfyN4cuda3std3__44plusIfEEE10Policy1000EPfSC_iS9_ffNS7_10__identityEEEvT0_T1_T2_T3_T4_T6_E12temp_storage+36];
	add.f32 	%f418, %f389, %f390;
	bra.uni 	$L__BB10_72;
$L__BB10_18:
	// begin inline asm
	mov.u32 %r311, %laneid;
	// end inline asm
	and.b32  	%r337, %r1, 992;
	add.s32 	%r338, %r337, 32;
	setp.gt.s32 	%p73, %r338, %r67;
	not.b32 	%r339, %r337;
	add.s32 	%r340, %r67, %r339;
	selp.b32 	%r335, %r340, 31, %p73;
	mov.b32 	%r313, %f397;
	mov.b32 	%r314, 1;
	mov.b32 	%r336, -1;
	// begin inline asm
	shfl.sync.down.b32 %r312, %r313, %r314, %r335, %r336;
	// end inline asm
	setp.lt.s32 	%p74, %r311, %r335;
	mov.b32 	%f331, %r312;
	add.f32 	%f332, %f397, %f331;
	selp.f32 	%f333, %f332, %f397, %p74;
	mov.b32 	%r318, %f333;
	mov.b32 	%r319, 2;
	// begin inline asm
	shfl.sync.down.b32 %r317, %r318, %r319, %r335, %r336;
	// end inline asm
	add.s32 	%r341, %r311, 2;
	setp.gt.s32 	%p75, %r341, %r335;
	mov.b32 	%f334, %r317;
	add.f32 	%f335, %f333, %f334;
	selp.f32 	%f336, %f333, %f335, %p75;
	mov.b32 	%r323, %f336;
	mov.b32 	%r324, 4;
	// begin inline asm
	shfl.sync.down.b32 %r322, %r323, %r324, %r335, %r336;
	// end inline asm
	add.s32 	%r342, %r311, 4;
	setp.gt.s32 	%p76, %r342, %r335;
	mov.b32 	%f337, %r322;
	add.f32 	%f338, %f336, %f337;
	selp.f32 	%f339, %f336, %f338, %p76;
	mov.b32 	%r328, %f339;
	mov.b32 	%r329, 8;
	// begin inline asm
	shfl.sync.down.b32 %r327, %r328, %r329, %r335, %r336;
	// end inline asm
	add.s32 	%r343, %r311, 8;
	setp.gt.s32 	%p77, %r343, %r335;
	mov.b32 	%f340, %r327;
	add.f32 	%f341, %f339, %f340;
	selp.f32 	%f342, %f339, %f341, %p77;
	mov.b32 	%r333, %f342;
	mov.b32 	%r334, 16;
	// begin inline asm
	shfl.sync.down.b32 %r332, %r333, %r334, %r335, %r336;
	// end inline asm
	add.s32 	%r344, %r311, 16;
	setp.gt.s32 	%p78, %r344, %r335;
	mov.b32 	%f343, %r332;
	add.f32 	%f344, %f342, %f343;
	selp.f32 	%f418, %f342, %f344, %p78;
	setp.ne.s32 	%p79, %r311, 0;
	@%p79 bra 	$L__BB10_20;
	shr.u32 	%r345, %r1, 3;
	and.b32  	%r346, %r345, 124;
	mov.u32 	%r347, _ZZN3cub18CUB_300001_SM_10006detail6reduce28DeviceReduceSingleTileKernelINS2_10policy_hubIfyN4cuda3std3__44plusIfEEE10Policy1000EPfSC_iS9_ffNS7_10__identityEEEvT0_T1_T2_T3_T4_T6_E12temp_storage;
	add.s32 	%r348, %r347, %r346;
	st.shared.f32 	[%r348+8], %f418;
$L__BB10_20:
	bar.sync 	0;
	setp.ne.s32 	%p80, %r1, 0;
	@%p80 bra 	$L__BB10_72;
	setp.gt.s32 	%p81, %r67, 32;
	ld.shared.f32 	%f345, [_ZZN3cub18CUB_300001_SM_10006detail6reduce28DeviceReduceSingleTileKernelINS2_10policy_hubIfyN4cuda3std3__44plusIfEEE10Policy1000EPfSC_iS9_ffNS7_10__identityEEEvT0_T1_T2_T3_T4_T6_E12temp_storage+12];
	add.f32 	%f346, %f418, %f345;
	selp.f32 	%f347, %f346, %f418, %p81;
	setp.gt.s32 	%p82, %r67, 64;
	ld.shared.f32 	%f348, [_ZZN3cub18CUB_300001_SM_10006detail6reduce28DeviceReduceSingleTileKernelINS2_10policy_hubIfyN4cuda3std3__44plusIfEEE10Policy1000EPfSC_iS9_ffNS7_10__identityEEEvT0_T1_T2_T3_T4_T6_E12temp_storage+16];
	add.f32 	%f349, %f348, %f347;
	selp.f32 	%f350, %f349, %f347, %p82;
	setp.gt.s32 	%p83, %r67, 96;
	ld.shared.f32 	%f351, [_ZZN3cub18CUB_300001_SM_10006detail6reduce28DeviceReduceSingleTileKernelINS2_10policy_hubIfyN4cuda3std3__44plusIfEEE10Policy1000EPfSC_iS9_ffNS7_10__identityEEEvT0_T1_T2_T3_T4_T6_E12temp_storage+20];
	add.f32 	%f352, %f351, %f350;
	selp.f32 	%f353, %f352, %f350, %p83;
	setp.gt.s32 	%p84, %r67, 128;
	ld.shared.f32 	%f354, [_ZZN3cub18CUB_300001_SM_10006detail6reduce28DeviceReduceSingleTileKernelINS2_10policy_hubIfyN4cuda3std3__44plusIfEEE10Policy1000EPfSC_iS9_ffNS7_10__identityEEEvT0_T1_T2_T3_T4_T6_E12temp_storage+24];
	add.f32 	%f355, %f354, %f353;
	selp.f32 	%f356, %f355, %f353, %p84;
	setp.gt.s32 	%p85, %r67, 160;
	ld.shared.f32 	%f357, [_ZZN3cub18CUB_300001_SM_10006detail6reduce28DeviceReduceSingleTileKernelINS2_10policy_hubIfyN4cuda3std3__44plusIfEEE10Policy1000EPfSC_iS9_ffNS7_10__identityEEEvT0_T1_T2_T3_T4_T6_E12temp_storage+28];
	add.f32 	%f358, %f357, %f356;
	selp.f32 	%f359, %f358, %f356, %p85;
	setp.gt.s32 	%p86, %r67, 192;
	ld.shared.f32 	%f360, [_ZZN3cub18CUB_300001_SM_10006detail6reduce28DeviceReduceSingleTileKernelINS2_10policy_hubIfyN4cuda3std3__44plusIfEEE10Policy1000EPfSC_iS9_ffNS7_10__identityEEEvT0_T1_T2_T3_T4_T6_E12temp_storage+32];
	add.f32 	%f361, %f360, %f359;
	selp.f32 	%f362, %f361, %f359, %p86;
	setp.gt.s32 	%p87, %r67, 224;
	ld.shared.f32 	%f363, [_ZZN3cub18CUB_300001_SM_10006detail6reduce28DeviceReduceSingleTileKernelINS2_10policy_hubIfyN4cuda3std3__44plusIfEEE10Policy1000EPfSC_iS9_ffNS7_10__identityEEEvT0_T1_T2_T3_T4_T6_E12temp_storage+36];
	add.f32 	%f364, %f363, %f362;
	selp.f32 	%f418, %f364, %f362, %p87;
	bra.uni 	$L__BB10_72;
$L__BB10_22:
	mov.u32 	%r13, %tid.x;
	shl.b32 	%r224, %r13, 2;
	mul.wide.u32 	%rd86, %r224, 4;
	add.s64 	%rd76, %rd16, %rd86;
	// begin inline asm
	ld.global.nc.v2.u64 {%rd74, %rd75}, [%rd76];
	// end inline asm
	mov.b64 	{%r225, %r226}, %rd75;
	mov.b64 	{%r227, %r228}, %rd74;
	mov.b32 	%f225, %r228;
	mov.b32 	%f226, %r227;
	mov.b32 	%f227, %r226;
	mov.b32 	%f228, %r225;
	add.s64 	%rd79, %rd76, 4096;
	// begin inline asm
	ld.global.nc.v2.u64 {%rd77, %rd78}, [%rd79];
	// end inline asm
	mov.b64 	{%r229, %r230}, %rd78;
	mov.b64 	{%r231, %r232}, %rd77;
	mov.b32 	%f229, %r232;
	mov.b32 	%f230, %r231;
	mov.b32 	%f231, %r230;
	mov.b32 	%f232, %r229;
	add.s64 	%rd82, %rd76, 8192;
	// begin inline asm
	ld.global.nc.v2.u64 {%rd80, %rd81}, [%rd82];
	// end inline asm
	mov.b64 	{%r233, %r234}, %rd81;
	mov.b64 	{%r235, %r236}, %rd80;
	mov.b32 	%f233, %r236;
	mov.b32 	%f234, %r235;
	mov.b32 	%f235, %r234;
	mov.b32 	%f236, %r233;
	add.s64 	%rd85, %rd76, 12288;
	// begin inline asm
	ld.global.nc.v2.u64 {%rd83, %rd84}, [%rd85];
	// end inline asm
	mov.b64 	{%r237, %r238}, %rd84;
	mov.b64 	{%r239, %r240}, %rd83;
	mov.b32 	%f237, %r240;
	mov.b32 	%f238, %r239;
	mov.b32 	%f239, %r238;
	mov.b32 	%f240, %r237;
	add.f32 	%f241, %f226, %f225;
	add.f32 	%f242, %f228, %f227;
	add.f32 	%f243, %f230, %f229;
	add.f32 	%f244, %f232, %f231;
	add.f32 	%f245, %f234, %f233;
	add.f32 	%f246, %f236, %f235;
	add.f32 	%f247, %f238, %f237;
	add.f32 	%f248, %f240, %f239;
	add.f32 	%f249, %f241, %f242;
	add.f32 	%f250, %f243, %f244;
	add.f32 	%f251, %f245, %f246;
	add.f32 	%f252, %f247, %f248;
	add.f32 	%f253, %f249, %f250;
	add.f32 	%f254, %f251, %f252;
	add.f32 	%f404, %f253, %f254;
	setp.lt.u32 	%p50, %r67, 8192;
	mov.b32 	%r387, 4096;
	@%p50 bra 	$L__BB10_26;
	add.s32 	%r14, %r67, -4096;
	mov.b32 	%r387, 4096;
$L__BB10_24:
	mul.wide.s32 	%rd99, %r387, 4;
	add.s64 	%rd89, %rd76, %rd99;
	// begin inline asm
	ld.global.nc.v2.u64 {%rd87, %rd88}, [%rd89];
	// end inline asm
	mov.b64 	{%r242, %r243}, %rd88;
	mov.b64 	{%r244, %r245}, %rd87;
	mov.b32 	%f255, %r245;
	mov.b32 	%f256, %r244;
	mov.b32 	%f257, %r243;
	mov.b32 	%f258, %r242;
	add.s64 	%rd92, %rd89, 4096;
	// begin inline asm
	ld.global.nc.v2.u64 {%rd90, %rd91}, [%rd92];
	// end inline asm
	mov.b64 	{%r246, %r247}, %rd91;
	mov.b64 	{%r248, %r249}, %rd90;
	mov.b32 	%f259, %r249;
	mov.b32 	%f260, %r248;
	mov.b32 	%f261, %r247;
	mov.b32 	%f262, %r246;
	add.s64 	%rd95, %rd89, 8192;
	// begin inline asm
	ld.global.nc.v2.u64 {%rd93, %rd94}, [%rd95];
	// end inline asm
	mov.b64 	{%r250, %r251}, %rd94;
	mov.b64 	{%r252, %r253}, %rd93;
	mov.b32 	%f263, %r253;
	mov.b32 	%f264, %r252;
	mov.b32 	%f265, %r251;
	mov.b32 	%f266, %r250;
	add.s64 	%rd98, %rd89, 12288;
	// begin inline asm
	ld.global.nc.v2.u64 {%rd96, %rd97}, [%rd98];
	// end inline asm
	mov.b64 	{%r254, %r255}, %rd97;
	mov.b64 	{%r256, %r257}, %rd96;
	mov.b32 	%f267, %r257;
	mov.b32 	%f268, %r256;
	mov.b32 	%f269, %r255;
	mov.b32 	%f270, %r254;
	add.f32 	%f271, %f404, %f256;
	add.f32 	%f272, %f255, %f258;
	add.f32 	%f273, %f257, %f260;
	add.f32 	%f274, %f259, %f262;
	add.f32 	%f275, %f261, %f264;
	add.f32 	%f276, %f263, %f266;
	add.f32 	%f277, %f265, %f268;
	add.f32 	%f278, %f267, %f270;
	add.f32 	%f279, %f271, %f272;
	add.f32 	%f280, %f273, %f274;
	add.f32 	%f281, %f275, %f276;
	add.f32 	%f282, %f277, %f278;
	add.f32 	%f283, %f279, %f280;
	add.f32 	%f284, %f281, %f282;
	add.f32 	%f285, %f283, %f284;
	add.f32 	%f404, %f285, %f269;
	sub.s32 	%r258, %r67, %r387;
	setp.lt.s32 	%p51, %r258, 4096;
	@%p51 bra 	$L__BB10_34;
	add.s32 	%r387, %r387, 4096;
	setp.le.s32 	%p52, %r387, %r14;
	@%p52 bra 	$L__BB10_24;
$L__BB10_26:
	setp.le.s32 	%p53, %r67, %r387;
	@%p53 bra 	$L__BB10_34;
	sub.s32 	%r18, %r67, %r387;
	setp.ge.s32 	%p54, %r13, %r18;
	@%p54 bra 	$L__BB10_34;
	not.b32 	%r259, %r13;
	add.s32 	%r260, %r67, %r259;
	sub.s32 	%r19, %r260, %r387;
	and.b32  	%r261, %r19, 768;
	setp.eq.s32 	%p55, %r261, 768;
	mov.u32 	%r391, %r13;
	@%p55 bra 	$L__BB10_31;
	add.s32 	%r389, %r13, %r387;
	shr.u32 	%r262, %r19, 8;
	add.s32 	%r263, %r262, 1;
	and.b32  	%r264, %r263, 3;
	neg.s32 	%r388, %r264;
	mov.u32 	%r391, %r13;
$L__BB10_30:
	.pragma "nounroll";
	mul.wide.u32 	%rd101, %r389, 4;
	add.s64 	%rd100, %rd16, %rd101;
	// begin inline asm
	ld.global.nc.u32 %r265, [%rd100];
	// end inline asm
	mov.b32 	%f287, %r265;
	add.f32 	%f404, %f404, %f287;
	add.s32 	%r391, %r391, 256;
	add.s32 	%r389, %r389, 256;
	add.s32 	%r388, %r388, 1;
	setp.ne.s32 	%p56, %r388, 0;
	@%p56 bra 	$L__BB10_30;
$L__BB10_31:
	setp.lt.u32 	%p57, %r19, 768;
	@%p57 bra 	$L__BB10_34;
	cvt.u64.u32 	%rd102, %r391;
	cvt.u64.u32 	%rd103, %r387;
	add.s64 	%rd104, %rd102, %rd103;
	shl.b64 	%rd105, %rd104, 2;
	add.s64 	%rd106, %rd105, %rd16;
	add.s64 	%rd122, %rd106, 2048;
	add.s32 	%r392, %r391, %r387;
$L__BB10_33:
	mul.wide.u32 	%rd111, %r392, 4;
	add.s64 	%rd107, %rd16, %rd111;
	// begin inline asm
	ld.global.nc.u32 %r266, [%rd107];
	// end inline asm
	mov.b32 	%f288, %r266;
	add.f32 	%f289, %f404, %f288;
	add.s64 	%rd108, %rd122, -1024;
	// begin inline asm
	ld.global.nc.u32 %r267, [%rd108];
	// end inline asm
	mov.b32 	%f290, %r267;
	add.f32 	%f291, %f289, %f290;
	// begin inline asm
	ld.global.nc.u32 %r268, [%rd122];
	// end inline asm
	mov.b32 	%f292, %r268;
	add.f32 	%f293, %f291, %f292;
	add.s64 	%rd110, %rd122, 1024;
	// begin inline asm
	ld.global.nc.u32 %r269, [%rd110];
	// end inline asm
	mov.b32 	%f294, %r269;
	add.f32 	%f404, %f293, %f294;
	add.s32 	%r391, %r391, 1024;
	add.s64 	%rd122, %rd122, 4096;
	add.s32 	%r392, %r392, 1024;
	setp.lt.s32 	%p58, %r391, %r18;
	@%p58 bra 	$L__BB10_33;
$L__BB10_34:
	// begin inline asm
	mov.u32 %r270, %laneid;
	// end inline asm
	mov.b32 	%r272, %f404;
	mov.b32 	%r273, 1;
	mov.b32 	%r294, 31;
	mov.b32 	%r295, -1;
	// begin inline asm
	shfl.sync.down.b32 %r271, %r272, %r273, %r294, %r295;
	// end inline asm
	setp.gt.s32 	%p59, %r270, 30;
	mov.b32 	%f295, %r271;
	add.f32 	%f296, %f404, %f295;
	selp.f32 	%f297, %f404, %f296, %p59;
	mov.b32 	%r277, %f297;
	mov.b32 	%r278, 2;
	// begin inline asm
	shfl.sync.down.b32 %r276, %r277, %r278, %r294, %r295;
	// end inline asm
	setp.gt.s32 	%p60, %r270, 29;
	mov.b32 	%f298, %r276;
	add.f32 	%f299, %f297, %f298;
	selp.f32 	%f300, %f297, %f299, %p60;
	mov.b32 	%r282, %f300;
	mov.b32 	%r283, 4;
	// begin inline asm
	shfl.sync.down.b32 %r281, %r282, %r283, %r294, %r295;
	// end inline asm
	setp.gt.s32 	%p61, %r270, 27;
	mov.b32 	%f301, %r281;
	add.f32 	%f302, %f300, %f301;
	selp.f32 	%f303, %f300, %f302, %p61;
	mov.b32 	%r287, %f303;
	mov.b32 	%r288, 8;
	// begin inline asm
	shfl.sync.down.b32 %r286, %r287, %r288, %r294, %r295;
	// end inline asm
	setp.gt.s32 	%p62, %r270, 23;
	mov.b32 	%f304, %r286;
	add.f32 	%f305, %f303, %f304;
	selp.f32 	%f306, %f303, %f305, %p62;
	mov.b32 	%r292, %f306;
	mov.b32 	%r293, 16;
	// begin inline asm
	shfl.sync.down.b32 %r291, %r292, %r293, %r294, %r295;
	// end inline asm
	setp.gt.s32 	%p63, %r270, 15;
	mov.b32 	%f307, %r291;
	add.f32 	%f26, %f306, %f307;
	selp.f32 	%f418, %f306, %f26, %p63;
	setp.ne.s32 	%p64, %r270, 0;
	@%p64 bra 	$L__BB10_36;
	shr.u32 	%r296, %r13, 3;
	and.b32  	%r297, %r296, 124;
	mov.u32 	%r298, _ZZN3cub18CUB_300001_SM_10006detail6reduce28DeviceReduceSingleTileKernelINS2_10policy_hubIfyN4cuda3std3__44plusIfEEE10Policy1000EPfSC_iS9_ffNS7_10__identityEEEvT0_T1_T2_T3_T4_T6_E12temp_storage;
	add.s32 	%r299, %r298, %r297;
	st.shared.f32 	[%r299+8], %f26;
$L__BB10_36:
	bar.sync 	0;
	setp.ne.s32 	%p65, %r13, 0;
	@%p65 bra 	$L__BB10_72;
	ld.shared.f32 	%f308, [_ZZN3cub18CUB_300001_SM_10006detail6reduce28DeviceReduceSingleTileKernelINS2_10policy_hubIfyN4cuda3std3__44plusIfEEE10Policy1000EPfSC_iS9_ffNS7_10__identityEEEvT0_T1_T2_T3_T4_T6_E12temp_storage+12];
	add.f32 	%f309, %f418, %f308;
	ld.shared.f32 	%f310, [_ZZN3cub18CUB_300001_SM_10006detail6reduce28DeviceReduceSingleTileKernelINS2_10policy_hubIfyN4cuda3std3__44plusIfEEE10Policy1000EPfSC_iS9_ffNS7_10__identityEEEvT0_T1_T2_T3_T4_T6_E12temp_storage+16];
	add.f32 	%f311, %f309, %f310;
	ld.shared.f32 	%f312, [_ZZN3cub18CUB_300001_SM_10006detail6reduce28DeviceReduceSingleTileKernelINS2_10policy_hubIfyN4cuda3std3__44plusIfEEE10Policy1000EPfSC_iS9_ffNS7_10__identityEEEvT0_T1_T2_T3_T4_T6_E12temp_storage+20];
	add.f32 	%f313, %f311, %f312;
	ld.shared.f32 	%f314, [_ZZN3cub18CUB_300001_SM_10006detail6reduce28DeviceReduceSingleTileKernelINS2_10policy_hubIfyN4cuda3std3__44plusIfEEE10Policy1000EPfSC_iS9_ffNS7_10__identityEEEvT0_T1_T2_T3_T4_T6_E12temp_storage+24];
	add.f32 	%f315, %f313, %f314;
	ld.shared.f32 	%f316, [_ZZN3cub18CUB_300001_SM_10006detail6reduce28DeviceReduceSingleTileKernelINS2_10policy_hubIfyN4cuda3std3__44plusIfEEE10Policy1000EPfSC_iS9_ffNS7_10__identityEEEvT0_T1_T2_T3_T4_T6_E12temp_storage+28];
	add.f32 	%f317, %f315, %f316;
	ld.shared.f32 	%f318, [_ZZN3cub18CUB_300001_SM_10006detail6reduce28DeviceReduceSingleTileKernelINS2_10policy_hubIfyN4cuda3std3__44plusIfEEE10Policy1000EPfSC_iS9_ffNS7_10__identityEEEvT0_T1_T2_T3_T4_T6_E12temp_storage+32];
	add.f32 	%f319, %f317, %f318;
	ld.shared.f32 	%f320, [_ZZN3cub18CUB_300001_SM_10006detail6reduce28DeviceReduceSingleTileKernelINS2_10policy_hubIfyN4cuda3std3__44plusIfEEE10Policy1000EPfSC_iS9_ffNS7_10__identityEEEvT0_T1_T2_T3_T4_T6_E12temp_storage+36];
	add.f32 	%f418, %f319, %f320;
	bra.uni 	$L__BB10_72;
$L__BB10_38:
	setp.gt.s32 	%p3, %r67, 4095;
	@%p3 bra 	$L__BB10_56;
	mov.u32 	%r34, %tid.x;
	setp.ge.s32 	%p20, %r34, %r67;
	mov.f32 	%f410, 0f00000000;
	mov.u32 	%r397, %r34;
	@%p20 bra 	$L__BB10_41;
	mul.wide.u32 	%rd66, %r34, 4;
	add.s64 	%rd65, %rd16, %rd66;
	// begin inline asm
	ld.global.nc.u32 %r144, [%rd65];
	// end inline asm
	mov.b32 	%f410, %r144;
	add.s32 	%r397, %r34, 256;
$L__BB10_41:
	setp.ge.s32 	%p21, %r397, %r67;
	@%p21 bra 	$L__BB10_47;
	not.b32 	%r145, %r397;
	add.s32 	%r37, %r67, %r145;
	and.b32  	%r146, %r37, 768;
	setp.eq.s32 	%p22, %r146, 768;
	@%p22 bra 	$L__BB10_45;
	mul.wide.u32 	%rd67, %r397, 4;
	add.s64 	%rd123, %rd16, %rd67;
	shr.u32 	%r147, %r37, 8;
	add.s32 	%r148, %r147, 1;
	and.b32  	%r149, %r148, 3;
	neg.s32 	%r395, %r149;
$L__BB10_44:
	.pragma "nounroll";
	// begin inline asm
	ld.global.nc.u32 %r150, [%rd123];
	// end inline asm
	mov.b32 	%f157, %r150;
	add.f32 	%f410, %f410, %f157;
	add.s32 	%r397, %r397, 256;
	add.s64 	%rd123, %rd123, 1024;
	add.s32 	%r395, %r395, 1;
	setp.ne.s32 	%p23, %r395, 0;
	@%p23 bra 	$L__BB10_44;
$L__BB10_45:
	setp.lt.u32 	%p24, %r37, 768;
	@%p24 bra 	$L__BB10_47;
$L__BB10_46:
	mul.wide.s32 	%rd73, %r397, 4;
	add.s64 	%rd69, %rd16, %rd73;
	// begin inline asm
	ld.global.nc.u32 %r151, [%rd69];
	// end inline asm
	mov.b32 	%f158, %r151;
	add.f32 	%f159, %f410, %f158;
	add.s64 	%rd70, %rd69, 1024;
	// begin inline asm
	ld.global.nc.u32 %r152, [%rd70];
	// end inline asm
	mov.b32 	%f160, %r152;
	add.f32 	%f161, %f159, %f160;
	add.s64 	%rd71, %rd69, 2048;
	// begin inline asm
	ld.global.nc.u32 %r153, [%rd71];
	// end inline asm
	mov.b32 	%f162, %r153;
	add.f32 	%f163, %f161, %f162;
	add.s64 	%rd72, %rd69, 3072;
	// begin inline asm
	ld.global.nc.u32 %r154, [%rd72];
	// end inline asm
	mov.b32 	%f164, %r154;
	add.f32 	%f410, %f163, %f164;
	add.s32 	%r397, %r397, 1024;
	setp.lt.s32 	%p25, %r397, %r67;
	@%p25 bra 	$L__BB10_46;
$L__BB10_47:
	setp.lt.s32 	%p26, %r67, 256;
	@%p26 bra 	$L__BB10_52;
	// begin inline asm
	mov.u32 %r193, %laneid;
	// end inline asm
	mov.b32 	%r195, %f410;
	mov.b32 	%r196, 1;
	mov.b32 	%r217, 31;
	mov.b32 	%r218, -1;
	// begin inline asm
	shfl.sync.down.b32 %r194, %r195, %r196, %r217, %r218;
	// end inline asm
	setp.gt.s32 	%p42, %r193, 30;
	mov.b32 	%f199, %r194;
	add.f32 	%f200, %f410, %f199;
	selp.f32 	%f201, %f410, %f200, %p42;
	mov.b32 	%r200, %f201;
	mov.b32 	%r201, 2;
	// begin inline asm
	shfl.sync.down.b32 %r199, %r200, %r201, %r217, %r218;
	// end inline asm
	setp.gt.s32 	%p43, %r193, 29;
	mov.b32 	%f202, %r199;
	add.f32 	%f203, %f201, %f202;
	selp.f32 	%f204, %f201, %f203, %p43;
	mov.b32 	%r205, %f204;
	mov.b32 	%r206, 4;
	// begin inline asm
	shfl.sync.down.b32 %r204, %r205, %r206, %r217, %r218;
	// end inline asm
	setp.gt.s32 	%p44, %r193, 27;
	mov.b32 	%f205, %r204;
	add.f32 	%f206, %f204, %f205;
	selp.f32 	%f207, %f204, %f206, %p44;
	mov.b32 	%r210, %f207;
	mov.b32 	%r211, 8;
	// begin inline asm
	shfl.sync.down.b32 %r209, %r210, %r211, %r217, %r218;
	// end inline asm
	setp.gt.s32 	%p45, %r193, 23;
	mov.b32 	%f208, %r209;
	add.f32 	%f209, %f207, %f208;
	selp.f32 	%f210, %f207, %f209, %p45;
	mov.b32 	%r215, %f210;
	mov.b32 	%r216, 16;
	// begin inline asm
	shfl.sync.down.b32 %r214, %r215, %r216, %r217, %r218;
	// end inline asm
	setp.gt.s32 	%p46, %r193, 15;
	mov.b32 	%f211, %r214;
	add.f32 	%f38, %f210, %f211;
	selp.f32 	%f418, %f210, %f38, %p46;
	setp.ne.s32 	%p47, %r193, 0;
	@%p47 bra 	$L__BB10_50;
	shr.u32 	%r219, %r34, 3;
	and.b32  	%r220, %r219, 124;
	mov.u32 	%r221, _ZZN3cub18CUB_300001_SM_10006detail6reduce28DeviceReduceSingleTileKernelINS2_10policy_hubIfyN4cuda3std3__44plusIfEEE10Policy1000EPfSC_iS9_ffNS7_10__identityEEEvT0_T1_T2_T3_T4_T6_E12temp_storage;
	add.s32 	%r222, %r221, %r220;
	st.shared.f32 	[%r222+8], %f38;
$L__BB10_50:
	bar.sync 	0;
	setp.ne.s32 	%p48, %r34, 0;
	@%p48 bra 	$L__BB10_72;
	ld.shared.f32 	%f212, [_ZZN3cub18CUB_300001_SM_10006detail6reduce28DeviceReduceSingleTileKernelINS2_10policy_hubIfyN4cuda3std3__44plusIfEEE10Policy1000EPfSC_iS9_ffNS7_10__identityEEEvT0_T1_T2_T3_T4_T6_E12temp_storage+12];
	add.f32 	%f213, %f418, %f212;
	ld.shared.f32 	%f214, [_ZZN3cub18CUB_300001_SM_10006detail6reduce28DeviceReduceSingleTileKernelINS2_10policy_hubIfyN4cuda3std3__44plusIfEEE10Policy1000EPfSC_iS9_ffNS7_10__identityEEEvT0_T1_T2_T3_T4_T6_E12temp_storage+16];
	add.f32 	%f215, %f213, %f214;
	ld.shared.f32 	%f216, [_ZZN3cub18CUB_300001_SM_10006detail6reduce28DeviceReduceSingleTileKernelINS2_10policy_hubIfyN4cuda3std3__44plusIfEEE10Policy1000EPfSC_iS9_ffNS7_10__identityEEEvT0_T1_T2_T3_T4_T6_E12temp_storage+20];
	add.f32 	%f217, %f215, %f216;
	ld.shared.f32 	%f218, [_ZZN3cub18CUB_300001_SM_10006detail6reduce28DeviceReduceSingleTileKernelINS2_10policy_hubIfyN4cuda3std3__44plusIfEEE10Policy1000EPfSC_iS9_ffNS7_10__identityEEEvT0_T1_T2_T3_T4_T6_E12temp_storage+24];
	add.f32 	%f219, %f217, %f218;
	ld.shared.f32 	%f220, [_ZZN3cub18CUB_300001_SM_10006detail6reduce28DeviceReduceSingleTileKernelINS2_10policy_hubIfyN4cuda3std3__44plusIfEEE10Policy1000EPfSC_iS9_ffNS7_10__identityEEEvT0_T1_T2_T3_T4_T6_E12temp_storage+28];
	add.f32 	%f221, %f219, %f220;
	ld.shared.f32 	%f222, [_ZZN3cub18CUB_300001_SM_10006detail6reduce28DeviceReduceSingleTileKernelINS2_10policy_hubIfyN4cuda3std3__44plusIfEEE10Policy1000EPfSC_iS9_ffNS7_10__identityEEEvT0_T1_T2_T3_T4_T6_E12temp_storage+32];
	add.f32 	%f223, %f221, %f222;
	ld.shared.f32 	%f224, [_ZZN3cub18CUB_300001_SM_10006detail6reduce28DeviceReduceSingleTileKernelINS2_10policy_hubIfyN4cuda3std3__44plusIfEEE10Policy1000EPfSC_iS9_ffNS7_10__identityEEEvT0_T1_T2_T3_T4_T6_E12temp_storage+36];
	add.f32 	%f418, %f223, %f224;
	bra.uni 	$L__BB10_72;
$L__BB10_52:
	// begin inline asm
	mov.u32 %r155, %laneid;
	// end inline asm
	and.b32  	%r181, %r34, 992;
	add.s32 	%r182, %r181, 32;
	setp.gt.s32 	%p27, %r182, %r67;
	not.b32 	%r183, %r181;
	add.s32 	%r184, %r67, %r183;
	selp.b32 	%r179, %r184, 31, %p27;
	mov.b32 	%r157, %f410;
	mov.b32 	%r158, 1;
	mov.b32 	%r180, -1;
	// begin inline asm
	shfl.sync.down.b32 %r156, %r157, %r158, %r179, %r180;
	// end inline asm
	setp.lt.s32 	%p28, %r155, %r179;
	mov.b32 	%f165, %r156;
	add.f32 	%f166, %f410, %f165;
	selp.f32 	%f167, %f166, %f410, %p28;
	mov.b32 	%r162, %f167;
	mov.b32 	%r163, 2;
	// begin inline asm
	shfl.sync.down.b32 %r161, %r162, %r163, %r179, %r180;
	// end inline asm
	add.s32 	%r185, %r155, 2;
	setp.gt.s32 	%p29, %r185, %r179;
	mov.b32 	%f168, %r161;
	add.f32 	%f169, %f167, %f168;
	selp.f32 	%f170, %f167, %f169, %p29;
	mov.b32 	%r167, %f170;
	mov.b32 	%r168, 4;
	// begin inline asm
	shfl.sync.down.b32 %r166, %r167, %r168, %r179, %r180;
	// end inline asm
	add.s32 	%r186, %r155, 4;
	setp.gt.s32 	%p30, %r186, %r179;
	mov.b32 	%f171, %r166;
	add.f32 	%f172, %f170, %f171;
	selp.f32 	%f173, %f170, %f172, %p30;
	mov.b32 	%r172, %f173;
	mov.b32 	%r173, 8;
	// begin inline asm
	shfl.sync.down.b32 %r171, %r172, %r173, %r179, %r180;
	// end inline asm
	add.s32 	%r187, %r155, 8;
	setp.gt.s32 	%p31, %r187, %r179;
	mov.b32 	%f174, %r171;
	add.f32 	%f175, %f173, %f174;
	selp.f32 	%f176, %f173, %f175, %p31;
	mov.b32 	%r177, %f176;
	mov.b32 	%r178, 16;
	// begin inline asm
	shfl.sync.down.b32 %r176, %r177, %r178, %r179, %r180;
	// end inline asm
	add.s32 	%r188, %r155, 16;
	setp.gt.s32 	%p32, %r188, %r179;
	mov.b32 	%f177, %r176;
	add.f32 	%f178, %f176, %f177;
	selp.f32 	%f418, %f176, %f178, %p32;
	setp.ne.s32 	%p33, %r155, 0;
	@%p33 bra 	$L__BB10_54;
	shr.u32 	%r189, %r34, 3;
	and.b32  	%r190, %r189, 124;
	mov.u32 	%r191, _ZZN3cub18CUB_300001_SM_10006detail6reduce28DeviceReduceSingleTileKernelINS2_10policy_hubIfyN4cuda3std3__44plusIfEEE10Policy1000EPfSC_iS9_ffNS7_10__identityEEEvT0_T1_T2_T3_T4_T6_E12temp_storage;
	add.s32 	%r192, %r191, %r190;
	st.shared.f32 	[%r192+8], %f418;
$L__BB10_54:
	bar.sync 	0;
	setp.ne.s32 	%p34, %r34, 0;
	@%p34 bra 	$L__BB10_72;
	setp.gt.s32 	%p35, %r67, 32;
	ld.shared.f32 	%f179, [_ZZN3cub18CUB_300001_SM_10006detail6reduce28DeviceReduceSingleTileKernelINS2_10policy_hubIfyN4cuda3std3__44plusIfEEE10Policy1000EPfSC_iS9_ffNS7_10__identityEEEvT0_T1_T2_T3_T4_T6_E12temp_storage+12];
	add.f32 	%f180, %f418, %f179;
	selp.f32 	%f181, %f180, %f418, %p35;
	setp.gt.s32 	%p36, %r67, 64;
	ld.shared.f32 	%f182, [_ZZN3cub18CUB_300001_SM_10006detail6reduce28DeviceReduceSingleTileKernelINS2_10policy_hubIfyN4cuda3std3__44plusIfEEE10Policy1000EPfSC_iS9_ffNS7_10__identityEEEvT0_T1_T2_T3_T4_T6_E12temp_storage+16];
	add.f32 	%f183, %f182, %f181;
	selp.f32 	%f184, %f183, %f181, %p36;
	setp.gt.s32 	%p37, %r67, 96;
	ld.shared.f32 	%f185, [_ZZN3cub18CUB_300001_SM_10006detail6reduce28DeviceReduceSingleTileKernelINS2_10policy_hubIfyN4cuda3std3__44plusIfEEE10Policy1000EPfSC_iS9_ffNS7_10__identityEEEvT0_T1_T2_T3_T4_T6_E12temp_storage+20];
	add.f32 	%f186, %f185, %f184;
	selp.f32 	%f187, %f186, %f184, %p37;
	setp.gt.s32 	%p38, %r67, 128;
	ld.shared.f32 	%f188, [_ZZN3cub18CUB_300001_SM_10006detail6reduce28DeviceReduceSingleTileKernelINS2_10policy_hubIfyN4cuda3std3__44plusIfEEE10Policy1000EPfSC_iS9_ffNS7_10__identityEEEvT0_T1_T2_T3_T4_T6_E12temp_storage+24];
	add.f32 	%f189, %f188, %f187;
	selp.f32 	%f190, %f189, %f187, %p38;
	setp.gt.s32 	%p39, %r67, 160;
	ld.shared.f32 	%f191, [_ZZN3cub18CUB_300001_SM_10006detail6reduce28DeviceReduceSingleTileKernelINS2_10policy_hubIfyN4cuda3std3__44plusIfEEE10Policy1000EPfSC_iS9_ffNS7_10__identityEEEvT0_T1_T2_T3_T4_T6_E12temp_storage+28];
	add.f32 	%f192, %f191, %f190;
	selp.f32 	%f193, %f192, %f190, %p39;
	setp.gt.s32 	%p40, %r67, 192;
	ld.shared.f32 	%f194, [_ZZN3cub18CUB_300001_SM_10006detail6reduce28DeviceReduceSingleTileKernelINS2_10policy_hubIfyN4cuda3std3__44plusIfEEE10Policy1000EPfSC_iS9_ffNS7_10__identityEEEvT0_T1_T2_T3_T4_T6_E12temp_storage+32];
	add.f32 	%f195, %f194, %f193;
	selp.f32 	%f196, %f195, %f193, %p40;
	setp.gt.s32 	%p41, %r67, 224;
	ld.shared.f32 	%f197, [_ZZN3cub18CUB_300001_SM_10006detail6reduce28DeviceReduceSingleTileKernelINS2_10policy_hubIfyN4cuda3std3__44plusIfEEE10Policy1000EPfSC_iS9_ffNS7_10__identityEEEvT0_T1_T2_T3_T4_T6_E12temp_storage+36];
	add.f32 	%f198, %f197, %f196;
	selp.f32 	%f418, %f198, %f196, %p41;
	bra.uni 	$L__BB10_72;
$L__BB10_56:
	mov.u32 	%r46, %tid.x;
	mul.wide.u32 	%rd35, %r46, 4;
	add.s64 	%rd19, %rd16, %rd35;
	// begin inline asm
	ld.global.nc.u32 %r68, [%rd19];
	// end inline asm
	mov.b32 	%f59, %r68;
	add.s64 	%rd20, %rd19, 1024;
	// begin inline asm
	ld.global.nc.u32 %r69, [%rd20];
	// end inline asm
	mov.b32 	%f60, %r69;
	add.s64 	%rd21, %rd19, 2048;
	// begin inline asm
	ld.global.nc.u32 %r70, [%rd21];
	// end inline asm
	mov.b32 	%f61, %r70;
	add.s64 	%rd22, %rd19, 3072;
	// begin inline asm
	ld.global.nc.u32 %r71, [%rd22];
	// end inline asm
	mov.b32 	%f62, %r71;
	add.s64 	%rd23, %rd19, 4096;
	// begin inline asm
	ld.global.nc.u32 %r72, [%rd23];
	// end inline asm
	mov.b32 	%f63, %r72;
	add.s64 	%rd24, %rd19, 5120;
	// begin inline asm
	ld.global.nc.u32 %r73, [%rd24];
	// end inline asm
	mov.b32 	%f64, %r73;
	add.s64 	%rd25, %rd19, 6144;
	// begin inline asm
	ld.global.nc.u32 %r74, [%rd25];
	// end inline asm
	mov.b32 	%f65, %r74;
	add.s64 	%rd26, %rd19, 7168;
	// begin inline asm
	ld.global.nc.u32 %r75, [%rd26];
	// end inline asm
	mov.b32 	%f66, %r75;
	add.s64 	%rd27, %rd19, 8192;
	// begin inline asm
	ld.global.nc.u32 %r76, [%rd27];
	// end inline asm
	mov.b32 	%f67, %r76;
	add.s64 	%rd28, %rd19, 9216;
	// begin inline asm
	ld.global.nc.u32 %r77, [%rd28];
	// end inline asm
	mov.b32 	%f68, %r77;
	add.s64 	%rd29, %rd19, 10240;
	// begin inline asm
	ld.global.nc.u32 %r78, [%rd29];
	// end inline asm
	mov.b32 	%f69, %r78;
	add.s64 	%rd30, %rd19, 11264;
	// begin inline asm
	ld.global.nc.u32 %r79, [%rd30];
	// end inline asm
	mov.b32 	%f70, %r79;
	add.s64 	%rd31, %rd19, 12288;
	// begin inline asm
	ld.global.nc.u32 %r80, [%rd31];
	// end inline asm
	mov.b32 	%f71, %r80;
	add.s64 	%rd32, %rd19, 13312;
	// begin inline asm
	ld.global.nc.u32 %r81, [%rd32];
	// end inline asm
	mov.b32 	%f72, %r81;
	add.s64 	%rd33, %rd19, 14336;
	// begin inline asm
	ld.global.nc.u32 %r82, [%rd33];
	// end inline asm
	mov.b32 	%f73, %r82;
	add.s64 	%rd34, %rd19, 15360;
	// begin inline asm
	ld.global.nc.u32 %r83, [%rd34];
	// end inline asm
	mov.b32 	%f74, %r83;
	add.f32 	%f75, %f59, %f60;
	add.f32 	%f76, %f61, %f62;
	add.f32 	%f77, %f63, %f64;
	add.f32 	%f78, %f65, %f66;
	add.f32 	%f79, %f67, %f68;
	add.f32 	%f80, %f69, %f70;
	add.f32 	%f81, %f71, %f72;
	add.f32 	%f82, %f73, %f74;
	add.f32 	%f83, %f75, %f76;
	add.f32 	%f84, %f77, %f78;
	add.f32 	%f85, %f79, %f80;
	add.f32 	%f86, %f81, %f82;
	add.f32 	%f87, %f83, %f84;
	add.f32 	%f88, %f85, %f86;
	add.f32 	%f417, %f87, %f88;
	setp.lt.u32 	%p4, %r67, 8192;
	mov.b32 	%r400, 4096;
	@%p4 bra 	$L__BB10_60;
	add.s32 	%r47, %r67, -4096;
	mov.b32 	%r400, 4096;
$L__BB10_58:
	mul.wide.s32 	%rd52, %r400, 4;
	add.s64 	%rd36, %rd19, %rd52;
	// begin inline asm
	ld.global.nc.u32 %r86, [%rd36];
	// end inline asm
	mov.b32 	%f89, %r86;
	add.s64 	%rd37, %rd36, 1024;
	// begin inline asm
	ld.global.nc.u32 %r87, [%rd37];
	// end inline asm
	mov.b32 	%f90, %r87;
	add.s64 	%rd38, %rd36, 2048;
	// begin inline asm
	ld.global.nc.u32 %r88, [%rd38];
	// end inline asm
	mov.b32 	%f91, %r88;
	add.s64 	%rd39, %rd36, 3072;
	// begin inline asm
	ld.global.nc.u32 %r89, [%rd39];
	// end inline asm
	mov.b32 	%f92, %r89;
	add.s64 	%rd40, %rd36, 4096;
	// begin inline asm
	ld.global.nc.u32 %r90, [%rd40];
	// end inline asm
	mov.b32 	%f93, %r90;
	add.s64 	%rd41, %rd36, 5120;
	// begin inline asm
	ld.global.nc.u32 %r91, [%rd41];
	// end inline asm
	mov.b32 	%f94, %r91;
	add.s64 	%rd42, %rd36, 6144;
	// begin inline asm
	ld.global.nc.u32 %r92, [%rd42];
	// end inline asm
	mov.b32 	%f95, %r92;
	add.s64 	%rd43, %rd36, 7168;
	// begin inline asm
	ld.global.nc.u32 %r93, [%rd43];
	// end inline asm
	mov.b32 	%f96, %r93;
	add.s64 	%rd44, %rd36, 8192;
	// begin inline asm
	ld.global.nc.u32 %r94, [%rd44];
	// end inline asm
	mov.b32 	%f97, %r94;
	add.s64 	%rd45, %rd36, 9216;
	// begin inline asm
	ld.global.nc.u32 %r95, [%rd45];
	// end inline asm
	mov.b32 	%f98, %r95;
	add.s64 	%rd46, %rd36, 10240;
	// begin inline asm
	ld.global.nc.u32 %r96, [%rd46];
	// end inline asm
	mov.b32 	%f99, %r96;
	add.s64 	%rd47, %rd36, 11264;
	// begin inline asm
	ld.global.nc.u32 %r97, [%rd47];
	// end inline asm
	mov.b32 	%f100, %r97;
	add.s64 	%rd48, %rd36, 12288;
	// begin inline asm
	ld.global.nc.u32 %r98, [%rd48];
	// end inline asm
	mov.b32 	%f101, %r98;
	add.s64 	%rd49, %rd36, 13312;
	// begin inline asm
	ld.global.nc.u32 %r99, [%rd49];
	// end inline asm
	mov.b32 	%f102, %r99;
	add.s64 	%rd50, %rd36, 14336;
	// begin inline asm
	ld.global.nc.u32 %r100, [%rd50];
	// end inline asm
	mov.b32 	%f103, %r100;
	add.s64 	%rd51, %rd36, 15360;
	// begin inline asm
	ld.global.nc.u32 %r101, [%rd51];
	// end inline asm
	mov.b32 	%f104, %r101;
	add.f32 	%f105, %f417, %f89;
	add.f32 	%f106, %f90, %f91;
	add.f32 	%f107, %f92, %f93;
	add.f32 	%f108, %f94, %f95;
	add.f32 	%f109, %f96, %f97;
	add.f32 	%f110, %f98, %f99;
	add.f32 	%f111, %f100, %f101;
	add.f32 	%f112, %f102, %f103;
	add.f32 	%f113, %f105, %f106;
	add.f32 	%f114, %f107, %f108;
	add.f32 	%f115, %f109, %f110;
	add.f32 	%f116, %f111, %f112;
	add.f32 	%f117, %f113, %f114;
	add.f32 	%f118, %f115, %f116;
	add.f32 	%f119, %f117, %f118;
	add.f32 	%f417, %f119, %f104;
	sub.s32 	%r102, %r67, %r400;
	setp.lt.s32 	%p5, %r102, 4096;
	@%p5 bra 	$L__BB10_68;
	add.s32 	%r400, %r400, 4096;
	setp.le.s32 	%p6, %r400, %r47;
	@%p6 bra 	$L__BB10_58;
$L__BB10_60:
	setp.le.s32 	%p7, %r67, %r400;
	@%p7 bra 	$L__BB10_68;
	sub.s32 	%r51, %r67, %r400;
	setp.ge.s32 	%p8, %r46, %r51;
	@%p8 bra 	$L__BB10_68;
	not.b32 	%r103, %r46;
	add.s32 	%r104, %r67, %r103;
	sub.s32 	%r52, %r104, %r400;
	and.b32  	%r105, %r52, 768;
	setp.eq.s32 	%p9, %r105, 768;
	mov.u32 	%r404, %r46;
	@%p9 bra 	$L__BB10_65;
	add.s32 	%r402, %r46, %r400;
	shr.u32 	%r106, %r52, 8;
	add.s32 	%r107, %r106, 1;
	and.b32  	%r108, %r107, 3;
	neg.s32 	%r401, %r108;
	mov.u32 	%r404, %r46;
$L__BB10_64:
	.pragma "nounroll";
	mul.wide.u32 	%rd54, %r402, 4;
	add.s64 	%rd53, %rd16, %rd54;
	// begin inline asm
	ld.global.nc.u32 %r109, [%rd53];
	// end inline asm
	mov.b32 	%f121, %r109;
	add.f32 	%f417, %f417, %f121;
	add.s32 	%r404, %r404, 256;
	add.s32 	%r402, %r402, 256;
	add.s32 	%r401, %r401, 1;
	setp.ne.s32 	%p10, %r401, 0;
	@%p10 bra 	$L__BB10_64;
$L__BB10_65:
	setp.lt.u32 	%p11, %r52, 768;
	@%p11 bra 	$L__BB10_68;
	cvt.u64.u32 	%rd55, %r404;
	cvt.u64.u32 	%rd56, %r400;
	add.s64 	%rd57, %rd55, %rd56;
	shl.b64 	%rd58, %rd57, 2;
	add.s64 	%rd59, %rd58, %rd16;
	add.s64 	%rd124, %rd59, 2048;
	add.s32 	%r405, %r404, %r400;
$L__BB10_67:
	mul.wide.u32 	%rd64, %r405, 4;
	add.s64 	%rd60, %rd16, %rd64;
	// begin inline asm
	ld.global.nc.u32 %r110, [%rd60];
	// end inline asm
	mov.b32 	%f122, %r110;
	add.f32 	%f123, %f417, %f122;
	add.s64 	%rd61, %rd124, -1024;
	// begin inline asm
	ld.global.nc.u32 %r111, [%rd61];
	// end inline asm
	mov.b32 	%f124, %r111;
	add.f32 	%f125, %f123, %f124;
	// begin inline asm
	ld.global.nc.u32 %r112, [%rd124];
	// end inline asm
	mov.b32 	%f126, %r112;
	add.f32 	%f127, %f125, %f126;
	add.s64 	%rd63, %rd124, 1024;
	// begin inline asm
	ld.global.nc.u32 %r113, [%rd63];
	// end inline asm
	mov.b32 	%f128, %r113;
	add.f32 	%f417, %f127, %f128;
	add.s32 	%r404, %r404, 1024;
	add.s64 	%rd124, %rd124, 4096;
	add.s32 	%r405, %r405, 1024;
	setp.lt.s32 	%p12, %r404, %r51;
	@%p12 bra 	$L__BB10_67;
$L__BB10_68:
	// begin inline asm
	mov.u32 %r114, %laneid;
	// end inline asm
	mov.b32 	%r116, %f417;
	mov.b32 	%r117, 1;
	mov.b32 	%r138, 31;
	mov.b32 	%r139, -1;
	// begin inline asm
	shfl.sync.down.b32 %r115, %r116, %r117, %r138, %r139;
	// end inline asm
	setp.gt.s32 	%p13, %r114, 30;
	mov.b32 	%f129, %r115;
	add.f32 	%f130, %f417, %f129;
	selp.f32 	%f131, %f417, %f130, %p13;
	mov.b32 	%r121, %f131;
	mov.b32 	%r122, 2;
	// begin inline asm
	shfl.sync.down.b32 %r120, %r121, %r122, %r138, %r139;
	// end inline asm
	setp.gt.s32 	%p14, %r114, 29;
	mov.b32 	%f132, %r120;
	add.f32 	%f133, %f131, %f132;
	selp.f32 	%f134, %f131, %f133, %p14;
	mov.b32 	%r126, %f134;
	mov.b32 	%r127, 4;
	// begin inline asm
	shfl.sync.down.b32 %r125, %r126, %r127, %r138, %r139;
	// end inline asm
	setp.gt.s32 	%p15, %r114, 27;
	mov.b32 	%f135, %r125;
	add.f32 	%f136, %f134, %f135;
	selp.f32 	%f137, %f134, %f136, %p15;
	mov.b32 	%r131, %f137;
	mov.b32 	%r132, 8;
	// begin inline asm
	shfl.sync.down.b32 %r130, %r131, %r132, %r138, %r139;
	// end inline asm
	setp.gt.s32 	%p16, %r114, 23;
	mov.b32 	%f138, %r130;
	add.f32 	%f139, %f137, %f138;
	selp.f32 	%f140, %f137, %f139, %p16;
	mov.b32 	%r136, %f140;
	mov.b32 	%r137, 16;
	// begin inline asm
	shfl.sync.down.b32 %r135, %r136, %r137, %r138, %r139;
	// end inline asm
	setp.gt.s32 	%p17, %r114, 15;
	mov.b32 	%f141, %r135;
	add.f32 	%f54, %f140, %f141;
	selp.f32 	%f418, %f140, %f54, %p17;
	setp.ne.s32 	%p18, %r114, 0;
	@%p18 bra 	$L__BB10_70;
	shr.u32 	%r140, %r46, 3;
	and.b32  	%r141, %r140, 124;
	mov.u32 	%r142, _ZZN3cub18CUB_300001_SM_10006detail6reduce28DeviceReduceSingleTileKernelINS2_10policy_hubIfyN4cuda3std3__44plusIfEEE10Policy1000EPfSC_iS9_ffNS7_10__identityEEEvT0_T1_T2_T3_T4_T6_E12temp_storage;
	add.s32 	%r143, %r142, %r141;
	st.shared.f32 	[%r143+8], %f54;
$L__BB10_70:
	bar.sync 	0;
	setp.ne.s32 	%p19, %r46, 0;
	@%p19 bra 	$L__BB10_72;
	ld.shared.f32 	%f142, [_ZZN3cub18CUB_300001_SM_10006detail6reduce28DeviceReduceSingleTileKernelINS2_10policy_hubIfyN4cuda3std3__44plusIfEEE10Policy1000EPfSC_iS9_ffNS7_10__identityEEEvT0_T1_T2_T3_T4_T6_E12temp_storage+12];
	add.f32 	%f143, %f418, %f142;
	ld.shared.f32 	%f144, [_ZZN3cub18CUB_300001_SM_10006detail6reduce28DeviceReduceSingleTileKernelINS2_10policy_hubIfyN4cuda3std3__44plusIfEEE10Policy1000EPfSC_iS9_ffNS7_10__identityEEEvT0_T1_T2_T3_T4_T6_E12temp_storage+16];
	add.f32 	%f145, %f143, %f144;
	ld.shared.f32 	%f146, [_ZZN3cub18CUB_300001_SM_10006detail6reduce28DeviceReduceSingleTileKernelINS2_10policy_hubIfyN4cuda3std3__44plusIfEEE10Policy1000EPfSC_iS9_ffNS7_10__identityEEEvT0_T1_T2_T3_T4_T6_E12temp_storage+20];
	add.f32 	%f147, %f145, %f146;
	ld.shared.f32 	%f148, [_ZZN3cub18CUB_300001_SM_10006detail6reduce28DeviceReduceSingleTileKernelINS2_10policy_hubIfyN4cuda3std3__44plusIfEEE10Policy1000EPfSC_iS9_ffNS7_10__identityEEEvT0_T1_T2_T3_T4_T6_E12temp_storage+24];
	add.f32 	%f149, %f147, %f148;
	ld.shared.f32 	%f150, [_ZZN3cub18CUB_300001_SM_10006detail6reduce28DeviceReduceSingleTileKernelINS2_10policy_hubIfyN4cuda3std3__44plusIfEEE10Policy1000EPfSC_iS9_ffNS7_10__identityEEEvT0_T1_T2_T3_T4_T6_E12temp_storage+28];
	add.f32 	%f151, %f149, %f150;
	ld.shared.f32 	%f152, [_ZZN3cub18CUB_300001_SM_10006detail6reduce28DeviceReduceSingleTileKernelINS2_10policy_hubIfyN4cuda3std3__44plusIfEEE10Policy1000EPfSC_iS9_ffNS7_10__identityEEEvT0_T1_T2_T3_T4_T6_E12temp_storage+32];
	add.f32 	%f153, %f151, %f152;
	ld.shared.f32 	%f154, [_ZZN3cub18CUB_300001_SM_10006detail6reduce28DeviceReduceSingleTileKernelINS2_10policy_hubIfyN4cuda3std3__44plusIfEEE10Policy1000EPfSC_iS9_ffNS7_10__identityEEEvT0_T1_T2_T3_T4_T6_E12temp_storage+36];
	add.f32 	%f418, %f153, %f154;
$L__BB10_72:
	mov.u32 	%r379, %tid.x;
	setp.ne.s32 	%p95, %r379, 0;
	@%p95 bra 	$L__BB10_74;
	add.f32 	%f391, %f58, %f418;
	st.global.f32 	[%rd1], %f391;
$L__BB10_74:
	ret;

}


// ===== COMPILED SASS (sm_100) =====

	.target	sm_100

	.elftype	@"ET_EXEC"


//--------------------- .note.nv.tkinfo           --------------------------
	.section	.note.nv.tkinfo,"",@"SHT_NOTE"
	.sectionflags	@"SHF_NOTE_NV_TKINFO"
	.tkinfo
        /*0018*/ 	.word	0x00000002
        /*0030*/ 	.string	""
        /*0030*/ 	.string	"ptxas"
        /*0030*/ 	.string	"Cuda compilation tools, release 13.0, V13.0.88"
        /*0030*/ 	.string	"Build cuda_13.0.r13.0/compiler.36424714_0"
        /*0030*/ 	.string	"-arch sm_100 -m 64 "



//--------------------- .note.nv.cuinfo           --------------------------
	.section	.note.nv.cuinfo,"",@"SHT_NOTE"
	.sectionflags	@"SHF_NOTE_NV_CUINFO"
        /*0018*/ 	.short	0x0002
        /*001a*/ 	.short	0x0064
        /*001c*/ 	.short	0x0082
	.zero		2


//--------------------- .nv.info                  --------------------------
	.section	.nv.info,"",@"SHT_CUDA_INFO"
	.align	4


	//----- nvinfo : EIATTR_REGCOUNT
	.align		4
        /*0000*/ 	.byte	0x04, 0x2f
        /*0002*/ 	.short	(.L_44 - .L_43)
	.align		4
.L_43:
        /*0004*/ 	.word	index@(_Z10move_nodesiiPiS_S_S_S_S_S_S_f)
        /*0008*/ 	.word	0x0000002e


	//----- nvinfo : EIATTR_FRAME_SIZE
	.align		4
.L_44:
        /*000c*/ 	.byte	0x04, 0x11
        /*000e*/ 	.short	(.L_46 - .L_45)
	.align		4
.L_45:
        /*0010*/ 	.word	index@($__internal_2_$__cuda_sm20_div_rn_f64_full)
        /*0014*/ 	.word	0x00000000


	//----- nvinfo : EIATTR_FRAME_SIZE
	.align		4
.L_46:
        /*0018*/ 	.byte	0x04, 0x11
        /*001a*/ 	.short	(.L_48 - .L_47)
	.align		4
.L_47:
        /*001c*/ 	.word	index@($__internal_1_$__cuda_sm20_dblrcp_rn_slowpath_v3)
        /*0020*/ 	.word	0x00000000


	//----- nvinfo : EIATTR_FRAME_SIZE
	.align		4
.L_48:
        /*0024*/ 	.byte	0x04, 0x11
        /*0026*/ 	.short	(.L_50 - .L_49)
	.align		4
.L_49:
        /*0028*/ 	.word	index@(_Z10move_nodesiiPiS_S_S_S_S_S_S_f)
        /*002c*/ 	.word	0x00000000


	//----- nvinfo : EIATTR_REGCOUNT
	.align		4
.L_50:
        /*0030*/ 	.byte	0x04, 0x2f
        /*0032*/ 	.short	(.L_52 - .L_51)
	.align		4
.L_51:
        /*0034*/ 	.word	index@(_Z34calculate_community_internal_edgesiPiS_S_S_S_)
        /*0038*/ 	.word	0x00000020


	//----- nvinfo : EIATTR_FRAME_SIZE
	.align		4
.L_52:
        /*003c*/ 	.byte	0x04, 0x11
        /*003e*/ 	.short	(.L_54 - .L_53)
	.align		4
.L_53:
        /*0040*/ 	.word	index@(_Z34calculate_community_internal_edgesiPiS_S_S_S_)
        /*0044*/ 	.word	0x00000000


	//----- nvinfo : EIATTR_REGCOUNT
	.align		4
.L_54:
        /*0048*/ 	.byte	0x04, 0x2f
        /*004a*/ 	.short	(.L_56 - .L_55)
	.align		4
.L_55:
        /*004c*/ 	.word	index@(_Z32calculate_community_internal_sumiPiS_S_)
        /*0050*/ 	.word	0x00000020


	//----- nvinfo : EIATTR_FRAME_SIZE
	.align		4
.L_56:
        /*0054*/ 	.byte	0x04, 0x11
        /*0056*/ 	.short	(.L_58 - .L_57)
	.align		4
.L_57:
        /*0058*/ 	.word	index@(_Z32calculate_community_internal_sumiPiS_S_)
        /*005c*/ 	.word	0x00000000


	//----- nvinfo : EIATTR_REGCOUNT
	.align		4
.L_58:
        /*0060*/ 	.byte	0x04, 0x2f
        /*0062*/ 	.short	(.L_60 - .L_59)
	.align		4
.L_59:
        /*0064*/ 	.word	index@(_Z25calculate_part_modularityiiPiS_Pff)
        /*0068*/ 	.word	0x00000013


	//----- nvinfo : EIATTR_FRAME_SIZE
	.align		4
.L_60:
        /*006c*/ 	.byte	0x04, 0x11
        /*006e*/ 	.short	(.L_62 - .L_61)
	.align		4
.L_61:
        /*0070*/ 	.word	index@($__internal_0_$__cuda_sm3x_div_rn_noftz_f32_slowpath)
        /*0074*/ 	.word	0x00000000


	//----- nvinfo : EIATTR_FRAME_SIZE
	.align		4
.L_62:
        /*0078*/ 	.byte	0x04, 0x11
        /*007a*/ 	.short	(.L_64 - .L_63)
	.align		4
.L_63:
        /*007c*/ 	.word	index@(_Z25calculate_part_modularityiiPiS_Pff)
        /*0080*/ 	.word	0x00000000


	//----- nvinfo : EIATTR_REGCOUNT
	.align		4
.L_64:
        /*0084*/ 	.byte	0x04, 0x2f
        /*0086*/ 	.short	(.L_66 - .L_65)
	.align		4
.L_65:
        /*0088*/ 	.word	index@(_ZN3cub18CUB_300001_SM_10006detail11EmptyKernelIvEEvv)
        /*008c*/ 	.word	0x00000004


	//----- nvinfo : EIATTR_FRAME_SIZE
	.align		4
.L_66:
        /*0090*/ 	.byte	0x04, 0x11
        /*0092*/ 	.short	(.L_68 - .L_67)
	.align		4
.L_67:
        /*0094*/ 	.word	index@(_ZN3cub18CUB_300001_SM_10006detail11EmptyKernelIvEEvv)
        /*0098*/ 	.word	0x00000000


	//----- nvinfo : EIATTR_REGCOUNT
	.align		4
.L_68:
        /*009c*/ 	.byte	0x04, 0x2f
        /*009e*/ 	.short	(.L_70 - .L_69)
	.align		4
.L_69:
        /*00a0*/ 	.word	index@(_ZN3cub18CUB_300001_SM_10006detail6reduce28DeviceReduceSingleTileKernelINS2_10policy_hubIfjN4cuda3std3__44plusIfEEE10Policy1000EN6thrust24THRUST_300001_SM_1000_NS10device_ptrIfEEPfjS9_ffNS7_10__identityEEEvT0_T1_T2_T3_T4_T6_)
        /*00a4*/ 	.word	0x00000020


	//----- nvinfo : EIATTR_FRAME_SIZE
	.align		4
.L_70:
        /*00a8*/ 	.byte	0x04, 0x11
        /*00aa*/ 	.short	(.L_72 - .L_71)
	.align		4
.L_71:
        /*00ac*/ 	.word	index@(_ZN3cub18CUB_300001_SM_10006detail6reduce28DeviceReduceSingleTileKernelINS2_10policy_hubIfjN4cuda3std3__44plusIfEEE10Policy1000EN6thrust24THRUST_300001_SM_1000_NS10device_ptrIfEEPfjS9_ffNS7_10__identityEEEvT0_T1_T2_T3_T4_T6_)
        /*00b0*/ 	.word	0x00000000


	//----- nvinfo : EIATTR_REGCOUNT
	.align		4
.L_72:
        /*00b4*/ 	.byte	0x04, 0x2f
        /*00b6*/ 	.short	(.L_74 - .L_73)
	.align		4
.L_73:
        /*00b8*/ 	.word	index@(_ZN3cub18CUB_300001_SM_10006detail6reduce18DeviceReduceKernelINS2_10policy_hubIfjN4cuda3std3__44plusIfEEE10Policy1000EN6thrust24THRUST_300001_SM_1000_NS10device_ptrIfEEjS9_fNS7_10__identityEEEvT0_PT3_T1_NS0_13GridEvenShareISK_EET2_T4_)
        /*00bc*/ 	.word	0x00000020


	//----- nvinfo : EIATTR_FRAME_SIZE
	.align		4
.L_74:
        /*00c0*/ 	.byte	0x04, 0x11
        /*00c2*/ 	.short	(.L_76 - .L_75)
	.align		4
.L_75:
        /*00c4*/ 	.word	index@(_ZN3cub18CUB_300001_SM_10006detail6reduce18DeviceReduceKernelINS2_10policy_hubIfjN4cuda3std3__44plusIfEEE10Policy1000EN6thrust24THRUST_300001_SM_1000_NS10device_ptrIfEEjS9_fNS7_10__identityEEEvT0_PT3_T1_NS0_13GridEvenShareISK_EET2_T4_)
        /*00c8*/ 	.word	0x00000000


	//----- nvinfo : EIATTR_REGCOUNT
	.align		4
.L_76:
        /*00cc*/ 	.byte	0x04, 0x2f
        /*00ce*/ 	.short	(.L_78 - .L_77)
	.align		4
.L_77:
        /*00d0*/ 	.word	index@(_ZN3cub18CUB_300001_SM_10006detail6reduce28DeviceReduceSingleTileKernelINS2_10policy_hubIfjN4cuda3std3__44plusIfEEE10Policy1000EPfSC_iS9_ffNS7_10__identityEEEvT0_T1_T2_T3_T4_T6_)
        /*00d4*/ 	.word	0x0000001e


	//----- nvinfo : EIATTR_FRAME_SIZE
	.align		4
.L_78:
        /*00d8*/ 	.byte	0x04, 0x11
        /*00da*/ 	.short	(.L_80 - .L_79)
	.align		4
.L_79:
        /*00dc*/ 	.word	index@(_ZN3cub18CUB_300001_SM_10006detail6reduce28DeviceReduceSingleTileKernelINS2_10policy_hubIfjN4cuda3std3__44plusIfEEE10Policy1000EPfSC_iS9_ffNS7_10__identityEEEvT0_T1_T2_T3_T4_T6_)
        /*00e0*/ 	.word	0x00000000


	//----- nvinfo : EIATTR_REGCOUNT
	.align		4
.L_80:
        /*00e4*/ 	.byte	0x04, 0x2f
        /*00e6*/ 	.short	(.L_82 - .L_81)
	.align		4
.L_81:
        /*00e8*/ 	.word	index@(_ZN3cub18CUB_300001_SM_10006detail6reduce28DeviceReduceSingleTileKernelINS2_10policy_hubIfyN4cuda3std3__44plusIfEEE10Policy1000EN6thrust24THRUST_300001_SM_1000_NS10device_ptrIfEEPfyS9_ffNS7_10__identityEEEvT0_T1_T2_T3_T4_T6_)
        /*00ec*/ 	.word	0x00000020


	//----- nvinfo : EIATTR_FRAME_SIZE
	.align		4
.L_82:
        /*00f0*/ 	.byte	0x04, 0x11
        /*00f2*/ 	.short	(.L_84 - .L_83)
	.align		4
.L_83:
        /*00f4*/ 	.word	index@(_ZN3cub18CUB_300001_SM_10006detail6reduce28DeviceReduceSingleTileKernelINS2_10policy_hubIfyN4cuda3std3__44plusIfEEE10Policy1000EN6thrust24THRUST_300001_SM_1000_NS10device_ptrIfEEPfyS9_ffNS7_10__identityEEEvT0_T1_T2_T3_T4_T6_)
        /*00f8*/ 	.word	0x00000000


	//----- nvinfo : EIATTR_REGCOUNT
	.align		4
.L_84:
        /*00fc*/ 	.byte	0x04, 0x2f
        /*00fe*/ 	.short	(.L_86 - .L_85)
	.align		4
.L_85:
        /*0100*/ 	.word	index@(_ZN3cub18CUB_300001_SM_10006detail6reduce18DeviceReduceKernelINS2_10policy_hubIfyN4cuda3std3__44plusIfEEE10Policy1000EN6thrust24THRUST_300001_SM_1000_NS10device_ptrIfEEyS9_fNS7_10__identityEEEvT0_PT3_T1_NS0_13GridEvenShareISK_EET2_T4_)
        /*0104*/ 	.word	0x0000001e


	//----- nvinfo : EIATTR_FRAME_SIZE
	.align		4
.L_86:
        /*0108*/ 	.byte	0x04, 0x11
        /*010a*/ 	.short	(.L_88 - .L_87)
	.align		4
.L_87:
        /*010c*/ 	.word	index@(_ZN3cub18CUB_300001_SM_10006detail6reduce18DeviceReduceKernelINS2_10policy_hubIfyN4cuda3std3__44plusIfEEE10Policy1000EN6thrust24THRUST_300001_SM_1000_NS10device_ptrIfEEyS9_fNS7_10__identityEEEvT0_PT3_T1_NS0_13GridEvenShareISK_EET2_T4_)
        /*0110*/ 	.word	0x00000000


	//----- nvinfo : EIATTR_REGCOUNT
	.align		4
.L_88:
        /*0114*/ 	.byte	0x04, 0x2f
        /*0116*/ 	.short	(.L_90 - .L_89)
	.align		4
.L_89:
        /*0118*/ 	.word	index@(_ZN3cub18CUB_300001_SM_10006detail6reduce28DeviceReduceSingleTileKernelINS2_10policy_hubIfyN4cuda3std3__44plusIfEEE10Policy1000EPfSC_iS9_ffNS7_10__identityEEEvT0_T1_T2_T3_T4_T6_)
        /*011c*/ 	.word	0x0000001e


	//----- nvinfo : EIATTR_FRAME_SIZE
	.align		4
.L_90:
        /*0120*/ 	.byte	0x04, 0x11
        /*0122*/ 	.short	(.L_92 - .L_91)
	.align		4
.L_91:
        /*0124*/ 	.word	index@(_ZN3cub18CUB_300001_SM_10006detail6reduce28DeviceReduceSingleTileKernelINS2_10policy_hubIfyN4cuda3std3__44plusIfEEE10Policy1000EPfSC_iS9_ffNS7_10__identityEEEvT0_T1_T2_T3_T4_T6_)
        /*0128*/ 	.word	0x00000000


	//----- nvinfo : EIATTR_MIN_STACK_SIZE
	.align		4
.L_92:
        /*012c*/ 	.byte	0x04, 0x12
        /*012e*/ 	.short	(.L_94 - .L_93)
	.align		4
.L_93:
        /*0130*/ 	.word	index@(_ZN3cub18CUB_300001_SM_10006detail6reduce28DeviceReduceSingleTileKernelINS2_10policy_hubIfyN4cuda3std3__44plusIfEEE10Policy1000EPfSC_iS9_ffNS7_10__identityEEEvT0_T1_T2_T3_T4_T6_)
        /*0134*/ 	.word	0x00000000


	//----- nvinfo : EIATTR_MIN_STACK_SIZE
	.align		4
.L_94:
        /*0138*/ 	.byte	0x04, 0x12
        /*013a*/ 	.short	(.L_96 - .L_95)
	.align		4
.L_95:
        /*013c*/ 	.word	index@(_ZN3cub18CUB_300001_SM_10006detail6reduce18DeviceReduceKernelINS2_10policy_hubIfyN4cuda3std3__44plusIfEEE10Policy1000EN6thrust24THRUST_300001_SM_1000_NS10device_ptrIfEEyS9_fNS7_10__identityEEEvT0_PT3_T1_NS0_13GridEvenShareISK_EET2_T4_)
        /*0140*/ 	.word	0x00000000


	//----- nvinfo : EIATTR_MIN_STACK_SIZE
	.align		4
.L_96:
        /*0144*/ 	.byte	0x04, 0x12
        /*0146*/ 	.short	(.L_98 - .L_97)
	.align		4
.L_97:
        /*0148*/ 	.word	index@(_ZN3cub18CUB_300001_SM_10006detail6reduce28DeviceReduceSingleTileKernelINS2_10policy_hubIfyN4cuda3std3__44plusIfEEE10Policy1000EN6thrust24THRUST_300001_SM_1000_NS10device_ptrIfEEPfyS9_ffNS7_10__identityEEEvT0_T1_T2_T3_T4_T6_)
        /*014c*/ 	.word	0x00000000


	//----- nvinfo : EIATTR_MIN_STACK_SIZE
	.align		4
.L_98:
        /*0150*/ 	.byte	0x04, 0x12
        /*0152*/ 	.short	(.L_100 - .L_99)
	.align		4
.L_99:
        /*0154*/ 	.word	index@(_ZN3cub18CUB_300001_SM_10006detail6reduce28DeviceReduceSingleTileKernelINS2_10policy_hubIfjN4cuda3std3__44plusIfEEE10Policy1000EPfSC_iS9_ffNS7_10__identityEEEvT0_T1_T2_T3_T4_T6_)
        /*0158*/ 	.word	0x00000000


	//----- nvinfo : EIATTR_MIN_STACK_SIZE
	.align		4
.L_100:
        /*015c*/ 	.byte	0x04, 0x12
        /*015e*/ 	.short	(.L_102 - .L_101)
	.align		4
.L_101:
        /*0160*/ 	.word	index@(_ZN3cub18CUB_300001_SM_10006detail6reduce18DeviceReduceKernelINS2_10policy_hubIfjN4cuda3std3__44plusIfEEE10Policy1000EN6thrust24THRUST_300001_SM_1000_NS10device_ptrIfEEjS9_fNS7_10__identityEEEvT0_PT3_T1_NS0_13GridEvenShareISK_EET2_T4_)
        /*0164*/ 	.word	0x00000000


	//----- nvinfo : EIATTR_MIN_STACK_SIZE
	.align		4
.L_102:
        /*0168*/ 	.byte	0x04, 0x12
        /*016a*/ 	.short	(.L_104 - .L_103)
	.align		4
.L_103:
        /*016c*/ 	.word	index@(_ZN3cub18CUB_300001_SM_10006detail6reduce28DeviceReduceSingleTileKernelINS2_10policy_hubIfjN4cuda3std3__44plusIfEEE10Policy1000EN6thrust24THRUST_300001_SM_1000_NS10device_ptrIfEEPfjS9_ffNS7_10__identityEEEvT0_T1_T2_T3_T4_T6_)
        /*0170*/ 	.word	0x00000000


	//----- nvinfo : EIATTR_MIN_STACK_SIZE
	.align		4
.L_104:
        /*0174*/ 	.byte	0x04, 0x12
        /*0176*/ 	.short	(.L_106 - .L_105)
	.align		4
.L_105:
        /*0178*/ 	.word	index@(_ZN3cub18CUB_300001_SM_10006detail11EmptyKernelIvEEvv)
        /*017c*/ 	.word	0x00000000


	//----- nvinfo : EIATTR_MIN_STACK_SIZE
	.align		4
.L_106:
        /*0180*/ 	.byte	0x04, 0x12
        /*0182*/ 	.short	(.L_108 - .L_107)
	.align		4
.L_107:
        /*0184*/ 	.word	index@(_Z25calculate_part_modularityiiPiS_Pff)
        /*0188*/ 	.word	0x00000000


	//----- nvinfo : EIATTR_MIN_STACK_SIZE
	.align		4
.L_108:
        /*018c*/ 	.byte	0x04, 0x12
        /*018e*/ 	.short	(.L_110 - .L_109)
	.align		4
.L_109:
        /*0190*/ 	.word	index@(_Z32calculate_community_internal_sumiPiS_S_)
        /*0194*/ 	.word	0x00000000


	//----- nvinfo : EIATTR_MIN_STACK_SIZE
	.align		4
.L_110:
        /*0198*/ 	.byte	0x04, 0x12
        /*019a*/ 	.short	(.L_112 - .L_111)
	.align		4
.L_111:
        /*019c*/ 	.word	index@(_Z34calculate_community_internal_edgesiPiS_S_S_S_)
        /*01a0*/ 	.word	0x00000000


	//----- nvinfo : EIATTR_MIN_STACK_SIZE
	.align		4
.L_112:
        /*01a4*/ 	.byte	0x04, 0x12
        /*01a6*/ 	.short	(.L_114 - .L_113)
	.align		4
.L_113:
        /*01a8*/ 	.word	index@(_Z10move_nodesiiPiS_S_S_S_S_S_S_f)
        /*01ac*/ 	.word	0x00000000
.L_114:


//--------------------- .nv.compat                --------------------------
	.section	.nv.compat,"",@"SHT_CUDA_COMPAT_INFO"
	.align	4
        /*0000*/ 	.byte	0x02, 0x09, 0x00, 0x00, 0x02, 0x02, 0x01, 0x00, 0x02, 0x05, 0x05, 0x00, 0x03, 0x07, 0x01, 0x01
        /*0010*/ 	.byte	0x02, 0x03, 0x00, 0x00, 0x02, 0x06, 0x01, 0x00, 0x04, 0x0b, 0x08, 0x00, 0x01, 0x00, 0x00, 0x00
        /*0020*/ 	.byte	0x00, 0x00, 0x00, 0x00


//--------------------- .nv.info._ZN3cub18CUB_300001_SM_10006detail6reduce28DeviceReduceSingleTileKernelINS2_10policy_hubIfyN4cuda3std3__44plusIfEEE10Policy1000EPfSC_iS9_ffNS7_10__identityEEEvT0_T1_T2_T3_T4_T6_ --------------------------
	.section	.nv.info._ZN3cub18CUB_300001_SM_10006detail6reduce28DeviceReduceSingleTileKernelINS2_10policy_hubIfyN4cuda3std3__44plusIfEEE10Policy1000EPfSC_iS9_ffNS7_10__identityEEEvT0_T1_T2_T3_T4_T6_,"",@"SHT_CUDA_INFO"
	.sectionflags	@""
	.align	4


	//----- nvinfo : EIATTR_CUDA_API_VERSION
	.align		4
        /*0000*/ 	.byte	0x04, 0x37
        /*0002*/ 	.short	(.L_116 - .L_115)
.L_115:
        /*0004*/ 	.word	0x00000082


	//----- nvinfo : EIATTR_KPARAM_INFO
	.align		4
.L_116:
        /*0008*/ 	.byte	0x04, 0x17
        /*000a*/ 	.short	(.L_118 - .L_117)
.L_117:
        /*000c*/ 	.word	0x00000000
        /*0010*/ 	.short	0x0005
        /*0012*/ 	.short	0x001c
        /*0014*/ 	.byte	0x00, 0xf0, 0x05, 0x00


	//----- nvinfo : EIATTR_KPARAM_INFO
	.align		4
.L_118:
        /*0018*/ 	.byte	0x04, 0x17
        /*001a*/ 	.short	(.L_120 - .L_119)
.L_119:
        /*001c*/ 	.word	0x00000000
        /*0020*/ 	.short	0x0004
        /*0022*/ 	.short	0x0018
        /*0024*/ 	.byte	0x00, 0xf0, 0x11, 0x00


	//----- nvinfo : EIATTR_KPARAM_INFO
	.align		4
.L_120:
        /*0028*/ 	.byte	0x04, 0x17
        /*002a*/ 	.short	(.L_122 - .L_121)
.L_121:
        /*002c*/ 	.word	0x00000000
        /*0030*/ 	.short	0x0003
        /*0032*/ 	.short	0x0014
        /*0034*/ 	.byte	0x00, 0xf0, 0x05, 0x00


	//----- nvinfo : EIATTR_KPARAM_INFO
	.align		4
.L_122:
        /*0038*/ 	.byte	0x04, 0x17
        /*003a*/ 	.short	(.L_124 - .L_123)
.L_123:
        /*003c*/ 	.word	0x00000000
        /*0040*/ 	.short	0x0002
        /*0042*/ 	.short	0x0010
        /*0044*/ 	.byte	0x00, 0xf0, 0x11, 0x00


	//----- nvinfo : EIATTR_KPARAM_INFO
	.align		4
.L_124:
        /*0048*/ 	.byte	0x04, 0x17
        /*004a*/ 	.short	(.L_126 - .L_125)
.L_125:
        /*004c*/ 	.word	0x00000000
        /*0050*/ 	.short	0x0001
        /*0052*/ 	.short	0x0008
        /*0054*/ 	.byte	0x00, 0xf5, 0x21, 0x00


	//----- nvinfo : EIATTR_KPARAM_INFO
	.align		4
.L_126:
        /*0058*/ 	.byte	0x04, 0x17
        /*005a*/ 	.short	(.L_128 - .L_127)
.L_127:
        /*005c*/ 	.word	0x00000000
        /*0060*/ 	.short	0x0000
        /*0062*/ 	.short	0x0000
        /*0064*/ 	.byte	0x00, 0xf5, 0x21, 0x00


	//----- nvinfo : EIATTR_SPARSE_MMA_MASK
	.align		4
.L_128:
        /*0068*/ 	.byte	0x03, 0x50
        /*006a*/ 	.short	0x0000


	//----- nvinfo : EIATTR_MAXREG_COUNT
	.align		4
        /*006c*/ 	.byte	0x03, 0x1b
        /*006e*/ 	.short	0x00ff


	//----- nvinfo : EIATTR_NUM_BARRIERS
	.align		4
        /*0070*/ 	.byte	0x02, 0x4c
        /*0072*/ 	.byte	0x01
	.zero		1


	//----- nvinfo : EIATTR_MERCURY_ISA_VERSION
	.align		4
        /*0074*/ 	.byte	0x03, 0x5f
        /*0076*/ 	.short	0x0101


	//----- nvinfo : EIATTR_COOP_GROUP_MASK_REGIDS
	.align		4
        /*0078*/ 	.byte	0x04, 0x29
        /*007a*/ 	.short	(.L_130 - .L_129)


	//   ....[0]....
.L_129:
        /*007c*/ 	.word	0xffffffff


	//   ....[1]....
        /*0080*/ 	.word	0xffffffff


	//   ....[2]....
        /*0084*/ 	.word	0xffffffff


	//   ....[3]....
        /*0088*/ 	.word	0xffffffff


	//   ....[4]....
        /*008c*/ 	.word	0xffffffff


	//   ....[5]....
        /*0090*/ 	.word	0xffffffff


	//   ....[6]....
        /*0094*/ 	.word	0xffffffff


	//   ....[7]....
        /*0098*/ 	.word	0xffffffff


	//   ....[8]....
        /*009c*/ 	.word	0xffffffff


	//   ....[9]....
        /*00a0*/ 	.word	0xffffffff


	//   ....[10]....
        /*00a4*/ 	.word	0xffffffff


	//   ....[11]....
        /*00a8*/ 	.word	0xffffffff


	//   ....[12]....
        /*00ac*/ 	.word	0xffffffff


	//   ....[13]....
        /*00b0*/ 	.word	0xffffffff


	//   ....[14]....
        /*00b4*/ 	.word	0xffffffff


	//   ....[15]....
        /*00b8*/ 	.word	0xffffffff


	//   ....[16]....
        /*00bc*/ 	.word	0xffffffff


	//   ....[17]....
        /*00c0*/ 	.word	0xffffffff


	//   ....[18]....
        /*00c4*/ 	.word	0xffffffff


	//   ....[19]....
        /*00c8*/ 	.word	0xffffffff


	//   ....[20]....
        /*00cc*/ 	.word	0xffffffff


	//   ....[21]....
        /*00d0*/ 	.word	0xffffffff


	//   ....[22]....
        /*00d4*/ 	.word	0xffffffff


	//   ....[23]....
        /*00d8*/ 	.word	0xffffffff


	//   ....[24]....
        /*00dc*/ 	.word	0xffffffff


	//   ....[25]....
        /*00e0*/ 	.word	0xffffffff


	//   ....[26]....
        /*00e4*/ 	.word	0xffffffff


	//   ....[27]....
        /*00e8*/ 	.word	0xffffffff


	//   ....[28]....
        /*00ec*/ 	.word	0xffffffff


	//   ....[29]....
        /*00f0*/ 	.word	0xffffffff


	//----- nvinfo : EIATTR_COOP_GROUP_INSTR_OFFSETS
	.align		4
.L_130:
        /*00f4*/ 	.byte	0x04, 0x28
        /*00f6*/ 	.short	(.L_132 - .L_131)


	//   ....[0]....
.L_131:
        /*00f8*/ 	.word	0x00000980


	//   ....[1]....
        /*00fc*/ 	.word	0x000009e0


	//   ....[2]....
        /*0100*/ 	.word	0x00000a50


	//   ....[3]....
        /*0104*/ 	.word	0x00000aa0


	//   ....[4]....
        /*0108*/ 	.word	0x00000ad0


	//   ....[5]....
        /*010c*/ 	.word	0x00000c90


	//   ....[6]....
        /*0110*/ 	.word	0x00000d20


	//   ....[7]....
        /*0114*/ 	.word	0x00000d60


	//   ....[8]....
        /*0118*/ 	.word	0x00000db0


	//   ....[9]....
        /*011c*/ 	.word	0x00000df0


	//   ....[10]....
        /*0120*/ 	.word	0x00001c00


	//   ....[11]....
        /*0124*/ 	.word	0x00001c80


	//   ....[12]....
        /*0128*/ 	.word	0x00001cd0


	//   ....[13]....
        /*012c*/ 	.word	0x00001d10


	//   ....[14]....
        /*0130*/ 	.word	0x00001d40


	//   ....[15]....
        /*0134*/ 	.word	0x00002700


	//   ....[16]....
        /*0138*/ 	.word	0x00002760


	//   ....[17]....
        /*013c*/ 	.word	0x000027d0


	//   ....[18]....
        /*0140*/ 	.word	0x00002820


	//   ....[19]....
        /*0144*/ 	.word	0x00002850


	//   ....[20]....
        /*0148*/ 	.word	0x00002a10


	//   ....[21]....
        /*014c*/ 	.word	0x00002a90


	//   ....[22]....
        /*0150*/ 	.word	0x00002ad0


	//   ....[23]....
        /*0154*/ 	.word	0x00002b10


	//   ....[24]....
        /*0158*/ 	.word	0x00002b70


	//   ....[25]....
        /*015c*/ 	.word	0x00003b00


	//   ....[26]....
        /*0160*/ 	.word	0x00003b80


	//   ....[27]....
        /*0164*/ 	.word	0x00003bd0


	//   ....[28]....
        /*0168*/ 	.word	0x00003c10


	//   ....[29]....
        /*016c*/ 	.word	0x00003c40


	//----- nvinfo : EIATTR_VRC_CTA_INIT_COUNT
	.align		4
.L_132:
        /*0170*/ 	.byte	0x02, 0x4a
	.zero		1
	.zero		1


	//----- nvinfo : EIATTR_EXIT_INSTR_OFFSETS
	.align		4
        /*0174*/ 	.byte	0x04, 0x1c
        /*0176*/ 	.short	(.L_134 - .L_133)


	//   ....[0]....
.L_133:
        /*0178*/ 	.word	0x00000080


	//   ....[1]....
        /*017c*/ 	.word	0x000000c0


	//   ....[2]....
        /*0180*/ 	.word	0x00003d90


	//   ....[3]....
        /*0184*/ 	.word	0x00003de0


	//----- nvinfo : EIATTR_MAX_THREADS
	.align		4
.L_134:
        /*0188*/ 	.byte	0x04, 0x05
        /*018a*/ 	.short	(.L_136 - .L_135)
.L_135:
        /*018c*/ 	.word	0x00000100
        /*0190*/ 	.word	0x00000001
        /*0194*/ 	.word	0x00000001


	//----- nvinfo : EIATTR_CRS_STACK_SIZE
	.align		4
.L_136:
        /*0198*/ 	.byte	0x04, 0x1e
        /*019a*/ 	.short	(.L_138 - .L_137)
.L_137:
        /*019c*/ 	.word	0x00000000


	//----- nvinfo : EIATTR_CBANK_PARAM_SIZE
	.align		4
.L_138:
        /*01a0*/ 	.byte	0x03, 0x19
        /*01a2*/ 	.short	0x001d


	//----- nvinfo : EIATTR_PARAM_CBANK
	.align		4
        /*01a4*/ 	.byte	0x04, 0x0a
        /*01a6*/ 	.short	(.L_140 - .L_139)
	.align		4
.L_139:
        /*01a8*/ 	.word	index@(.nv.constant0._ZN3cub18CUB_300001_SM_10006detail6reduce28DeviceReduceSingleTileKernelINS2_10policy_hubIfyN4cuda3std3__44plusIfEEE10Policy1000EPfSC_iS9_ffNS7_10__identityEEEvT0_T1_T2_T3_T4_T6_)
        /*01ac*/ 	.short	0x0380
        /*01ae*/ 	.short	0x001d


	//----- nvinfo : EIATTR_SW_WAR
	.align		4
.L_140:
        /*01b0*/ 	.byte	0x04, 0x36
        /*01b2*/ 	.short	(.L_142 - .L_141)
.L_141:
        /*01b4*/ 	.word	0x00000008
.L_142:


//--------------------- .nv.info._ZN3cub18CUB_300001_SM_10006detail6reduce18DeviceReduceKernelINS2_10policy_hubIfyN4cuda3std3__44plusIfEEE10Policy1000EN6thrust24THRUST_300001_SM_1000_NS10device_ptrIfEEyS9_fNS7_10__identityEEEvT0_PT3_T1_NS0_13GridEvenShareISK_EET2_T4_ --------------------------
	.section	.nv.info._ZN3cub18CUB_300001_SM_10006detail6reduce18DeviceReduceKernelINS2_10policy_hubIfyN4cuda3std3__44plusIfEEE10Policy1000EN6thrust24THRUST_300001_SM_1000_NS10device_ptrIfEEyS9_fNS7_10__identityEEEvT0_PT3_T1_NS0_13GridEvenShareISK_EET2_T4_,"",@"SHT_CUDA_INFO"
	.sectionflags	@""
	.align	4


	//----- nvinfo : EIATTR_CUDA_API_VERSION
	.align		4
        /*0000*/ 	.byte	0x04, 0x37
        /*0002*/ 	.short	(.L_144 - .L_143)
.L_143:
        /*0004*/ 	.word	0x00000082


	//----- nvinfo : EIATTR_KPARAM_INFO
	.align		4
.L_144:
        /*0008*/ 	.byte	0x04, 0x17
        /*000a*/ 	.short	(.L_146 - .L_145)
.L_145:
        /*000c*/ 	.word	0x00000000
        /*0010*/ 	.short	0x0005
        /*0012*/ 	.short	0x0061
        /*0014*/ 	.byte	0x00, 0xf0, 0x05, 0x00


	//----- nvinfo : EIATTR_KPARAM_INFO
	.align		4
.L_146:
        /*0018*/ 	.byte	0x04, 0x17
        /*001a*/ 	.short	(.L_148 - .L_147)
.L_147:
        /*001c*/ 	.word	0x00000000
        /*0020*/ 	.short	0x0004
        /*0022*/ 	.short	0x0060
        /*0024*/ 	.byte	0x00, 0xf0, 0x05, 0x00


	//----- nvinfo : EIATTR_KPARAM_INFO
	.align		4
.L_148:
        /*0028*/ 	.byte	0x04, 0x17
        /*002a*/ 	.short	(.L_150 - .L_149)
.L_149:
        /*002c*/ 	.word	0x00000000
        /*0030*/ 	.short	0x0003
        /*0032*/ 	.short	0x0018
        /*0034*/ 	.byte	0x00, 0xf0, 0x21, 0x01


	//----- nvinfo : EIATTR_KPARAM_INFO
	.align		4
.L_150:
        /*0038*/ 	.byte	0x04, 0x17
        /*003a*/ 	.short	(.L_152 - .L_151)
.L_151:
        /*003c*/ 	.word	0x00000000
        /*0040*/ 	.short	0x0002
        /*0042*/ 	.short	0x0010
        /*0044*/ 	.byte	0x00, 0xf0, 0x21, 0x00


	//----- nvinfo : EIATTR_KPARAM_INFO
	.align		4
.L_152:
        /*0048*/ 	.byte	0x04, 0x17
        /*004a*/ 	.short	(.L_154 - .L_153)
.L_153:
        /*004c*/ 	.word	0x00000000
        /*0050*/ 	.short	0x0001
        /*0052*/ 	.short	0x0008
        /*0054*/ 	.byte	0x00, 0xf5, 0x21, 0x00


	//----- nvinfo : EIATTR_KPARAM_INFO
	.align		4
.L_154:
        /*0058*/ 	.byte	0x04, 0x17
        /*005a*/ 	.short	(.L_156 - .L_155)
.L_155:
        /*005c*/ 	.word	0x00000000
        /*0060*/ 	.short	0x0000
        /*0062*/ 	.short	0x0000
        /*0064*/ 	.byte	0x00, 0xf0, 0x21, 0x00


	//----- nvinfo : EIATTR_SPARSE_MMA_MASK
	.align		4
.L_156:
        /*0068*/ 	.byte	0x03, 0x50
        /*006a*/ 	.short	0x0000


	//----- nvinfo : EIATTR_MAXREG_COUNT
	.align		4
        /*006c*/ 	.byte	0x03, 0x1b
        /*006e*/ 	.short	0x00ff


	//----- nvinfo : EIATTR_NUM_BARRIERS
	.align		4
        /*0070*/ 	.byte	0x02, 0x4c
        /*0072*/ 	.byte	0x01
	.zero		1


	//----- nvinfo : EIATTR_MERCURY_ISA_VERSION
	.align		4
        /*0074*/ 	.byte	0x03, 0x5f
        /*0076*/ 	.short	0x0101


	//----- nvinfo : EIATTR_COOP_GROUP_MASK_REGIDS
	.align		4
        /*0078*/ 	.byte	0x04, 0x29
        /*007a*/ 	.short	(.L_158 - .L_157)


	//   ....[0]....
.L_157:
        /*007c*/ 	.word	0xffffffff


	//   ....[1]....
        /*0080*/ 	.word	0xffffffff


	//   ....[2]....
        /*0084*/ 	.word	0xffffffff


	//   ....[3]....
        /*0088*/ 	.word	0xffffffff


	//   ....[4]....
        /*008c*/ 	.word	0xffffffff


	//   ....[5]....
        /*0090*/ 	.word	0xffffffff


	//   ....[6]....
        /*0094*/ 	.word	0xffffffff


	//   ....[7]....
        /*0098*/ 	.word	0xffffffff


	//   ....[8]....
        /*009c*/ 	.word	0xffffffff


	//   ....[9]....
        /*00a0*/ 	.word	0xffffffff


	//   ....[10]....
        /*00a4*/ 	.word	0xffffffff


	//   ....[11]....
        /*00a8*/ 	.word	0xffffffff


	//   ....[12]....
        /*00ac*/ 	.word	0xffffffff


	//   ....[13]....
        /*00b0*/ 	.word	0xffffffff


	//   ....[14]....
        /*00b4*/ 	.word	0xffffffff


	//----- nvinfo : EIATTR_COOP_GROUP_INSTR_OFFSETS
	.align		4
.L_158:
        /*00b8*/ 	.byte	0x04, 0x28
        /*00ba*/ 	.short	(.L_160 - .L_159)


	//   ....[0]....
.L_159:
        /*00bc*/ 	.word	0x000009c0


	//   ....[1]....
        /*00c0*/ 	.word	0x00000a20


	//   ....[2]....
        /*00c4*/ 	.word	0x00000a90


	//   ....[3]....
        /*00c8*/ 	.word	0x00000ae0


	//   ....[4]....
        /*00cc*/ 	.word	0x00000b10


	//   ....[5]....
        /*00d0*/ 	.word	0x00000cd0


	//   ....[6]....
        /*00d4*/ 	.word	0x00000d60


	//   ....[7]....
        /*00d8*/ 	.word	0x00000dd0


	//   ....[8]....
        /*00dc*/ 	.word	0x00000e20


	//   ....[9]....
        /*00e0*/ 	.word	0x00000e50


	//   ....[10]....
        /*00e4*/ 	.word	0x00002030


	//   ....[11]....
        /*00e8*/ 	.word	0x000020c0


	//   ....[12]....
        /*00ec*/ 	.word	0x00002110


	//   ....[13]....
        /*00f0*/ 	.word	0x00002150


	//   ....[14]....
        /*00f4*/ 	.word	0x00002180


	//----- nvinfo : EIATTR_VRC_CTA_INIT_COUNT
	.align		4
.L_160:
        /*00f8*/ 	.byte	0x02, 0x4a
	.zero		1
	.zero		1


	//----- nvinfo : EIATTR_EXIT_INSTR_OFFSETS
	.align		4
        /*00fc*/ 	.byte	0x04, 0x1c
        /*00fe*/ 	.short	(.L_162 - .L_161)


	//   ....[0]....
.L_161:
        /*0100*/ 	.word	0x000022d0


	//   ....[1]....
        /*0104*/ 	.word	0x00002330


	//----- nvinfo : EIATTR_MAX_THREADS
	.align		4
.L_162:
        /*0108*/ 	.byte	0x04, 0x05
        /*010a*/ 	.short	(.L_164 - .L_163)
.L_163:
        /*010c*/ 	.word	0x00000100
        /*0110*/ 	.word	0x00000001
        /*0114*/ 	.word	0x00000001


	//----- nvinfo : EIATTR_CRS_STACK_SIZE
	.align		4
.L_164:
        /*0118*/ 	.byte	0x04, 0x1e
        /*011a*/ 	.short	(.L_166 - .L_165)
.L_165:
        /*011c*/ 	.word	0x00000000


	//----- nvinfo : EIATTR_CBANK_PARAM_SIZE
	.align		4
.L_166:
        /*0120*/ 	.byte	0x03, 0x19
        /*0122*/ 	.short	0x0062


	//----- nvinfo : EIATTR_PARAM_CBANK
	.align		4
        /*0124*/ 	.byte	0x04, 0x0a
        /*0126*/ 	.short	(.L_168 - .L_167)
	.align		4
.L_167:
        /*0128*/ 	.word	index@(.nv.constant0._ZN3cub18CUB_300001_SM_10006detail6reduce18DeviceReduceKernelINS2_10policy_hubIfyN4cuda3std3__44plusIfEEE10Policy1000EN6thrust24THRUST_300001_SM_1000_NS10device_ptrIfEEyS9_fNS7_10__identityEEEvT0_PT3_T1_NS0_13GridEvenShareISK_EET2_T4_)
        /*012c*/ 	.short	0x0380
        /*012e*/ 	.short	0x0062


	//----- nvinfo : EIATTR_SW_WAR
	.align		4
.L_168:
        /*0130*/ 	.byte	0x04, 0x36
        /*0132*/ 	.short	(.L_170 - .L_169)
.L_169:
        /*0134*/ 	.word	0x00000008
.L_170:


//--------------------- .nv.info._ZN3cub18CUB_300001_SM_10006detail6reduce28DeviceReduceSingleTileKernelINS2_10policy_hubIfyN4cuda3std3__44plusIfEEE10Policy1000EN6thrust24THRUST_300001_SM_1000_NS10device_ptrIfEEPfyS9_ffNS7_10__identityEEEvT0_T1_T2_T3_T4_T6_ --------------------------
	.section	.nv.info._ZN3cub18CUB_300001_SM_10006detail6reduce28DeviceReduceSingleTileKernelINS2_10policy_hubIfyN4cuda3std3__44plusIfEEE10Policy1000EN6thrust24THRUST_300001_SM_1000_NS10device_ptrIfEEPfyS9_ffNS7_10__identityEEEvT0_T1_T2_T3_T4_T6_,"",@"SHT_CUDA_INFO"
	.sectionflags	@""
	.align	4


	//----- nvinfo : EIATTR_CUDA_API_VERSION
	.align		4
        /*0000*/ 	.byte	0x04, 0x37
        /*0002*/ 	.short	(.L_172 - .L_171)
.L_171:
        /*0004*/ 	.word	0x00000082


	//----- nvinfo : EIATTR_KPARAM_INFO
	.align		4
.L_172:
        /*0008*/ 	.byte	0x04, 0x17
        /*000a*/ 	.short	(.L_174 - .L_173)
.L_173:
        /*000c*/ 	.word	0x00000000
        /*0010*/ 	.short	0x0005
        /*0012*/ 	.short	0x0020
        /*0014*/ 	.byte	0x00, 0xf0, 0x05, 0x00


	//----- nvinfo : EIATTR_KPARAM_INFO
	.align		4
.L_174:
        /*0018*/ 	.byte	0x04, 0x17
        /*001a*/ 	.short	(.L_176 - .L_175)
.L_175:
        /*001c*/ 	.word	0x00000000
        /*0020*/ 	.short	0x0004
        /*0022*/ 	.short	0x001c
        /*0024*/ 	.byte	0x00, 0xf0, 0x11, 0x00


	//----- nvinfo : EIATTR_KPARAM_INFO
	.align		4
.L_176:
        /*0028*/ 	.byte	0x04, 0x17
        /*002a*/ 	.short	(.L_178 - .L_177)
.L_177:
        /*002c*/ 	.word	0x00000000
        /*0030*/ 	.short	0x0003
        /*0032*/ 	.short	0x0018
        /*0034*/ 	.byte	0x00, 0xf0, 0x05, 0x00


	//----- nvinfo : EIATTR_KPARAM_INFO
	.align		4
.L_178:
        /*0038*/ 	.byte	0x04, 0x17
        /*003a*/ 	.short	(.L_180 - .L_179)
.L_179:
        /*003c*/ 	.word	0x00000000
        /*0040*/ 	.short	0x0002
        /*0042*/ 	.short	0x0010
        /*0044*/ 	.byte	0x00, 0xf0, 0x21, 0x00


	//----- nvinfo : EIATTR_KPARAM_INFO
	.align		4
.L_180:
        /*0048*/ 	.byte	0x04, 0x17
        /*004a*/ 	.short	(.L_182 - .L_181)
.L_181:
        /*004c*/ 	.word	0x00000000
        /*0050*/ 	.short	0x0001
        /*0052*/ 	.short	0x0008
        /*0054*/ 	.byte	0x00, 0xf5, 0x21, 0x00


	//----- nvinfo : EIATTR_KPARAM_INFO
	.align		4
.L_182:
        /*0058*/ 	.byte	0x04, 0x17
        /*005a*/ 	.short	(.L_184 - .L_183)
.L_183:
        /*005c*/ 	.word	0x00000000
        /*0060*/ 	.short	0x0000
        /*0062*/ 	.short	0x0000
        /*0064*/ 	.byte	0x00, 0xf0, 0x21, 0x00


	//----- nvinfo : EIATTR_SPARSE_MMA_MASK
	.align		4
.L_184:
        /*0068*/ 	.byte	0x03, 0x50
        /*006a*/ 	.short	0x0000


	//----- nvinfo : EIATTR_MAXREG_COUNT
	.align		4
        /*006c*/ 	.byte	0x03, 0x1b
        /*006e*/ 	.short	0x00ff


	//----- nvinfo : EIATTR_NUM_BARRIERS
	.align		4
        /*0070*/ 	.byte	0x02, 0x4c
        /*0072*/ 	.byte	0x01
	.zero		1


	//----- nvinfo : EIATTR_MERCURY_ISA_VERSION
	.align		4
        /*0074*/ 	.byte	0x03, 0x5f
        /*0076*/ 	.short	0x0101


	//----- nvinfo : EIATTR_COOP_GROUP_MASK_REGIDS
	.align		4
        /*0078*/ 	.byte	0x04, 0x29
        /*007a*/ 	.short	(.L_186 - .L_185)


	//   ....[0]....
.L_185:
        /*007c*/ 	.word	0xffffffff


	//   ....[1]....
        /*0080*/ 	.word	0xffffffff


	//   ....[2]....
        /*0084*/ 	.word	0xffffffff


	//   ....[3]....
        /*0088*/ 	.word	0xffffffff


	//   ....[4]....
        /*008c*/ 	.word	0xffffffff


	//   ....[5]....
        /*0090*/ 	.word	0xffffffff


	//   ....[6]....
        /*0094*/ 	.word	0xffffffff


	//   ....[7]....
        /*0098*/ 	.word	0xffffffff


	//   ....[8]....
        /*009c*/ 	.word	0xffffffff


	//   ....[9]....
        /*00a0*/ 	.word	0xffffffff


	//   ....[10]....
        /*00a4*/ 	.word	0xffffffff


	//   ....[11]....
        /*00a8*/ 	.word	0xffffffff


	//   ....[12]....
        /*00ac*/ 	.word	0xffffffff


	//   ....[13]....
        /*00b0*/ 	.word	0xffffffff


	//   ....[14]....
        /*00b4*/ 	.word	0xffffffff


	//----- nvinfo : EIATTR_COOP_GROUP_INSTR_OFFSETS
	.align		4
.L_186:
        /*00b8*/ 	.byte	0x04, 0x28
        /*00ba*/ 	.short	(.L_188 - .L_187)


	//   ....[0]....
.L_187:
        /*00bc*/ 	.word	0x00000930


	//   ....[1]....
        /*00c0*/ 	.word	0x00000990


	//   ....[2]....
        /*00c4*/ 	.word	0x00000a00


	//   ....[3]....
        /*00c8*/ 	.word	0x00000a50


	//   ....[4]....
        /*00cc*/ 	.word	0x00000a80


	//   ....[5]....
        /*00d0*/ 	.word	0x00000c40


	//   ....[6]....
        /*00d4*/ 	.word	0x00000cd0


	//   ....[7]....
        /*00d8*/ 	.word	0x00000d20


	//   ....[8]....
        /*00dc*/ 	.word	0x00000d60


	//   ....[9]....
        /*00e0*/ 	.word	0x00000da0


	//   ....[10]....
        /*00e4*/ 	.word	0x00001dc0


	//   ....[11]....
        /*00e8*/ 	.word	0x00001e40


	//   ....[12]....
        /*00ec*/ 	.word	0x00001e90


	//   ....[13]....
        /*00f0*/ 	.word	0x00001ed0


	//   ....[14]....
        /*00f4*/ 	.word	0x00001f00


	//----- nvinfo : EIATTR_VRC_CTA_INIT_COUNT
	.align		4
.L_188:
        /*00f8*/ 	.byte	0x02, 0x4a
	.zero		1
	.zero		1


	//----- nvinfo : EIATTR_EXIT_INSTR_OFFSETS
	.align		4
        /*00fc*/ 	.byte	0x04, 0x1c
        /*00fe*/ 	.short	(.L_190 - .L_189)


	//   ....[0]....
.L_189:
        /*0100*/ 	.word	0x000000a0


	//   ....[1]....
        /*0104*/ 	.word	0x000000e0


	//   ....[2]....
        /*0108*/ 	.word	0x00002040


	//   ....[3]....
        /*010c*/ 	.word	0x00002090


	//----- nvinfo : EIATTR_MAX_THREADS
	.align		4
.L_190:
        /*0110*/ 	.byte	0x04, 0x05
        /*0112*/ 	.short	(.L_192 - .L_191)
.L_191:
        /*0114*/ 	.word	0x00000100
        /*0118*/ 	.word	0x00000001
        /*011c*/ 	.word	0x00000001


	//----- nvinfo : EIATTR_CRS_STACK_SIZE
	.align		4
.L_192:
        /*0120*/ 	.byte	0x04, 0x1e
        /*0122*/ 	.short	(.L_194 - .L_193)
.L_193:
        /*0124*/ 	.word	0x00000000


	//----- nvinfo : EIATTR_CBANK_PARAM_SIZE
	.align		4
.L_194:
        /*0128*/ 	.byte	0x03, 0x19
        /*012a*/ 	.short	0x0021


	//----- nvinfo : EIATTR_PARAM_CBANK
	.align		4
        /*012c*/ 	.byte	0x04, 0x0a
        /*012e*/ 	.short	(.L_196 - .L_195)
	.align		4
.L_195:
        /*0130*/ 	.word	index@(.nv.constant0._ZN3cub18CUB_300001_SM_10006detail6reduce28DeviceReduceSingleTileKernelINS2_10policy_hubIfyN4cuda3std3__44plusIfEEE10Policy1000EN6thrust24THRUST_300001_SM_1000_NS10device_ptrIfEEPfyS9_ffNS7_10__identityEEEvT0_T1_T2_T3_T4_T6_)
        /*0134*/ 	.short	0x0380
        /*0136*/ 	.short	0x0021


	//----- nvinfo : EIATTR_SW_WAR
	.align		4
.L_196:
        /*0138*/ 	.byte	0x04, 0x36
        /*013a*/ 	.short	(.L_198 - .L_197)
.L_197:
        /*013c*/ 	.word	0x00000008
.L_198:


//--------------------- .nv.info._ZN3cub18CUB_300001_SM_10006detail6reduce28DeviceReduceSingleTileKernelINS2_10policy_hubIfjN4cuda3std3__44plusIfEEE10Policy1000EPfSC_iS9_ffNS7_10__identityEEEvT0_T1_T2_T3_T4_T6_ --------------------------
	.section	.nv.info._ZN3cub18CUB_300001_SM_10006detail6reduce28DeviceReduceSingleTileKernelINS2_10policy_hubIfjN4cuda3std3__44plusIfEEE10Policy1000EPfSC_iS9_ffNS7_10__identityEEEvT0_T1_T2_T3_T4_T6_,"",@"SHT_CUDA_INFO"
	.sectionflags	@""
	.align	4


	//----- nvinfo : EIATTR_CUDA_API_VERSION
	.align		4
        /*0000*/ 	.byte	0x04, 0x37
        /*0002*/ 	.short	(.L_200 - .L_199)
.L_199:
        /*0004*/ 	.word	0x00000082


	//----- nvinfo : EIATTR_KPARAM_INFO
	.align		4
.L_200:
        /*0008*/ 	.byte	0x04, 0x17
        /*000a*/ 	.short	(.L_202 - .L_201)
.L_201:
        /*000c*/ 	.word	0x00000000
        /*0010*/ 	.short	0x0005
        /*0012*/ 	.short	0x001c
        /*0014*/ 	.byte	0x00, 0xf0, 0x05, 0x00


	//----- nvinfo : EIATTR_KPARAM_INFO
	.align		4
.L_202:
        /*0018*/ 	.byte	0x04, 0x17
        /*001a*/ 	.short	(.L_204 - .L_203)
.L_203:
        /*001c*/ 	.word	0x00000000
        /*0020*/ 	.short	0x0004
        /*0022*/ 	.short	0x0018
        /*0024*/ 	.byte	0x00, 0xf0, 0x11, 0x00


	//----- nvinfo : EIATTR_KPARAM_INFO
	.align		4
.L_204:
        /*0028*/ 	.byte	0x04, 0x17
        /*002a*/ 	.short	(.L_206 - .L_205)
.L_205:
        /*002c*/ 	.word	0x00000000
        /*0030*/ 	.short	0x0003
        /*0032*/ 	.short	0x0014
        /*0034*/ 	.byte	0x00, 0xf0, 0x05, 0x00


	//----- nvinfo : EIATTR_KPARAM_INFO
	.align		4
.L_206:
        /*0038*/ 	.byte	0x04, 0x17
        /*003a*/ 	.short	(.L_208 - .L_207)
.L_207:
        /*003c*/ 	.word	0x00000000
        /*0040*/ 	.short	0x0002
        /*0042*/ 	.short	0x0010
        /*0044*/ 	.byte	0x00, 0xf0, 0x11, 0x00


	//----- nvinfo : EIATTR_KPARAM_INFO
	.align		4
.L_208:
        /*0048*/ 	.byte	0x04, 0x17
        /*004a*/ 	.short	(.L_210 - .L_209)
.L_209:
        /*004c*/ 	.word	0x00000000
        /*0050*/ 	.short	0x0001
        /*0052*/ 	.short	0x0008
        /*0054*/ 	.byte	0x00, 0xf5, 0x21, 0x00


	//----- nvinfo : EIATTR_KPARAM_INFO
	.align		4
.L_210:
        /*0058*/ 	.byte	0x04, 0x17
        /*005a*/ 	.short	(.L_212 - .L_211)
.L_211:
        /*005c*/ 	.word	0x00000000
        /*0060*/ 	.short	0x0000
        /*0062*/ 	.short	0x0000
        /*0064*/ 	.byte	0x00, 0xf5, 0x21, 0x00


	//----- nvinfo : EIATTR_SPARSE_MMA_MASK
	.align		4
.L_212:
        /*0068*/ 	.byte	0x03, 0x50
        /*006a*/ 	.short	0x0000


	//----- nvinfo : EIATTR_MAXREG_COUNT
	.align		4
        /*006c*/ 	.byte	0x03, 0x1b
        /*006e*/ 	.short	0x0080


	//----- nvinfo : EIATTR_NUM_BARRIERS
	.align		4
        /*0070*/ 	.byte	0x02, 0x4c
        /*0072*/ 	.byte	0x01
	.zero		1


	//----- nvinfo : EIATTR_MERCURY_ISA_VERSION
	.align		4
        /*0074*/ 	.byte	0x03, 0x5f
        /*0076*/ 	.short	0x0101


	//----- nvinfo : EIATTR_UNUSED_LOAD_BYTE_OFFSET
	.align		4
        /*0078*/ 	.byte	0x04, 0x44
        /*007a*/ 	.short	(.L_214 - .L_213)


	//   ....[0]....
.L_213:
        /*007c*/ 	.word	0x00000b70
        /*0080*/ 	.word	0x0000fff0


	//   ....[1]....
        /*0084*/ 	.word	0x00000f80
        /*0088*/ 	.word	0x0000fff0


	//   ....[2]....
        /*008c*/ 	.word	0x00002010
        /*0090*/ 	.word	0x0000fff0


	//   ....[3]....
        /*0094*/ 	.word	0x00002bb0
        /*0098*/ 	.word	0x0000fff0


	//   ....[4]....
        /*009c*/ 	.word	0x00002fc0
        /*00a0*/ 	.word	0x0000fff0


	//   ....[5]....
        /*00a4*/ 	.word	0x00004140
        /*00a8*/ 	.word	0x0000fff0


	//----- nvinfo : EIATTR_COOP_GROUP_MASK_REGIDS
	.align		4
.L_214:
        /*00ac*/ 	.byte	0x04, 0x29
        /*00ae*/ 	.short	(.L_216 - .L_215)


	//   ....[0]....
.L_215:
        /*00b0*/ 	.word	0xffffffff


	//   ....[1]....
        /*00b4*/ 	.word	0xffffffff


	//   ....[2]....
        /*00b8*/ 	.word	0xffffffff


	//   ....[3]....
        /*00bc*/ 	.word	0xffffffff


	//   ....[4]....
        /*00c0*/ 	.word	0xffffffff


	//   ....[5]....
        /*00c4*/ 	.word	0xffffffff


	//   ....[6]....
        /*00c8*/ 	.word	0xffffffff


	//   ....[7]....
        /*00cc*/ 	.word	0xffffffff


	//   ....[8]....
        /*00d0*/ 	.word	0xffffffff


	//   ....[9]....
        /*00d4*/ 	.word	0xffffffff


	//   ....[10]....
        /*00d8*/ 	.word	0xffffffff


	//   ....[11]....
        /*00dc*/ 	.word	0xffffffff


	//   ....[12]....
        /*00e0*/ 	.word	0xffffffff


	//   ....[13]....
        /*00e4*/ 	.word	0xffffffff


	//   ....[14]....
        /*00e8*/ 	.word	0xffffffff


	//   ....[15]....
        /*00ec*/ 	.word	0xffffffff


	//   ....[16]....
        /*00f0*/ 	.word	0xffffffff


	//   ....[17]....
        /*00f4*/ 	.word	0xffffffff


	//   ....[18]....
        /*00f8*/ 	.word	0xffffffff


	//   ....[19]....
        /*00fc*/ 	.word	0xffffffff


	//   ....[20]....
        /*0100*/ 	.word	0xffffffff


	//   ....[21]....
        /*0104*/ 	.word	0xffffffff


	//   ....[22]....
        /*0108*/ 	.word	0xffffffff


	//   ....[23]....
        /*010c*/ 	.word	0xffffffff


	//   ....[24]....
        /*0110*/ 	.word	0xffffffff


	//   ....[25]....
        /*0114*/ 	.word	0xffffffff


	//   ....[26]....
        /*0118*/ 	.word	0xffffffff


	//   ....[27]....
        /*011c*/ 	.word	0xffffffff


	//   ....[28]....
        /*0120*/ 	.word	0xffffffff


	//   ....[29]....
        /*0124*/ 	.word	0xffffffff


	//----- nvinfo : EIATTR_COOP_GROUP_INSTR_OFFSETS
	.align		4
.L_216:
        /*0128*/ 	.byte	0x04, 0x28
        /*012a*/ 	.short	(.L_218 - .L_217)


	//   ....[0]....
.L_217:
        /*012c*/ 	.word	0x00000980


	//   ....[1]....
        /*0130*/ 	.word	0x000009e0


	//   ....[2]....
        /*0134*/ 	.word	0x00000a50


	//   ....[3]....
        /*0138*/ 	.word	0x00000aa0


	//   ....[4]....
        /*013c*/ 	.word	0x00000ad0


	//   ....[5]....
        /*0140*/ 	.word	0x00000d20


	//   ....[6]....
        /*0144*/ 	.word	0x00000db0


	//   ....[7]....
        /*0148*/ 	.word	0x00000df0


	//   ....[8]....
        /*014c*/ 	.word	0x00000e40


	//   ....[9]....
        /*0150*/ 	.word	0x00000e80


	//   ....[10]....
        /*0154*/ 	.word	0x00001e30


	//   ....[11]....
        /*0158*/ 	.word	0x00001eb0


	//   ....[12]....
        /*015c*/ 	.word	0x00001f00


	//   ....[13]....
        /*0160*/ 	.word	0x00001f40


	//   ....[14]....
        /*0164*/ 	.word	0x00001f70


	//   ....[15]....
        /*0168*/ 	.word	0x000029c0


	//   ....[16]....
        /*016c*/ 	.word	0x00002a20


	//   ....[17]....
        /*0170*/ 	.word	0x00002a90


	//   ....[18]....
        /*0174*/ 	.word	0x00002ae0


	//   ....[19]....
        /*0178*/ 	.word	0x00002b10


	//   ....[20]....
        /*017c*/ 	.word	0x00002d60


	//   ....[21]....
        /*0180*/ 	.word	0x00002de0


	//   ....[22]....
        /*0184*/ 	.word	0x00002e20


	//   ....[23]....
        /*0188*/ 	.word	0x00002e60


	//   ....[24]....
        /*018c*/ 	.word	0x00002ec0


	//   ....[25]....
        /*0190*/ 	.word	0x00003f60


	//   ....[26]....
        /*0194*/ 	.word	0x00003fe0


	//   ....[27]....
        /*0198*/ 	.word	0x00004030


	//   ....[28]....
        /*019c*/ 	.word	0x00004070


	//   ....[29]....
        /*01a0*/ 	.word	0x000040a0


	//----- nvinfo : EIATTR_VRC_CTA_INIT_COUNT
	.align		4
.L_218:
        /*01a4*/ 	.byte	0x02, 0x4a
	.zero		1
	.zero		1


	//----- nvinfo : EIATTR_EXIT_INSTR_OFFSETS
	.align		4
        /*01a8*/ 	.byte	0x04, 0x1c
        /*01aa*/ 	.short	(.L_220 - .L_219)


	//   ....[0]....
.L_219:
        /*01ac*/ 	.word	0x00000080


	//   ....[1]....
        /*01b0*/ 	.word	0x000000c0


	//   ....[2]....
        /*01b4*/ 	.word	0x00004280


	//   ....[3]....
        /*01b8*/ 	.word	0x000042d0


	//----- nvinfo : EIATTR_MAX_THREADS
	.align		4
.L_220:
        /*01bc*/ 	.byte	0x04, 0x05
        /*01be*/ 	.short	(.L_222 - .L_221)
.L_221:
        /*01c0*/ 	.word	0x00000200
        /*01c4*/ 	.word	0x00000001
        /*01c8*/ 	.word	0x00000001


	//----- nvinfo : EIATTR_CRS_STACK_SIZE
	.align		4
.L_222:
        /*01cc*/ 	.byte	0x04, 0x1e
        /*01ce*/ 	.short	(.L_224 - .L_223)
.L_223:
        /*01d0*/ 	.word	0x00000000


	//----- nvinfo : EIATTR_CBANK_PARAM_SIZE
	.align		4
.L_224:
        /*01d4*/ 	.byte	0x03, 0x19
        /*01d6*/ 	.short	0x001d


	//----- nvinfo : EIATTR_PARAM_CBANK
	.align		4
        /*01d8*/ 	.byte	0x04, 0x0a
        /*01da*/ 	.short	(.L_226 - .L_225)
	.align		4
.L_225:
        /*01dc*/ 	.word	index@(.nv.constant0._ZN3cub18CUB_300001_SM_10006detail6reduce28DeviceReduceSingleTileKernelINS2_10policy_hubIfjN4cuda3std3__44plusIfEEE10Policy1000EPfSC_iS9_ffNS7_10__identityEEEvT0_T1_T2_T3_T4_T6_)
        /*01e0*/ 	.short	0x0380
        /*01e2*/ 	.short	0x001d


	//----- nvinfo : EIATTR_SW_WAR
	.align		4
.L_226:
        /*01e4*/ 	.byte	0x04, 0x36
        /*01e6*/ 	.short	(.L_228 - .L_227)
.L_227:
        /*01e8*/ 	.word	0x00000008
.L_228:


//--------------------- .nv.info._ZN3cub18CUB_300001_SM_10006detail6reduce18DeviceReduceKernelINS2_10policy_hubIfjN4cuda3std3__44plusIfEEE10Policy1000EN6thrust24THRUST_300001_SM_1000_NS10device_ptrIfEEjS9_fNS7_10__identityEEEvT0_PT3_T1_NS0_13GridEvenShareISK_EET2_T4_ --------------------------
	.section	.nv.info._ZN3cub18CUB_300001_SM_10006detail6reduce18DeviceReduceKernelINS2_10policy_hubIfjN4cuda3std3__44plusIfEEE10Policy1000EN6thrust24THRUST_300001_SM_1000_NS10device_ptrIfEEjS9_fNS7_10__identityEEEvT0_PT3_T1_NS0_13GridEvenShareISK_EET2_T4_,"",@"SHT_CUDA_INFO"
	.sectionflags	@""
	.align	4


	//----- nvinfo : EIATTR_CUDA_API_VERSION
	.align		4
        /*0000*/ 	.byte	0x04, 0x37
        /*0002*/ 	.short	(.L_230 - .L_229)
.L_229:
        /*0004*/ 	.word	0x00000082


	//----- nvinfo : EIATTR_KPARAM_INFO
	.align		4
.L_230:
        /*0008*/ 	.byte	0x04, 0x17
        /*000a*/ 	.short	(.L_232 - .L_231)
.L_231:
        /*000c*/ 	.word	0x00000000
        /*0010*/ 	.short	0x0005
        /*0012*/ 	.short	0x003d
        /*0014*/ 	.byte	0x00, 0xf0, 0x05, 0x00


	//----- nvinfo : EIATTR_KPARAM_INFO
	.align		4
.L_232:
        /*0018*/ 	.byte	0x04, 0x17
        /*001a*/ 	.short	(.L_234 - .L_233)
.L_233:
        /*001c*/ 	.word	0x00000000
        /*0020*/ 	.short	0x0004
        /*0022*/ 	.short	0x003c
        /*0024*/ 	.byte	0x00, 0xf0, 0x05, 0x00


	//----- nvinfo : EIATTR_KPARAM_INFO
	.align		4
.L_234:
        /*0028*/ 	.byte	0x04, 0x17
        /*002a*/ 	.short	(.L_236 - .L_235)
.L_235:
        /*002c*/ 	.word	0x00000000
        /*0030*/ 	.short	0x0003
        /*0032*/ 	.short	0x0014
        /*0034*/ 	.byte	0x00, 0xf0, 0xa1, 0x00


	//----- nvinfo : EIATTR_KPARAM_INFO
	.align		4
.L_236:
        /*0038*/ 	.byte	0x04, 0x17
        /*003a*/ 	.short	(.L_238 - .L_237)
.L_237:
        /*003c*/ 	.word	0x00000000
        /*0040*/ 	.short	0x0002
        /*0042*/ 	.short	0x0010
        /*0044*/ 	.byte	0x00, 0xf0, 0x11, 0x00


	//----- nvinfo : EIATTR_KPARAM_INFO
	.align		4
.L_238:
        /*0048*/ 	.byte	0x04, 0x17
        /*004a*/ 	.short	(.L_240 - .L_239)
.L_239:
        /*004c*/ 	.word	0x00000000
        /*0050*/ 	.short	0x0001
        /*0052*/ 	.short	0x0008
        /*0054*/ 	.byte	0x00, 0xf5, 0x21, 0x00


	//----- nvinfo : EIATTR_KPARAM_INFO
	.align		4
.L_240:
        /*0058*/ 	.byte	0x04, 0x17
        /*005a*/ 	.short	(.L_242 - .L_241)
.L_241:
        /*005c*/ 	.word	0x00000000
        /*0060*/ 	.short	0x0000
        /*0062*/ 	.short	0x0000
        /*0064*/ 	.byte	0x00, 0xf0, 0x21, 0x00


	//----- nvinfo : EIATTR_SPARSE_MMA_MASK
	.align		4
.L_242:
        /*0068*/ 	.byte	0x03, 0x50
        /*006a*/ 	.short	0x0000


	//----- nvinfo : EIATTR_MAXREG_COUNT
	.align		4
        /*006c*/ 	.byte	0x03, 0x1b
        /*006e*/ 	.short	0x0080


	//----- nvinfo : EIATTR_NUM_BARRIERS
	.align		4
        /*0070*/ 	.byte	0x02, 0x4c
        /*0072*/ 	.byte	0x01
	.zero		1


	//----- nvinfo : EIATTR_MERCURY_ISA_VERSION
	.align		4
        /*0074*/ 	.byte	0x03, 0x5f
        /*0076*/ 	.short	0x0101


	//----- nvinfo : EIATTR_UNUSED_LOAD_BYTE_OFFSET
	.align		4
        /*0078*/ 	.byte	0x04, 0x44
        /*007a*/ 	.short	(.L_244 - .L_243)


	//   ....[0]....
.L_243:
        /*007c*/ 	.word	0x00000de0
        /*0080*/ 	.word	0x0000fff0


	//   ....[1]....
        /*0084*/ 	.word	0x000011f0
        /*0088*/ 	.word	0x0000fff0


	//   ....[2]....
        /*008c*/ 	.word	0x000026b0
        /*0090*/ 	.word	0x0000fff0


	//----- nvinfo : EIATTR_COOP_GROUP_MASK_REGIDS
	.align		4
.L_244:
        /*0094*/ 	.byte	0x04, 0x29
        /*0096*/ 	.short	(.L_246 - .L_245)


	//   ....[0]....
.L_245:
        /*0098*/ 	.word	0xffffffff


	//   ....[1]....
        /*009c*/ 	.word	0xffffffff


	//   ....[2]....
        /*00a0*/ 	.word	0xffffffff


	//   ....[3]....
        /*00a4*/ 	.word	0xffffffff


	//   ....[4]....
        /*00a8*/ 	.word	0xffffffff


	//   ....[5]....
        /*00ac*/ 	.word	0xffffffff


	//   ....[6]....
        /*00b0*/ 	.word	0xffffffff


	//   ....[7]....
        /*00b4*/ 	.word	0xffffffff


	//   ....[8]....
        /*00b8*/ 	.word	0xffffffff


	//   ....[9]....
        /*00bc*/ 	.word	0xffffffff


	//   ....[10]....
        /*00c0*/ 	.word	0xffffffff


	//   ....[11]....
        /*00c4*/ 	.word	0xffffffff


	//   ....[12]....
        /*00c8*/ 	.word	0xffffffff


	//   ....[13]....
        /*00cc*/ 	.word	0xffffffff


	//   ....[14]....
        /*00d0*/ 	.word	0xffffffff


	//----- nvinfo : EIATTR_COOP_GROUP_INSTR_OFFSETS
	.align		4
.L_246:
        /*00d4*/ 	.byte	0x04, 0x28
        /*00d6*/ 	.short	(.L_248 - .L_247)


	//   ....[0]....
.L_247:
        /*00d8*/ 	.word	0x00000bf0


	//   ....[1]....
        /*00dc*/ 	.word	0x00000c50


	//   ....[2]....
        /*00e0*/ 	.word	0x00000cc0


	//   ....[3]....
        /*00e4*/ 	.word	0x00000d10


	//   ....[4]....
        /*00e8*/ 	.word	0x00000d40


	//   ....[5]....
        /*00ec*/ 	.word	0x00000f90


	//   ....[6]....
        /*00f0*/ 	.word	0x00001020


	//   ....[7]....
        /*00f4*/ 	.word	0x00001070


	//   ....[8]....
        /*00f8*/ 	.word	0x000010b0


	//   ....[9]....
        /*00fc*/ 	.word	0x000010f0


	//   ....[10]....
        /*0100*/ 	.word	0x000024c0


	//   ....[11]....
        /*0104*/ 	.word	0x00002550


	//   ....[12]....
        /*0108*/ 	.word	0x000025a0


	//   ....[13]....
        /*010c*/ 	.word	0x000025e0


	//   ....[14]....
        /*0110*/ 	.word	0x00002610


	//----- nvinfo : EIATTR_VRC_CTA_INIT_COUNT
	.align		4
.L_248:
        /*0114*/ 	.byte	0x02, 0x4a
	.zero		1
	.zero		1


	//----- nvinfo : EIATTR_EXIT_INSTR_OFFSETS
	.align		4
        /*0118*/ 	.byte	0x04, 0x1c
        /*011a*/ 	.short	(.L_250 - .L_249)


	//   ....[0]....
.L_249:
        /*011c*/ 	.word	0x000027f0


	//   ....[1]....
        /*0120*/ 	.word	0x00002830


	//----- nvinfo : EIATTR_MAX_THREADS
	.align		4
.L_250:
        /*0124*/ 	.byte	0x04, 0x05
        /*0126*/ 	.short	(.L_252 - .L_251)
.L_251:
        /*0128*/ 	.word	0x00000200
        /*012c*/ 	.word	0x00000001
        /*0130*/ 	.word	0x00000001


	//----- nvinfo : EIATTR_CRS_STACK_SIZE
	.align		4
.L_252:
        /*0134*/ 	.byte	0x04, 0x1e
        /*0136*/ 	.short	(.L_254 - .L_253)
.L_253:
        /*0138*/ 	.word	0x00000000


	//----- nvinfo : EIATTR_CBANK_PARAM_SIZE
	.align		4
.L_254:
        /*013c*/ 	.byte	0x03, 0x19
        /*013e*/ 	.short	0x003e


	//----- nvinfo : EIATTR_PARAM_CBANK
	.align		4
        /*0140*/ 	.byte	0x04, 0x0a
        /*0142*/ 	.short	(.L_256 - .L_255)
	.align		4
.L_255:
        /*0144*/ 	.word	index@(.nv.constant0._ZN3cub18CUB_300001_SM_10006detail6reduce18DeviceReduceKernelINS2_10policy_hubIfjN4cuda3std3__44plusIfEEE10Policy1000EN6thrust24THRUST_300001_SM_1000_NS10device_ptrIfEEjS9_fNS7_10__identityEEEvT0_PT3_T1_NS0_13GridEvenShareISK_EET2_T4_)
        /*0148*/ 	.short	0x0380
        /*014a*/ 	.short	0x003e


	//----- nvinfo : EIATTR_SW_WAR
	.align		4
.L_256:
        /*014c*/ 	.byte	0x04, 0x36
        /*014e*/ 	.short	(.L_258 - .L_257)
.L_257:
        /*0150*/ 	.word	0x00000008
.L_258:


//--------------------- .nv.info._ZN3cub18CUB_300001_SM_10006detail6reduce28DeviceReduceSingleTileKernelINS2_10policy_hubIfjN4cuda3std3__44plusIfEEE10Policy1000EN6thrust24THRUST_300001_SM_1000_NS10device_ptrIfEEPfjS9_ffNS7_10__identityEEEvT0_T1_T2_T3_T4_T6_ --------------------------
	.section	.nv.info._ZN3cub18CUB_300001_SM_10006detail6reduce28DeviceReduceSingleTileKernelINS2_10policy_hubIfjN4cuda3std3__44plusIfEEE10Policy1000EN6thrust24THRUST_300001_SM_1000_NS10device_ptrIfEEPfjS9_ffNS7_10__identityEEEvT0_T1_T2_T3_T4_T6_,"",@"SHT_CUDA_INFO"
	.sectionflags	@""
	.align	4


	//----- nvinfo : EIATTR_CUDA_API_VERSION
	.align		4
        /*0000*/ 	.byte	0x04, 0x37
        /*0002*/ 	.short	(.L_260 - .L_259)
.L_259:
        /*0004*/ 	.word	0x00000082


	//----- nvinfo : EIATTR_KPARAM_INFO
	.align		4
.L_260:
        /*0008*/ 	.byte	0x04, 0x17
        /*000a*/ 	.short	(.L_262 - .L_261)
.L_261:
        /*000c*/ 	.word	0x00000000
        /*0010*/ 	.short	0x0005
        /*0012*/ 	.short	0x001c
        /*0014*/ 	.byte	0x00, 0xf0, 0x05, 0x00


	//----- nvinfo : EIATTR_KPARAM_INFO
	.align		4
.L_262:
        /*0018*/ 	.byte	0x04, 0x17
        /*001a*/ 	.short	(.L_264 - .L_263)
.L_263:
        /*001c*/ 	.word	0x00000000
        /*0020*/ 	.short	0x0004
        /*0022*/ 	.short	0x0018
        /*0024*/ 	.byte	0x00, 0xf0, 0x11, 0x00


	//----- nvinfo : EIATTR_KPARAM_INFO
	.align		4
.L_264:
        /*0028*/ 	.byte	0x04, 0x17
        /*002a*/ 	.short	(.L_266 - .L_265)
.L_265:
        /*002c*/ 	.word	0x00000000
        /*0030*/ 	.short	0x0003
        /*0032*/ 	.short	0x0014
        /*0034*/ 	.byte	0x00, 0xf0, 0x05, 0x00


	//----- nvinfo : EIATTR_KPARAM_INFO
	.align		4
.L_266:
        /*0038*/ 	.byte	0x04, 0x17
        /*003a*/ 	.short	(.L_268 - .L_267)
.L_267:
        /*003c*/ 	.word	0x00000000
        /*0040*/ 	.short	0x0002
        /*0042*/ 	.short	0x0010
        /*0044*/ 	.byte	0x00, 0xf0, 0x11, 0x00


	//----- nvinfo : EIATTR_KPARAM_INFO
	.align		4
.L_268:
        /*0048*/ 	.byte	0x04, 0x17
        /*004a*/ 	.short	(.L_270 - .L_269)
.L_269:
        /*004c*/ 	.word	0x00000000
        /*0050*/ 	.short	0x0001
        /*0052*/ 	.short	0x0008
        /*0054*/ 	.byte	0x00, 0xf5, 0x21, 0x00


	//----- nvinfo : EIATTR_KPARAM_INFO
	.align		4
.L_270:
        /*0058*/ 	.byte	0x04, 0x17
        /*005a*/ 	.short	(.L_272 - .L_271)
.L_271:
        /*005c*/ 	.word	0x00000000
        /*0060*/ 	.short	0x0000
        /*0062*/ 	.short	0x0000
        /*0064*/ 	.byte	0x00, 0xf0, 0x21, 0x00


	//----- nvinfo : EIATTR_SPARSE_MMA_MASK
	.align		4
.L_272:
        /*0068*/ 	.byte	0x03, 0x50
        /*006a*/ 	.short	0x0000


	//----- nvinfo : EIATTR_MAXREG_COUNT
	.align		4
        /*006c*/ 	.byte	0x03, 0x1b
        /*006e*/ 	.short	0x0080


	//----- nvinfo : EIATTR_NUM_BARRIERS
	.align		4
        /*0070*/ 	.byte	0x02, 0x4c
        /*0072*/ 	.byte	0x01
	.zero		1


	//----- nvinfo : EIATTR_MERCURY_ISA_VERSION
	.align		4
        /*0074*/ 	.byte	0x03, 0x5f
        /*0076*/ 	.short	0x0101


	//----- nvinfo : EIATTR_UNUSED_LOAD_BYTE_OFFSET
	.align		4
        /*0078*/ 	.byte	0x04, 0x44
        /*007a*/ 	.short	(.L_274 - .L_273)


	//   ....[0]....
.L_273:
        /*007c*/ 	.word	0x00000b00
        /*0080*/ 	.word	0x0000fff0


	//   ....[1]....
        /*0084*/ 	.word	0x00000f10
        /*0088*/ 	.word	0x0000fff0


	//   ....[2]....
        /*008c*/ 	.word	0x00002270
        /*0090*/ 	.word	0x0000fff0


	//----- nvinfo : EIATTR_COOP_GROUP_MASK_REGIDS
	.align		4
.L_274:
        /*0094*/ 	.byte	0x04, 0x29
        /*0096*/ 	.short	(.L_276 - .L_275)


	//   ....[0]....
.L_275:
        /*0098*/ 	.word	0xffffffff


	//   ....[1]....
        /*009c*/ 	.word	0xffffffff


	//   ....[2]....
        /*00a0*/ 	.word	0xffffffff


	//   ....[3]....
        /*00a4*/ 	.word	0xffffffff


	//   ....[4]....
        /*00a8*/ 	.word	0xffffffff


	//   ....[5]....
        /*00ac*/ 	.word	0xffffffff


	//   ....[6]....
        /*00b0*/ 	.word	0xffffffff


	//   ....[7]....
        /*00b4*/ 	.word	0xffffffff


	//   ....[8]....
        /*00b8*/ 	.word	0xffffffff


	//   ....[9]....
        /*00bc*/ 	.word	0xffffffff


	//   ....[10]....
        /*00c0*/ 	.word	0xffffffff


	//   ....[11]....
        /*00c4*/ 	.word	0xffffffff


	//   ....[12]....
        /*00c8*/ 	.word	0xffffffff


	//   ....[13]....
        /*00cc*/ 	.word	0xffffffff


	//   ....[14]....
        /*00d0*/ 	.word	0xffffffff


	//----- nvinfo : EIATTR_COOP_GROUP_INSTR_OFFSETS
	.align		4
.L_276:
        /*00d4*/ 	.byte	0x04, 0x28
        /*00d6*/ 	.short	(.L_278 - .L_277)


	//   ....[0]....
.L_277:
        /*00d8*/ 	.word	0x00000910


	//   ....[1]....
        /*00dc*/ 	.word	0x00000970


	//   ....[2]....
        /*00e0*/ 	.word	0x000009e0


	//   ....[3]....
        /*00e4*/ 	.word	0x00000a30


	//   ....[4]....
        /*00e8*/ 	.word	0x00000a60


	//   ....[5]....
        /*00ec*/ 	.word	0x00000cb0


	//   ....[6]....
        /*00f0*/ 	.word	0x00000d40


	//   ....[7]....
        /*00f4*/ 	.word	0x00000d80


	//   ....[8]....
        /*00f8*/ 	.word	0x00000dd0


	//   ....[9]....
        /*00fc*/ 	.word	0x00000e10


	//   ....[10]....
        /*0100*/ 	.word	0x00002090


	//   ....[11]....
        /*0104*/ 	.word	0x00002110


	//   ....[12]....
        /*0108*/ 	.word	0x00002160


	//   ....[13]....
        /*010c*/ 	.word	0x000021a0


	//   ....[14]....
        /*0110*/ 	.word	0x000021d0


	//----- nvinfo : EIATTR_VRC_CTA_INIT_COUNT
	.align		4
.L_278:
        /*0114*/ 	.byte	0x02, 0x4a
	.zero		1
	.zero		1


	//----- nvinfo : EIATTR_EXIT_INSTR_OFFSETS
	.align		4
        /*0118*/ 	.byte	0x04, 0x1c
        /*011a*/ 	.short	(.L_280 - .L_279)


	//   ....[0]....
.L_279:
        /*011c*/ 	.word	0x00000080


	//   ....[1]....
        /*0120*/ 	.word	0x000000c0


	//   ....[2]....
        /*0124*/ 	.word	0x000023b0


	//   ....[3]....
        /*0128*/ 	.word	0x00002400


	//----- nvinfo : EIATTR_MAX_THREADS
	.align		4
.L_280:
        /*012c*/ 	.byte	0x04, 0x05
        /*012e*/ 	.short	(.L_282 - .L_281)
.L_281:
        /*0130*/ 	.word	0x00000200
        /*0134*/ 	.word	0x00000001
        /*0138*/ 	.word	0x00000001


	//----- nvinfo : EIATTR_CRS_STACK_SIZE
	.align		4
.L_282:
        /*013c*/ 	.byte	0x04, 0x1e
        /*013e*/ 	.short	(.L_284 - .L_283)
.L_283:
        /*0140*/ 	.word	0x00000000


	//----- nvinfo : EIATTR_CBANK_PARAM_SIZE
	.align		4
.L_284:
        /*0144*/ 	.byte	0x03, 0x19
        /*0146*/ 	.short	0x001d


	//----- nvinfo : EIATTR_PARAM_CBANK
	.align		4
        /*0148*/ 	.byte	0x04, 0x0a
        /*014a*/ 	.short	(.L_286 - .L_285)
	.align		4
.L_285:
        /*014c*/ 	.word	index@(.nv.constant0._ZN3cub18CUB_300001_SM_10006detail6reduce28DeviceReduceSingleTileKernelINS2_10policy_hubIfjN4cuda3std3__44plusIfEEE10Policy1000EN6thrust24THRUST_300001_SM_1000_NS10device_ptrIfEEPfjS9_ffNS7_10__identityEEEvT0_T1_T2_T3_T4_T6_)
        /*0150*/ 	.short	0x0380
        /*0152*/ 	.short	0x001d


	//----- nvinfo : EIATTR_SW_WAR
	.align		4
.L_286:
        /*0154*/ 	.byte	0x04, 0x36
        /*0156*/ 	.short	(.L_288 - .L_287)
.L_287:
        /*0158*/ 	.word	0x00000008
.L_288:


//--------------------- .nv.info._ZN3cub18CUB_300001_SM_10006detail11EmptyKernelIvEEvv --------------------------
	.section	.nv.info._ZN3cub18CUB_300001_SM_10006detail11EmptyKernelIvEEvv,"",@"SHT_CUDA_INFO"
	.sectionflags	@""
	.align	4


	//----- nvinfo : EIATTR_CUDA_API_VERSION
	.align		4
        /*0000*/ 	.byte	0x04, 0x37
        /*0002*/ 	.short	(.L_290 - .L_289)
.L_289:
        /*0004*/ 	.word	0x00000082


	//----- nvinfo : EIATTR_SPARSE_MMA_MASK
	.align		4
.L_290:
        /*0008*/ 	.byte	0x03, 0x50
        /*000a*/ 	.short	0x0000


	//----- nvinfo : EIATTR_MAXREG_COUNT
	.align		4
        /*000c*/ 	.byte	0x03, 0x1b
        /*000e*/ 	.short	0x00ff


	//----- nvinfo : EIATTR_MERCURY_ISA_VERSION
	.align		4
        /*0010*/ 	.byte	0x03, 0x5f
        /*0012*/ 	.short	0x0101


	//----- nvinfo : EIATTR_VRC_CTA_INIT_COUNT
	.align		4
        /*0014*/ 	.byte	0x02, 0x4a
	.zero		1
	.zero		1


	//----- nvinfo : EIATTR_EXIT_INSTR_OFFSETS
	.align		4
        /*0018*/ 	.byte	0x04, 0x1c
        /*001a*/ 	.short	(.L_292 - .L_291)


	//   ....[0]....
.L_291:
        /*001c*/ 	.word	0x00000010


	//----- nvinfo : EIATTR_SW_WAR
	.align		4
.L_292:
        /*0020*/ 	.byte	0x04, 0x36
        /*0022*/ 	.short	(.L_294 - .L_293)
.L_293:
        /*0024*/ 	.word	0x00000008
.L_294:


//--------------------- .nv.info._Z25calculate_part_modularityiiPiS_Pff --------------------------
	.section	.nv.info._Z25calculate_part_modularityiiPiS_Pff,"",@"SHT_CUDA_INFO"
	.sectionflags	@""
	.align	4


	//----- nvinfo : EIATTR_CUDA_API_VERSION
	.align		4
        /*0000*/ 	.byte	0x04, 0x37
        /*0002*/ 	.short	(.L_296 - .L_295)
.L_295:
        /*0004*/ 	.word	0x00000082


	//----- nvinfo : EIATTR_KPARAM_INFO
	.align		4
.L_296:
        /*0008*/ 	.byte	0x04, 0x17
        /*000a*/ 	.short	(.L_298 - .L_297)
.L_297:
        /*000c*/ 	.word	0x00000000
        /*0010*/ 	.short	0x0005
        /*0012*/ 	.short	0x0020
        /*0014*/ 	.byte	0x00, 0xf0, 0x11, 0x00


	//----- nvinfo : EIATTR_KPARAM_INFO
	.align		4
.L_298:
        /*0018*/ 	.byte	0x04, 0x17
        /*001a*/ 	.short	(.L_300 - .L_299)
.L_299:
        /*001c*/ 	.word	0x00000000
        /*0020*/ 	.short	0x0004
        /*0022*/ 	.short	0x0018
        /*0024*/ 	.byte	0x00, 0xf5, 0x21, 0x00


	//----- nvinfo : EIATTR_KPARAM_INFO
	.align		4
.L_300:
        /*0028*/ 	.byte	0x04, 0x17
        /*002a*/ 	.short	(.L_302 - .L_301)
.L_301:
        /*002c*/ 	.word	0x00000000
        /*0030*/ 	.short	0x0003
        /*0032*/ 	.short	0x0010
        /*0034*/ 	.byte	0x00, 0xf5, 0x21, 0x00


	//----- nvinfo : EIATTR_KPARAM_INFO
	.align		4
.L_302:
        /*0038*/ 	.byte	0x04, 0x17
        /*003a*/ 	.short	(.L_304 - .L_303)
.L_303:
        /*003c*/ 	.word	0x00000000
        /*0040*/ 	.short	0x0002
        /*0042*/ 	.short	0x0008
        /*0044*/ 	.byte	0x00, 0xf5, 0x21, 0x00


	//----- nvinfo : EIATTR_KPARAM_INFO
	.align		4
.L_304:
        /*0048*/ 	.byte	0x04, 0x17
        /*004a*/ 	.short	(.L_306 - .L_305)
.L_305:
        /*004c*/ 	.word	0x00000000
        /*0050*/ 	.short	0x0001
        /*0052*/ 	.short	0x0004
        /*0054*/ 	.byte	0x00, 0xf0, 0x11, 0x00


	//----- nvinfo : EIATTR_KPARAM_INFO
	.align		4
.L_306:
        /*0058*/ 	.byte	0x04, 0x17
        /*005a*/ 	.short	(.L_308 - .L_307)
.L_307:
        /*005c*/ 	.word	0x00000000
        /*0060*/ 	.short	0x0000
        /*0062*/ 	.short	0x0000
        /*0064*/ 	.byte	0x00, 0xf0, 0x11, 0x00


	//----- nvinfo : EIATTR_SPARSE_MMA_MASK
	.align		4
.L_308:
        /*0068*/ 	.byte	0x03, 0x50
        /*006a*/ 	.short	0x0000


	//----- nvinfo : EIATTR_MAXREG_COUNT
	.align		4
        /*006c*/ 	.byte	0x03, 0x1b
        /*006e*/ 	.short	0x00ff


	//----- nvinfo : EIATTR_MERCURY_ISA_VERSION
	.align		4
        /*0070*/ 	.byte	0x03, 0x5f
        /*0072*/ 	.short	0x0101


	//----- nvinfo : EIATTR_VRC_CTA_INIT_COUNT
	.align		4
        /*0074*/ 	.byte	0x02, 0x4a
	.zero		1
	.zero		1


	//----- nvinfo : EIATTR_EXIT_INSTR_OFFSETS
	.align		4
        /*0078*/ 	.byte	0x04, 0x1c
        /*007a*/ 	.short	(.L_310 - .L_309)


	//   ....[0]....
.L_309:
        /*007c*/ 	.word	0x00000070


	//   ....[1]....
        /*0080*/ 	.word	0x000007a0


	//----- nvinfo : EIATTR_CRS_STACK_SIZE
	.align		4
.L_310:
        /*0084*/ 	.byte	0x04, 0x1e
        /*0086*/ 	.short	(.L_312 - .L_311)
.L_311:
        /*0088*/ 	.word	0x00000000


	//----- nvinfo : EIATTR_CBANK_PARAM_SIZE
	.align		4
.L_312:
        /*008c*/ 	.byte	0x03, 0x19
        /*008e*/ 	.short	0x0024


	//----- nvinfo : EIATTR_PARAM_CBANK
	.align		4
        /*0090*/ 	.byte	0x04, 0x0a
        /*0092*/ 	.short	(.L_314 - .L_313)
	.align		4
.L_313:
        /*0094*/ 	.word	index@(.nv.constant0._Z25calculate_part_modularityiiPiS_Pff)
        /*0098*/ 	.short	0x0380
        /*009a*/ 	.short	0x0024


	//----- nvinfo : EIATTR_SW_WAR
	.align		4
.L_314:
        /*009c*/ 	.byte	0x04, 0x36
        /*009e*/ 	.short	(.L_316 - .L_315)
.L_315:
        /*00a0*/ 	.word	0x00000008
.L_316:


//--------------------- .nv.info._Z32calculate_community_internal_sumiPiS_S_ --------------------------
	.section	.nv.info._Z32calculate_community_internal_sumiPiS_S_,"",@"SHT_CUDA_INFO"
	.sectionflags	@""
	.align	4


	//----- nvinfo : EIATTR_CUDA_API_VERSION
	.align		4
        /*0000*/ 	.byte	0x04, 0x37
        /*0002*/ 	.short	(.L_318 - .L_317)
.L_317:
        /*0004*/ 	.word	0x00000082


	//----- nvinfo : EIATTR_KPARAM_INFO
	.align		4
.L_318:
        /*0008*/ 	.byte	0x04, 0x17
        /*000a*/ 	.short	(.L_320 - .L_319)
.L_319:
        /*000c*/ 	.word	0x00000000
        /*0010*/ 	.short	0x0003
        /*0012*/ 	.short	0x0018
        /*0014*/ 	.byte	0x00, 0xf5, 0x21, 0x00


	//----- nvinfo : EIATTR_KPARAM_INFO
	.align		4
.L_320:
        /*0018*/ 	.byte	0x04, 0x17
        /*001a*/ 	.short	(.L_322 - .L_321)
.L_321:
        /*001c*/ 	.word	0x00000000
        /*0020*/ 	.short	0x0002
        /*0022*/ 	.short	0x0010
        /*0024*/ 	.byte	0x00, 0xf5, 0x21, 0x00


	//----- nvinfo : EIATTR_KPARAM_INFO
	.align		4
.L_322:
        /*0028*/ 	.byte	0x04, 0x17
        /*002a*/ 	.short	(.L_324 - .L_323)
.L_323:
        /*002c*/ 	.word	0x00000000
        /*0030*/ 	.short	0x0001
        /*0032*/ 	.short	0x0008
        /*0034*/ 	.byte	0x00, 0xf5, 0x21, 0x00


	//----- nvinfo : EIATTR_KPARAM_INFO
	.align		4
.L_324:
        /*0038*/ 	.byte	0x04, 0x17
        /*003a*/ 	.short	(.L_326 - .L_325)
.L_325:
        /*003c*/ 	.word	0x00000000
        /*0040*/ 	.short	0x0000
        /*0042*/ 	.short	0x0000
        /*0044*/ 	.byte	0x00, 0xf0, 0x11, 0x00


	//----- nvinfo : EIATTR_SPARSE_MMA_MASK
	.align		4
.L_326:
        /*0048*/ 	.byte	0x03, 0x50
        /*004a*/ 	.short	0x0000


	//----- nvinfo : EIATTR_MAXREG_COUNT
	.align		4
        /*004c*/ 	.byte	0x03, 0x1b
        /*004e*/ 	.short	0x00ff


	//----- nvinfo : EIATTR_MERCURY_ISA_VERSION
	.align		4
        /*0050*/ 	.byte	0x03, 0x5f
        /*0052*/ 	.short	0x0101


	//----- nvinfo : EIATTR_VRC_CTA_INIT_COUNT
	.align		4
        /*0054*/ 	.byte	0x02, 0x4a
	.zero		1
	.zero		1


	//----- nvinfo : EIATTR_EXIT_INSTR_OFFSETS
	.align		4
        /*0058*/ 	.byte	0x04, 0x1c
        /*005a*/ 	.short	(.L_328 - .L_327)


	//   ....[0]....
.L_327:
        /*005c*/ 	.word	0x00000070


	//   ....[1]....
        /*0060*/ 	.word	0x00000c90


	//----- nvinfo : EIATTR_CBANK_PARAM_SIZE
	.align		4
.L_328:
        /*0064*/ 	.byte	0x03, 0x19
        /*0066*/ 	.short	0x0020


	//----- nvinfo : EIATTR_PARAM_CBANK
	.align		4
        /*0068*/ 	.byte	0x04, 0x0a
        /*006a*/ 	.short	(.L_330 - .L_329)
	.align		4
.L_329:
        /*006c*/ 	.word	index@(.nv.constant0._Z32calculate_community_internal_sumiPiS_S_)
        /*0070*/ 	.short	0x0380
        /*0072*/ 	.short	0x0020


	//----- nvinfo : EIATTR_SW_WAR
	.align		4
.L_330:
        /*0074*/ 	.byte	0x04, 0x36
        /*0076*/ 	.short	(.L_332 - .L_331)
.L_331:
        /*0078*/ 	.word	0x00000008
.L_332:


//--------------------- .nv.info._Z34calculate_community_internal_edgesiPiS_S_S_S_ --------------------------
	.section	.nv.info._Z34calculate_community_internal_edgesiPiS_S_S_S_,"",@"SHT_CUDA_INFO"
	.sectionflags	@""
	.align	4


	//----- nvinfo : EIATTR_CUDA_API_VERSION
	.align		4
        /*0000*/ 	.byte	0x04, 0x37
        /*0002*/ 	.short	(.L_334 - .L_333)
.L_333:
        /*0004*/ 	.word	0x00000082


	//----- nvinfo : EIATTR_KPARAM_INFO
	.align		4
.L_334:
        /*0008*/ 	.byte	0x04, 0x17
        /*000a*/ 	.short	(.L_336 - .L_335)
.L_335:
        /*000c*/ 	.word	0x00000000
        /*0010*/ 	.short	0x0005
        /*0012*/ 	.short	0x0028
        /*0014*/ 	.byte	0x00, 0xf5, 0x21, 0x00


	//----- nvinfo : EIATTR_KPARAM_INFO
	.align		4
.L_336:
        /*0018*/ 	.byte	0x04, 0x17
        /*001a*/ 	.short	(.L_338 - .L_337)
.L_337:
        /*001c*/ 	.word	0x00000000
        /*0020*/ 	.short	0x0004
        /*0022*/ 	.short	0x0020
        /*0024*/ 	.byte	0x00, 0xf5, 0x21, 0x00


	//----- nvinfo : EIATTR_KPARAM_INFO
	.align		4
.L_338:
        /*0028*/ 	.byte	0x04, 0x17
        /*002a*/ 	.short	(.L_340 - .L_339)
.L_339:
        /*002c*/ 	.word	0x00000000
        /*0030*/ 	.short	0x0003
        /*0032*/ 	.short	0x0018
        /*0034*/ 	.byte	0x00, 0xf5, 0x21, 0x00


	//----- nvinfo : EIATTR_KPARAM_INFO
	.align		4
.L_340:
        /*0038*/ 	.byte	0x04, 0x17
        /*003a*/ 	.short	(.L_342 - .L_341)
.L_341:
        /*003c*/ 	.word	0x00000000
        /*0040*/ 	.short	0x0002
        /*0042*/ 	.short	0x0010
        /*0044*/ 	.byte	0x00, 0xf5, 0x21, 0x00


	//----- nvinfo : EIATTR_KPARAM_INFO
	.align		4
.L_342:
        /*0048*/ 	.byte	0x04, 0x17
        /*004a*/ 	.short	(.L_344 - .L_343)
.L_343:
        /*004c*/ 	.word	0x00000000
        /*0050*/ 	.short	0x0001
        /*0052*/ 	.short	0x0008
        /*0054*/ 	.byte	0x00, 0xf5, 0x21, 0x00


	//----- nvinfo : EIATTR_KPARAM_INFO
	.align		4
.L_344:
        /*0058*/ 	.byte	0x04, 0x17
        /*005a*/ 	.short	(.L_346 - .L_345)
.L_345:
        /*005c*/ 	.word	0x00000000
        /*0060*/ 	.short	0x0000
        /*0062*/ 	.short	0x0000
        /*0064*/ 	.byte	0x00, 0xf0, 0x11, 0x00


	//----- nvinfo : EIATTR_SPARSE_MMA_MASK
	.align		4
.L_346:
        /*0068*/ 	.byte	0x03, 0x50
        /*006a*/ 	.short	0x0000


	//----- nvinfo : EIATTR_MAXREG_COUNT
	.align		4
        /*006c*/ 	.byte	0x03, 0x1b
        /*006e*/ 	.short	0x00ff


	//----- nvinfo : EIATTR_MERCURY_ISA_VERSION
	.align		4
        /*0070*/ 	.byte	0x03, 0x5f
        /*0072*/ 	.short	0x0101


	//----- nvinfo : EIATTR_VRC_CTA_INIT_COUNT
	.align		4
        /*0074*/ 	.byte	0x02, 0x4a
	.zero		1
	.zero		1


	//----- nvinfo : EIATTR_EXIT_INSTR_OFFSETS
	.align		4
        /*0078*/ 	.byte	0x04, 0x1c
        /*007a*/ 	.short	(.L_348 - .L_347)


	//   ....[0]....
.L_347:
        /*007c*/ 	.word	0x00000070


	//   ....[1]....
        /*0080*/ 	.word	0x00000fb0


	//----- nvinfo : EIATTR_CRS_STACK_SIZE
	.align		4
.L_348:
        /*0084*/ 	.byte	0x04, 0x1e
        /*0086*/ 	.short	(.L_350 - .L_349)
.L_349:
        /*0088*/ 	.word	0x00000000


	//----- nvinfo : EIATTR_CBANK_PARAM_SIZE
	.align		4
.L_350:
        /*008c*/ 	.byte	0x03, 0x19
        /*008e*/ 	.short	0x0030


	//----- nvinfo : EIATTR_PARAM_CBANK
	.align		4
        /*0090*/ 	.byte	0x04, 0x0a
        /*0092*/ 	.short	(.L_352 - .L_351)
	.align		4
.L_351:
        /*0094*/ 	.word	index@(.nv.constant0._Z34calculate_community_internal_edgesiPiS_S_S_S_)
        /*0098*/ 	.short	0x0380
        /*009a*/ 	.short	0x0030


	//----- nvinfo : EIATTR_SW_WAR
	.align		4
.L_352:
        /*009c*/ 	.byte	0x04, 0x36
        /*009e*/ 	.short	(.L_354 - .L_353)
.L_353:
        /*00a0*/ 	.word	0x00000008
.L_354:


//--------------------- .nv.info._Z10move_nodesiiPiS_S_S_S_S_S_S_f --------------------------
	.section	.nv.info._Z10move_nodesiiPiS_S_S_S_S_S_S_f,"",@"SHT_CUDA_INFO"
	.sectionflags	@""
	.align	4


	//----- nvinfo : EIATTR_CUDA_API_VERSION
	.align		4
        /*0000*/ 	.byte	0x04, 0x37
        /*0002*/ 	.short	(.L_356 - .L_355)
.L_355:
        /*0004*/ 	.word	0x00000082


	//----- nvinfo : EIATTR_KPARAM_INFO
	.align		4
.L_356:
        /*0008*/ 	.byte	0x04, 0x17
        /*000a*/ 	.short	(.L_358 - .L_357)
.L_357:
        /*000c*/ 	.word	0x00000000
        /*0010*/ 	.short	0x000a
        /*0012*/ 	.short	0x0048
        /*0014*/ 	.byte	0x00, 0xf0, 0x11, 0x00


	//----- nvinfo : EIATTR_KPARAM_INFO
	.align		4
.L_358:
        /*0018*/ 	.byte	0x04, 0x17
        /*001a*/ 	.short	(.L_360 - .L_359)
.L_359:
        /*001c*/ 	.word	0x00000000
        /*0020*/ 	.short	0x0009
        /*0022*/ 	.short	0x0040
        /*0024*/ 	.byte	0x00, 0xf5, 0x21, 0x00


	//----- nvinfo : EIATTR_KPARAM_INFO
	.align		4
.L_360:
        /*0028*/ 	.byte	0x04, 0x17
        /*002a*/ 	.short	(.L_362 - .L_361)
.L_361:
        /*002c*/ 	.word	0x00000000
        /*0030*/ 	.short	0x0008
        /*0032*/ 	.short	0x0038
        /*0034*/ 	.byte	0x00, 0xf5, 0x21, 0x00


	//----- nvinfo : EIATTR_KPARAM_INFO
	.align		4
.L_362:
        /*0038*/ 	.byte	0x04, 0x17
        /*003a*/ 	.short	(.L_364 - .L_363)
.L_363:
        /*003c*/ 	.word	0x00000000
        /*0040*/ 	.short	0x0007
        /*0042*/ 	.short	0x0030
        /*0044*/ 	.byte	0x00, 0xf5, 0x21, 0x00


	//----- nvinfo : EIATTR_KPARAM_INFO
	.align		4
.L_364:
        /*0048*/ 	.byte	0x04, 0x17
        /*004a*/ 	.short	(.L_366 - .L_365)
.L_365:
        /*004c*/ 	.word	0x00000000
        /*0050*/ 	.short	0x0006
        /*0052*/ 	.short	0x0028
        /*0054*/ 	.byte	0x00, 0xf5, 0x21, 0x00


	//----- nvinfo : EIATTR_KPARAM_INFO
	.align		4
.L_366:
        /*0058*/ 	.byte	0x04, 0x17
        /*005a*/ 	.short	(.L_368 - .L_367)
.L_367:
        /*005c*/ 	.word	0x00000000
        /*0060*/ 	.short	0x0005
        /*0062*/ 	.short	0x0020
        /*0064*/ 	.byte	0x00, 0xf5, 0x21, 0x00


	//----- nvinfo : EIATTR_KPARAM_INFO
	.align		4
.L_368:
        /*0068*/ 	.byte	0x04, 0x17
        /*006a*/ 	.short	(.L_370 - .L_369)
.L_369:
        /*006c*/ 	.word	0x00000000
        /*0070*/ 	.short	0x0004
        /*0072*/ 	.short	0x0018
        /*0074*/ 	.byte	0x00, 0xf5, 0x21, 0x00


	//----- nvinfo : EIATTR_KPARAM_INFO
	.align		4
.L_370:
        /*0078*/ 	.byte	0x04, 0x17
        /*007a*/ 	.short	(.L_372 - .L_371)
.L_371:
        /*007c*/ 	.word	0x00000000
        /*0080*/ 	.short	0x0003
        /*0082*/ 	.short	0x0010
        /*0084*/ 	.byte	0x00, 0xf5, 0x21, 0x00


	//----- nvinfo : EIATTR_KPARAM_INFO
	.align		4
.L_372:
        /*0088*/ 	.byte	0x04, 0x17
        /*008a*/ 	.short	(.L_374 - .L_373)
.L_373:
        /*008c*/ 	.word	0x00000000
        /*0090*/ 	.short	0x0002
        /*0092*/ 	.short	0x0008
        /*0094*/ 	.byte	0x00, 0xf5, 0x21, 0x00


	//----- nvinfo : EIATTR_KPARAM_INFO
	.align		4
.L_374:
        /*0098*/ 	.byte	0x04, 0x17
        /*009a*/ 	.short	(.L_376 - .L_375)
.L_375:
        /*009c*/ 	.word	0x00000000
        /*00a0*/ 	.short	0x0001
        /*00a2*/ 	.short	0x0004
        /*00a4*/ 	.byte	0x00, 0xf0, 0x11, 0x00


	//----- nvinfo : EIATTR_KPARAM_INFO
	.align		4
.L_376:
        /*00a8*/ 	.byte	0x04, 0x17
        /*00aa*/ 	.short	(.L_378 - .L_377)
.L_377:
        /*00ac*/ 	.word	0x00000000
        /*00b0*/ 	.short	0x0000
        /*00b2*/ 	.short	0x0000
        /*00b4*/ 	.byte	0x00, 0xf0, 0x11, 0x00


	//----- nvinfo : EIATTR_SPARSE_MMA_MASK
	.align		4
.L_378:
        /*00b8*/ 	.byte	0x03, 0x50
        /*00ba*/ 	.short	0x0000


	//----- nvinfo : EIATTR_MAXREG_COUNT
	.align		4
        /*00bc*/ 	.byte	0x03, 0x1b
        /*00be*/ 	.short	0x00ff


	//----- nvinfo : EIATTR_MERCURY_ISA_VERSION
	.align		4
        /*00c0*/ 	.byte	0x03, 0x5f
        /*00c2*/ 	.short	0x0101


	//----- nvinfo : EIATTR_VRC_CTA_INIT_COUNT
	.align		4
        /*00c4*/ 	.byte	0x02, 0x4a
	.zero		1
	.zero		1


	//----- nvinfo : EIATTR_EXIT_INSTR_OFFSETS
	.align		4
        /*00c8*/ 	.byte	0x04, 0x1c
        /*00ca*/ 	.short	(.L_380 - .L_379)


	//   ....[0]....
.L_379:
        /*00cc*/ 	.word	0x00000070


	//   ....[1]....
        /*00d0*/ 	.word	0x00001640


	//----- nvinfo : EIATTR_CRS_STACK_SIZE
	.align		4
.L_380:
        /*00d4*/ 	.byte	0x04, 0x1e
        /*00d6*/ 	.short	(.L_382 - .L_381)
.L_381:
        /*00d8*/ 	.word	0x00000000


	//----- nvinfo : EIATTR_CBANK_PARAM_SIZE
	.align		4
.L_382:
        /*00dc*/ 	.byte	0x03, 0x19
        /*00de*/ 	.short	0x004c


	//----- nvinfo : EIATTR_PARAM_CBANK
	.align		4
        /*00e0*/ 	.byte	0x04, 0x0a
        /*00e2*/ 	.short	(.L_384 - .L_383)
	.align		4
.L_383:
        /*00e4*/ 	.word	index@(.nv.constant0._Z10move_nodesiiPiS_S_S_S_S_S_S_f)
        /*00e8*/ 	.short	0x0380
        /*00ea*/ 	.short	0x004c


	//----- nvinfo : EIATTR_SW_WAR
	.align		4
.L_384:
        /*00ec*/ 	.byte	0x04, 0x36
        /*00ee*/ 	.short	(.L_386 - .L_385)
.L_385:
        /*00f0*/ 	.word	0x00000008
.L_386:


//--------------------- .nv.callgraph             --------------------------
	.section	.nv.callgraph,"",@"SHT_CUDA_CALLGRAPH"
	.align	4
	.sectionentsize	8
	.align		4
        /*0000*/ 	.word	0x00000000
	.align		4
        /*0004*/ 	.word	0xffffffff
	.align		4
        /*0008*/ 	.word	0x00000000
	.align		4
        /*000c*/ 	.word	0xfffffffe
	.align		4
        /*0010*/ 	.word	0x00000000
	.align		4
        /*0014*/ 	.word	0xfffffffd
	.align		4
        /*0018*/ 	.word	0x00000000
	.align		4
        /*001c*/ 	.word	0xfffffffc


//--------------------- .nv.constant4             --------------------------
	.section	.nv.constant4,"a",@progbits
	.align	8
	.align		8
.nv.constant4:
        /*0000*/ 	.dword	_ZN34_INTERNAL_d239da62_4_k_cu_99dfb1654cuda3std3__45__cpo5beginE
	.align		8
        /*0008*/ 	.dword	_ZN34_INTERNAL_d239da62_4_k_cu_99dfb1654cuda3std3__45__cpo3endE
	.align		8
        /*0010*/ 	.dword	_ZN34_INTERNAL_d239da62_4_k_cu_99dfb1654cuda3std3__45__cpo6cbeginE
	.align		8
        /*0018*/ 	.dword	_ZN34_INTERNAL_d239da62_4_k_cu_99dfb1654cuda3std3__45__cpo4cendE
	.align		8
        /*0020*/ 	.dword	_ZN34_INTERNAL_d239da62_4_k_cu_99dfb1654cuda3std3__45__cpo6rbeginE
	.align		8
        /*0028*/ 	.dword	_ZN34_INTERNAL_d239da62_4_k_cu_99dfb1654cuda3std3__45__cpo4rendE
	.align		8
        /*0030*/ 	.dword	_ZN34_INTERNAL_d239da62_4_k_cu_99dfb1654cuda3std3__45__cpo7crbeginE
	.align		8
        /*0038*/ 	.dword	_ZN34_INTERNAL_d239da62_4_k_cu_99dfb1654cuda3std3__45__cpo5crendE
	.align		8
        /*0040*/ 	.dword	_ZN34_INTERNAL_d239da62_4_k_cu_99dfb1654cuda3std3__436_GLOBAL__N__d239da62_4_k_cu_99dfb1656ignoreE
	.align		8
        /*0048*/ 	.dword	_ZN34_INTERNAL_d239da62_4_k_cu_99dfb1654cuda3std3__419piecewise_constructE
	.align		8
        /*0050*/ 	.dword	_ZN34_INTERNAL_d239da62_4_k_cu_99dfb1654cuda3std3__48in_placeE
	.align		8
        /*0058*/ 	.dword	_ZN34_INTERNAL_d239da62_4_k_cu_99dfb1654cuda3std3__420unreachable_sentinelE
	.align		8
        /*0060*/ 	.dword	_ZN34_INTERNAL_d239da62_4_k_cu_99dfb1654cuda3std3__47nulloptE
	.align		8
        /*0068*/ 	.dword	_ZN34_INTERNAL_d239da62_4_k_cu_99dfb1654cuda3std3__48unexpectE
	.align		8
        /*0070*/ 	.dword	_ZN34_INTERNAL_d239da62_4_k_cu_99dfb1654cuda3std6ranges3__45__cpo4swapE
	.align		8
        /*0078*/ 	.dword	_ZN34_INTERNAL_d239da62_4_k_cu_99dfb1654cuda3std6ranges3__45__cpo9iter_moveE
	.align		8
        /*0080*/ 	.dword	_ZN34_INTERNAL_d239da62_4_k_cu_99dfb1654cuda3std6ranges3__45__cpo5beginE
	.align		8
        /*0088*/ 	.dword	_ZN34_INTERNAL_d239da62_4_k_cu_99dfb1654cuda3std6ranges3__45__cpo3endE
	.align		8
        /*0090*/ 	.dword	_ZN34_INTERNAL_d239da62_4_k_cu_99dfb1654cuda3std6ranges3__45__cpo6cbeginE
	.align		8
        /*0098*/ 	.dword	_ZN34_INTERNAL_d239da62_4_k_cu_99dfb1654cuda3std6ranges3__45__cpo4cendE
	.align		8
        /*00a0*/ 	.dword	_ZN34_INTERNAL_d239da62_4_k_cu_99dfb1654cuda3std6ranges3__45__cpo7advanceE
	.align		8
        /*00a8*/ 	.dword	_ZN34_INTERNAL_d239da62_4_k_cu_99dfb1654cuda3std6ranges3__45__cpo9iter_swapE
	.align		8
        /*00b0*/ 	.dword	_ZN34_INTERNAL_d239da62_4_k_cu_99dfb1654cuda3std6ranges3__45__cpo4nextE
	.align		8
        /*00b8*/ 	.dword	_ZN34_INTERNAL_d239da62_4_k_cu_99dfb1654cuda3std6ranges3__45__cpo4prevE
	.align		8
        /*00c0*/ 	.dword	_ZN34_INTERNAL_d239da62_4_k_cu_99dfb1654cuda3std6ranges3__45__cpo4dataE
	.align		8
        /*00c8*/ 	.dword	_ZN34_INTERNAL_d239da62_4_k_cu_99dfb1654cuda3std6ranges3__45__cpo5cdataE
	.align		8
        /*00d0*/ 	.dword	_ZN34_INTERNAL_d239da62_4_k_cu_99dfb1654cuda3std6ranges3__45__cpo4sizeE
	.align		8
        /*00d8*/ 	.dword	_ZN34_INTERNAL_d239da62_4_k_cu_99dfb1654cuda3std6ranges3__45__cpo5ssizeE
	.align		8
        /*00e0*/ 	.dword	_ZN34_INTERNAL_d239da62_4_k_cu_99dfb1654cuda3std6ranges3__45__cpo8distanceE
	.align		8
        /*00e8*/ 	.dword	_ZN34_INTERNAL_d239da62_4_k_cu_99dfb1656thrust24THRUST_300001_SM_1000_NS8cuda_cub3parE
	.align		8
        /*00f0*/ 	.dword	_ZN34_INTERNAL_d239da62_4_k_cu_99dfb1656thrust24THRUST_300001_SM_1000_NS8cuda_cub10par_nosyncE
	.align		8
        /*00f8*/ 	.dword	_ZN34_INTERNAL_d239da62_4_k_cu_99dfb1656thrust24THRUST_300001_SM_1000_NS6system6detail10sequential3seqE
	.align		8
        /*0100*/ 	.dword	_ZN34_INTERNAL_d239da62_4_k_cu_99dfb1656thrust24THRUST_300001_SM_1000_NS12placeholders2_1E
	.align		8
        /*0108*/ 	.dword	_ZN34_INTERNAL_d239da62_4_k_cu_99dfb1656thrust24THRUST_300001_SM_1000_NS12placeholders2_2E
	.align		8
        /*0110*/ 	.dword	_ZN34_INTERNAL_d239da62_4_k_cu_99dfb1656thrust24THRUST_300001_SM_1000_NS12placeholders2_3E
	.align		8
        /*0118*/ 	.dword	_ZN34_INTERNAL_d239da62_4_k_cu_99dfb1656thrust24THRUST_300001_SM_1000_NS12placeholders2_4E
	.align		8
        /*0120*/ 	.dword	_ZN34_INTERNAL_d239da62_4_k_cu_99dfb1656thrust24THRUST_300001_SM_1000_NS12placeholders2_5E
	.align		8
        /*0128*/ 	.dword	_ZN34_INTERNAL_d239da62_4_k_cu_99dfb1656thrust24THRUST_300001_SM_1000_NS12placeholders2_6E
	.align		8
        /*0130*/ 	.dword	_ZN34_INTERNAL_d239da62_4_k_cu_99dfb1656thrust24THRUST_300001_SM_1000_NS12placeholders2_7E
	.align		8
        /*0138*/ 	.dword	_ZN34_INTERNAL_d239da62_4_k_cu_99dfb1656thrust24THRUST_300001_SM_1000_NS12placeholders2_8E
	.align		8
        /*0140*/ 	.dword	_ZN34_INTERNAL_d239da62_4_k_cu_99dfb1656thrust24THRUST_300001_SM_1000_NS12placeholders2_9E
	.align		8
        /*0148*/ 	.dword	_ZN34_INTERNAL_d239da62_4_k_cu_99dfb1656thrust24THRUST_300001_SM_1000_NS12placeholders3_10E
	.align		8
        /*0150*/ 	.dword	_ZN34_INTERNAL_d239da62_4_k_cu_99dfb1656thrust24THRUST_300001_SM_1000_NS3seqE


//--------------------- .text._ZN3cub18CUB_300001_SM_10006detail6reduce28DeviceReduceSingleTileKernelINS2_10policy_hubIfyN4cuda3std3__44plusIfEEE10Policy1000EPfSC_iS9_ffNS7_10__identityEEEvT0_T1_T2_T3_T4_T6_ --------------------------
	.section	.text._ZN3cub18CUB_300001_SM_10006detail6reduce28DeviceReduceSingleTileKernelINS2_10policy_hubIfyN4cuda3std3__44plusIfEEE10Policy1000EPfSC_iS9_ffNS7_10__identityEEEvT0_T1_T2_T3_T4_T6_,"ax",@progbits
	.align	128
        .global         _ZN3cub18CUB_300001_SM_10006detail6reduce28DeviceReduceSingleTileKernelINS2_10policy_hubIfyN4cuda3std3__44plusIfEEE10Policy1000EPfSC_iS9_ffNS7_10__identityEEEvT0_T1_T2_T3_T4_T6_
        .type           _ZN3cub18CUB_300001_SM_10006detail6reduce28DeviceReduceSingleTileKernelINS2_10policy_hubIfyN4cuda3std3__44plusIfEEE10Policy1000EPfSC_iS9_ffNS7_10__identityEEEvT0_T1_T2_T3_T4_T6_,@function
        .size           _ZN3cub18CUB_300001_SM_10006detail6reduce28DeviceReduceSingleTileKernelINS2_10policy_hubIfyN4cuda3std3__44plusIfEEE10Policy1000EPfSC_iS9_ffNS7_10__identityEEEvT0_T1_T2_T3_T4_T6_,(.L_x_302 - _ZN3cub18CUB_300001_SM_10006detail6reduce28DeviceReduceSingleTileKernelINS2_10policy_hubIfyN4cuda3std3__44plusIfEEE10Policy1000EPfSC_iS9_ffNS7_10__identityEEEvT0_T1_T2_T3_T4_T6_)
        .other          _ZN3cub18CUB_300001_SM_10006detail6reduce28DeviceReduceSingleTileKernelINS2_10policy_hubIfyN4cuda3std3__44plusIfEEE10Policy1000EPfSC_iS9_ffNS7_10__identityEEEvT0_T1_T2_T3_T4_T6_,@"STO_CUDA_ENTRY STV_DEFAULT"
_ZN3cub18CUB_300001_SM_10006detail6reduce28DeviceReduceSingleTileKernelINS2_10policy_hubIfyN4cuda3std3__44plusIfEEE10Policy1000EPfSC_iS9_ffNS7_10__identityEEEvT0_T1_T2_T3_T4_T6_:
.text._ZN3cub18CUB_300001_SM_10006detail6reduce28DeviceReduceSingleTileKernelINS2_10policy_hubIfyN4cuda3std3__44plusIfEEE10Policy1000EPfSC_iS9_ffNS7_10__identityEEEvT0_T1_T2_T3_T4_T6_:
[----:B------:R-:W-:Y:S01]  /*0000*/  LDC R1, c[0x0][0x37c] ;  /* 0x0000df00ff017b82 */ /* 0x000fe20000000800 */
[----:B------:R-:W0:Y:S01]  /*0010*/  LDCU UR4, c[0x0][0x390] ;  /* 0x00007200ff0477ac */ /* 0x000e220008000800 */
[----:B------:R-:W1:Y:S01]  /*0020*/  LDCU.64 UR6, c[0x0][0x358] ;  /* 0x00006b00ff0677ac */ /* 0x000e620008000a00 */
[----:B0-----:R-:W-:-:S04]  /*0030*/  MOV R20, UR4 ;  /* 0x0000000400147c02 */ /* 0x001fc80008000f00 */
[----:B------:R-:W-:-:S13]  /*0040*/  ISETP.NE.AND P0, PT, R20, RZ, PT ;  /* 0x000000ff1400720c */ /* 0x000fda0003f05270 */
[----:B-1----:R-:W-:Y:S05]  /*0050*/  @P0 BRA `(.L_x_0) ;  /* 0x00000000001c0947 */ /* 0x002fea0003800000 */
[----:B------:R-:W0:Y:S02]  /*0060*/  S2R R0, SR_TID.X ;  /* 0x0000000000007919 */ /* 0x000e240000002100 */
[----:B0-----:R-:W-:-:S13]  /*0070*/  ISETP.NE.AND P0, PT, R0, RZ, PT ;  /* 0x000000ff0000720c */ /* 0x001fda0003f05270 */
[----:B------:R-:W-:Y:S05]  /*0080*/  @P0 EXIT ;  /* 0x000000000000094d */ /* 0x000fea0003800000 */
[----:B------:R-:W0:Y:S08]  /*0090*/  LDC R5, c[0x0][0x398] ;  /* 0x0000e600ff057b82 */ /* 0x000e300000000800 */
[----:B------:R-:W0:Y:S02]  /*00a0*/  LDC.64 R2, c[0x0][0x388] ;  /* 0x0000e200ff027b82 */ /* 0x000e240000000a00 */
[----:B0-----:R-:W-:Y:S01]  /*00b0*/  STG.E desc[UR6][R2.64], R5 ;  /* 0x0000000502007986 */ /* 0x001fe2000c101906 */
[----:B------:R-:W-:Y:S05]  /*00c0*/  EXIT ;  /* 0x000000000000794d */ /* 0x000fea0003800000 */
.L_x_0:
[----:B------:R-:W0:Y:S01]  /*00d0*/  LDCU UR4, c[0x0][0x380] ;  /* 0x00007000ff0477ac */ /* 0x000e220008000800 */
[----:B------:R-:W-:Y:S01]  /*00e0*/  BSSY.RECONVERGENT B0, `(.L_x_1) ;  /* 0x00003ca000007945 */ /* 0x000fe20003800200 */
[----:B0-----:R-:W-:-:S09]  /*00f0*/  ULOP3.LUT UP0, URZ, UR4, 0xf, URZ, 0xc0, !UPT ;  /* 0x0000000f04ff7892 */ /* 0x001fd2000f80c0ff */
[----:B------:R-:W-:Y:S05]  /*0100*/  BRA.U UP0, `(.L_x_2) ;  /* 0x0000001d00607547 */ /* 0x000fea000b800000 */
[----:B------:R-:W-:-:S13]  /*0110*/  ISETP.GT.AND P0, PT, R20, 0xfff, PT ;  /* 0x00000fff1400780c */ /* 0x000fda0003f04270 */
[----:B------:R-:W-:Y:S05]  /*0120*/  @P0 BRA `(.L_x_3) ;  /* 0x0000000c00a80947 */ /* 0x000fea0003800000 */
[----:B------:R-:W0:Y:S01]  /*0130*/  S2R R9, SR_TID.X ;  /* 0x0000000000097919 */ /* 0x000e220000002100 */
[----:B------:R-:W-:Y:S01]  /*0140*/  BSSY.RECONVERGENT B1, `(.L_x_4) ;  /* 0x0000009000017945 */ /* 0x000fe20003800200 */
[----:B------:R-:W-:Y:S01]  /*0150*/  HFMA2 R0, -RZ, RZ, 0, 0 ;  /* 0x00000000ff007431 */ /* 0x000fe200000001ff */
[----:B0-----:R-:W-:Y:S02]  /*0160*/  ISETP.GE.AND P0, PT, R9, R20, PT ;  /* 0x000000140900720c */ /* 0x001fe40003f06270 */
[----:B------:R-:W-:-:S11]  /*0170*/  MOV R11, R9 ;  /* 0x00000009000b7202 */ /* 0x000fd60000000f00 */
[----:B------:R-:W-:Y:S05]  /*0180*/  @P0 BRA `(.L_x_5) ;  /* 0x0000000000100947 */ /* 0x000fea0003800000 */
[----:B------:R-:W0:Y:S02]  /*0190*/  LDC.64 R2, c[0x0][0x380] ;  /* 0x0000e000ff027b82 */ /* 0x000e240000000a00 */
[----:B0-----:R-:W-:-:S05]  /*01a0*/  IMAD.WIDE.U32 R2, R9, 0x4, R2 ;  /* 0x0000000409027825 */ /* 0x001fca00078e0002 */
[----:B------:R0:W5:Y:S01]  /*01b0*/  LDG.E.CONSTANT R0, desc[UR6][R2.64] ;  /* 0x0000000602007981 */ /* 0x000162000c1e9900 */
[----:B------:R-:W-:-:S07]  /*01c0*/  IADD3 R11, PT, PT, R9, 0x100, RZ ;  /* 0x00000100090b7810 */ /* 0x000fce0007ffe0ff */
.L_x_5:
[----:B------:R-:W-:Y:S05]  /*01d0*/  BSYNC.RECONVERGENT B1 ;  /* 0x0000000000017941 */ /* 0x000fea0003800200 */
.L_x_4:
[----:B------:R-:W-:Y:S01]  /*01e0*/  ISETP.GE.AND P0, PT, R11, R20, PT ;  /* 0x000000140b00720c */ /* 0x000fe20003f06270 */
[----:B------:R-:W-:-:S12]  /*01f0*/  BSSY.RECONVERGENT B1, `(.L_x_6) ;  /* 0x0000074000017945 */ /* 0x000fd80003800200 */
[----:B------:R-:W-:Y:S05]  /*0200*/  @P0 BRA `(.L_x_7) ;  /* 0x0000000400c80947 */ /* 0x000fea0003800000 */
[----:B0-----:R-:W-:Y:S01]  /*0210*/  LOP3.LUT R3, RZ, R11, RZ, 0x33, !PT ;  /* 0x0000000bff037212 */ /* 0x001fe200078e33ff */
[----:B------:R-:W-:Y:S03]  /*0220*/  BSSY.RECONVERGENT B2, `(.L_x_8) ;  /* 0x0000015000027945 */ /* 0x000fe60003800200 */
[----:B------:R-:W-:-:S04]  /*0230*/  IADD3 R4, PT, PT, R3, R20, RZ ;  /* 0x0000001403047210 */ /* 0x000fc80007ffe0ff */
[C---:B------:R-:W-:Y:S02]  /*0240*/  LOP3.LUT R2, R4.reuse, 0x300, RZ, 0xc0, !PT ;  /* 0x0000030004027812 */ /* 0x040fe400078ec0ff */
[----:B------:R-:W-:Y:S02]  /*0250*/  ISETP.GE.U32.AND P1, PT, R4, 0x300, PT ;  /* 0x000003000400780c */ /* 0x000fe40003f26070 */
[----:B------:R-:W-:-:S13]  /*0260*/  ISETP.NE.AND P0, PT, R2, 0x300, PT ;  /* 0x000003000200780c */ /* 0x000fda0003f05270 */
[----:B------:R-:W-:Y:S05]  /*0270*/  @!P0 BRA `(.L_x_9) ;  /* 0x00000000003c8947 */ /* 0x000fea0003800000 */
[----:B------:R-:W0:Y:S01]  /*0280*/  LDC.64 R2, c[0x0][0x380] ;  /* 0x0000e000ff027b82 */ /* 0x000e220000000a00 */
[----:B------:R-:W-:-:S04]  /*0290*/  LEA.HI R4, R4, 0x1, RZ, 0x18 ;  /* 0x0000000104047811 */ /* 0x000fc800078fc0ff */
[----:B------:R-:W-:-:S04]  /*02a0*/  LOP3.LUT R4, R4, 0x3, RZ, 0xc0, !PT ;  /* 0x0000000304047812 */ /* 0x000fc800078ec0ff */
[----:B------:R-:W-:Y:S01]  /*02b0*/  IADD3 R4, PT, PT, -R4, RZ, RZ ;  /* 0x000000ff04047210 */ /* 0x000fe20007ffe1ff */
[----:B0-----:R-:W-:-:S05]  /*02c0*/  IMAD.WIDE.U32 R2, R11, 0x4, R2 ;  /* 0x000000040b027825 */ /* 0x001fca00078e0002 */
[----:B------:R-:W-:-:S07]  /*02d0*/  MOV R5, R3 ;  /* 0x0000000300057202 */ /* 0x000fce0000000f00 */
.L_x_10:
[----:B------:R-:W-:-:S06]  /*02e0*/  MOV R3, R5 ;  /* 0x0000000500037202 */ /* 0x000fcc0000000f00 */
[----:B------:R0:W2:Y:S01]  /*02f0*/  LDG.E.CONSTANT R3, desc[UR6][R2.64] ;  /* 0x0000000602037981 */ /* 0x0000a2000c1e9900 */
[----:B------:R-:W-:Y:S01]  /*0300*/  IADD3 R4, PT, PT, R4, 0x1, RZ ;  /* 0x0000000104047810 */ /* 0x000fe20007ffe0ff */
[----:B------:R-:W-:-:S03]  /*0310*/  VIADD R11, R11, 0x100 ;  /* 0x000001000b0b7836 */ /* 0x000fc60000000000 */
[----:B------:R-:W-:Y:S02]  /*0320*/  ISETP.NE.AND P0, PT, R4, RZ, PT ;  /* 0x000000ff0400720c */ /* 0x000fe40003f05270 */
[----:B0-----:R-:W-:-:S04]  /*0330*/  IADD3 R2, P2, PT, R2, 0x400, RZ ;  /* 0x0000040002027810 */ /* 0x001fc80007f5e0ff */
[----:B------:R-:W-:Y:S01]  /*0340*/  IADD3.X R5, PT, PT, RZ, R5, RZ, P2, !PT ;  /* 0x00000005ff057210 */ /* 0x000fe200017fe4ff */
[----:B--2--5:R-:W-:-:S06]  /*0350*/  FADD R0, R3, R0 ;  /* 0x0000000003007221 */ /* 0x024fcc0000000000 */
[----:B------:R-:W-:Y:S05]  /*0360*/  @P0 BRA `(.L_x_10) ;  /* 0xfffffffc00dc0947 */ /* 0x000fea000383ffff */
.L_x_9:
[----:B------:R-:W-:Y:S05]  /*0370*/  BSYNC.RECONVERGENT B2 ;  /* 0x0000000000027941 */ /* 0x000fea0003800200 */
.L_x_8:
[----:B------:R-:W-:Y:S05]  /*0380*/  @!P1 BRA `(.L_x_7) ;  /* 0x0000000400689947 */ /* 0x000fea0003800000 */
[----:B------:R-:W-:Y:S01]  /*0390*/  IADD3 R2, PT, PT, -R11, R20, RZ ;  /* 0x000000140b027210 */ /* 0x000fe20007ffe1ff */
[----:B------:R-:W-:Y:S01]  /*03a0*/  BSSY.RECONVERGENT B2, `(.L_x_11) ;  /* 0x0000031000027945 */ /* 0x000fe20003800200 */
[----:B------:R-:W-:Y:S02]  /*03b0*/  PLOP3.LUT P0, PT, PT, PT, PT, 0x80, 0x8 ;  /* 0x000000000008781c */ /* 0x000fe40003f0f070 */
[----:B------:R-:W-:-:S13]  /*03c0*/  ISETP.GT.AND P1, PT, R2, 0xc00, PT ;  /* 0x00000c000200780c */ /* 0x000fda0003f24270 */
[----:B------:R-:W-:Y:S05]  /*03d0*/  @!P1 BRA `(.L_x_12) ;  /* 0x0000000000b49947 */ /* 0x000fea0003800000 */
[----:B------:R-:W-:Y:S02]  /*03e0*/  PLOP3.LUT P0, PT, PT, PT, PT, 0x8, 0x80 ;  /* 0x000000000080781c */ /* 0x000fe40003f0e170 */
[----:B------:R-:W-:-:S11]  /*03f0*/  IADD3 R8, PT, PT, R20, -0xc00, RZ ;  /* 0xfffff40014087810 */ /* 0x000fd60007ffe0ff */
.L_x_13:
[----:B------:R-:W0:Y:S01]  /*0400*/  LDC.64 R6, c[0x0][0x380] ;  /* 0x0000e000ff067b82 */ /* 0x000e220000000a00 */
[C---:B------:R-:W-:Y:S01]  /*0410*/  IADD3 R5, PT, PT, R11.reuse, 0x400, RZ ;  /* 0x000004000b057810 */ /* 0x040fe20007ffe0ff */
[----:B0-----:R-:W-:-:S05]  /*0420*/  IMAD.WIDE R24, R11, 0x4, R6 ;  /* 0x000000040b187825 */ /* 0x001fca00078e0206 */
[----:B------:R-:W2:Y:S04]  /*0430*/  LDG.E.CONSTANT R13, desc[UR6][R24.64] ;  /* 0x00000006180d7981 */ /* 0x000ea8000c1e9900 */
[----:B------:R-:W3:Y:S01]  /*0440*/  LDG.E.CONSTANT R10, desc[UR6][R24.64+0x400] ;  /* 0x00040006180a7981 */ /* 0x000ee2000c1e9900 */
[----:B------:R-:W-:-:S03]  /*0450*/  IMAD.WIDE R4, R5, 0x4, R6 ;  /* 0x0000000405047825 */ /* 0x000fc600078e0206 */
[----:B------:R-:W4:Y:S04]  /*0460*/  LDG.E.CONSTANT R12, desc[UR6][R24.64+0x800] ;  /* 0x00080006180c7981 */ /* 0x000f28000c1e9900 */
[----:B------:R-:W4:Y:S04]  /*0470*/  LDG.E.CONSTANT R17, desc[UR6][R24.64+0xc00] ;  /* 0x000c000618117981 */ /* 0x000f28000c1e9900 */
[----:B------:R-:W4:Y:S01]  /*0480*/  LDG.E.CONSTANT R16, desc[UR6][R4.64] ;  /* 0x0000000604107981 */ /* 0x000f22000c1e9900 */
[----:B------:R-:W-:-:S03]  /*0490*/  IADD3 R3, PT, PT, R11, 0x800, RZ ;  /* 0x000008000b037810 */ /* 0x000fc60007ffe0ff */
[----:B------:R-:W4:Y:S04]  /*04a0*/  LDG.E.CONSTANT R15, desc[UR6][R4.64+0x400] ;  /* 0x00040006040f7981 */ /* 0x000f28000c1e9900 */
[----:B------:R-:W4:Y:S01]  /*04b0*/  LDG.E.CONSTANT R14, desc[UR6][R4.64+0x800] ;  /* 0x00080006040e7981 */ /* 0x000f22000c1e9900 */
[----:B------:R-:W-:-:S03]  /*04c0*/  IMAD.WIDE R2, R3, 0x4, R6 ;  /* 0x0000000403027825 */ /* 0x000fc600078e0206 */
[----:B------:R-:W4:Y:S04]  /*04d0*/  LDG.E.CONSTANT R22, desc[UR6][R4.64+0xc00] ;  /* 0x000c000604167981 */ /* 0x000f28000c1e9900 */
[----:B------:R-:W4:Y:S01]  /*04e0*/  LDG.E.CONSTANT R21, desc[UR6][R2.64] ;  /* 0x0000000602157981 */ /* 0x000f22000c1e9900 */
[----:B------:R-:W-:-:S03]  /*04f0*/  IADD3 R23, PT, PT, R11, 0xc00, RZ ;  /* 0x00000c000b177810 */ /* 0x000fc60007ffe0ff */
[----:B------:R-:W4:Y:S04]  /*0500*/  LDG.E.CONSTANT R19, desc[UR6][R2.64+0x400] ;  /* 0x0004000602137981 */ /* 0x000f28000c1e9900 */
[----:B------:R-:W4:Y:S01]  /*0510*/  LDG.E.CONSTANT R18, desc[UR6][R2.64+0x800] ;  /* 0x0008000602127981 */ /* 0x000f22000c1e9900 */
[----:B------:R-:W-:-:S03]  /*0520*/  IMAD.WIDE R6, R23, 0x4, R6 ;  /* 0x0000000417067825 */ /* 0x000fc600078e0206 */
[----:B------:R-:W4:Y:S04]  /*0530*/  LDG.E.CONSTANT R26, desc[UR6][R2.64+0xc00] ;  /* 0x000c0006021a7981 */ /* 0x000f28000c1e9900 */
[----:B------:R-:W4:Y:S04]  /*0540*/  LDG.E.CONSTANT R25, desc[UR6][R6.64] ;  /* 0x0000000606197981 */ /* 0x000f28000c1e9900 */
[----:B------:R-:W4:Y:S04]  /*0550*/  LDG.E.CONSTANT R23, desc[UR6][R6.64+0x400] ;  /* 0x0004000606177981 */ /* 0x000f28000c1e9900 */
[----:B------:R-:W4:Y:S04]  /*0560*/  LDG.E.CONSTANT R24, desc[UR6][R6.64+0x800] ;  /* 0x0008000606187981 */ /* 0x000f28000c1e9900 */
[----:B------:R-:W4:Y:S01]  /*0570*/  LDG.E.CONSTANT R27, desc[UR6][R6.64+0xc00] ;  /* 0x000c0006061b7981 */ /* 0x000f22000c1e9900 */
[----:B------:R-:W-:-:S04]  /*0580*/  IADD3 R11, PT, PT, R11, 0x1000, RZ ;  /* 0x000010000b0b7810 */ /* 0x000fc80007ffe0ff */
[----:B------:R-:W-:Y:S01]  /*0590*/  ISETP.GE.AND P1, PT, R11, R8, PT ;  /* 0x000000080b00720c */ /* 0x000fe20003f26270 */
[----:B--2--5:R-:W-:-:S04]  /*05a0*/  FADD R13, R13, R0 ;  /* 0x000000000d0d7221 */ /* 0x024fc80000000000 */
[----:B---3--:R-:W-:-:S04]  /*05b0*/  FADD R13, R13, R10 ;  /* 0x0000000a0d0d7221 */ /* 0x008fc80000000000 */
[----:B----4-:R-:W-:-:S04]  /*05c0*/  FADD R12, R13, R12 ;  /* 0x0000000c0d0c7221 */ /* 0x010fc80000000000 */
[----:B------:R-:W-:-:S04]  /*05d0*/  FADD R17, R12, R17 ;  /* 0x000000110c117221 */ /* 0x000fc80000000000 */
        /* <DEDUP_REMOVED lines=11> */
[----:B------:R-:W-:Y:S01]  /*0690*/  FADD R0, R24, R27 ;  /* 0x0000001b18007221 */ /* 0x000fe20000000000 */
[----:B------:R-:W-:Y:S06]  /*06a0*/  @!P1 BRA `(.L_x_13) ;  /* 0xfffffffc00549947 */ /* 0x000fec000383ffff */
.L_x_12:
[----:B------:R-:W-:Y:S05]  /*06b0*/  BSYNC.RECONVERGENT B2 ;  /* 0x0000000000027941 */ /* 0x000fea0003800200 */
.L_x_11:
[----:B------:R-:W-:Y:S01]  /*06c0*/  IADD3 R2, PT, PT, -R11, R20, RZ ;  /* 0x000000140b027210 */ /* 0x000fe20007ffe1ff */
[----:B------:R-:W-:Y:S03]  /*06d0*/  BSSY.RECONVERGENT B2, `(.L_x_14) ;  /* 0x0000019000027945 */ /* 0x000fe60003800200 */
[----:B------:R-:W-:-:S13]  /*06e0*/  ISETP.GT.AND P1, PT, R2, 0x400, PT ;  /* 0x000004000200780c */ /* 0x000fda0003f24270 */
[----:B------:R-:W-:Y:S05]  /*06f0*/  @!P1 BRA `(.L_x_15) ;  /* 0x0000000000589947 */ /* 0x000fea0003800000 */
[----:B------:R-:W0:Y:S01]  /*0700*/  LDC.64 R4, c[0x0][0x380] ;  /* 0x0000e000ff047b82 */ /* 0x000e220000000a00 */
[C---:B------:R-:W-:Y:S02]  /*0710*/  VIADD R15, R11.reuse, 0x400 ;  /* 0x000004000b0f7836 */ /* 0x040fe40000000000 */
[----:B0-----:R-:W-:-:S05]  /*0720*/  IMAD.WIDE R2, R11, 0x4, R4 ;  /* 0x000000040b027825 */ /* 0x001fca00078e0204 */
[----:B------:R-:W2:Y:S04]  /*0730*/  LDG.E.CONSTANT R7, desc[UR6][R2.64] ;  /* 0x0000000602077981 */ /* 0x000ea8000c1e9900 */
[----:B------:R-:W3:Y:S01]  /*0740*/  LDG.E.CONSTANT R6, desc[UR6][R2.64+0x400] ;  /* 0x0004000602067981 */ /* 0x000ee2000c1e9900 */
[----:B------:R-:W-:-:S03]  /*0750*/  IMAD.WIDE R4, R15, 0x4, R4 ;  /* 0x000000040f047825 */ /* 0x000fc600078e0204 */
[----:B------:R-:W4:Y:S04]  /*0760*/  LDG.E.CONSTANT R13, desc[UR6][R2.64+0x800] ;  /* 0x00080006020d7981 */ /* 0x000f28000c1e9900 */
[----:B------:R-:W4:Y:S04]  /*0770*/  LDG.E.CONSTANT R15, desc[UR6][R2.64+0xc00] ;  /* 0x000c0006020f7981 */ /* 0x000f28000c1e9900 */
[----:B------:R-:W4:Y:S04]  /*0780*/  LDG.E.CONSTANT R17, desc[UR6][R4.64] ;  /* 0x0000000604117981 */ /* 0x000f28000c1e9900 */
[----:B------:R-:W4:Y:S04]  /*0790*/  LDG.E.CONSTANT R19, desc[UR6][R4.64+0x400] ;  /* 0x0004000604137981 */ /* 0x000f28000c1e9900 */
[----:B------:R-:W4:Y:S04]  /*07a0*/  LDG.E.CONSTANT R21, desc[UR6][R4.64+0x800] ;  /* 0x0008000604157981 */ /* 0x000f28000c1e9900 */
[----:B------:R-:W4:Y:S01]  /*07b0*/  LDG.E.CONSTANT R23, desc[UR6][R4.64+0xc00] ;  /* 0x000c000604177981 */ /* 0x000f22000c1e9900 */
[----:B------:R-:W-:-:S02]  /*07c0*/  PLOP3.LUT P0, PT, PT, PT, PT, 0x8, 0x80 ;  /* 0x000000000080781c */ /* 0x000fc40003f0e170 */
[----:B------:R-:W-:Y:S01]  /*07d0*/  IADD3 R11, PT, PT, R11, 0x800, RZ ;  /* 0x000008000b0b7810 */ /* 0x000fe20007ffe0ff */
[----:B--2--5:R-:W-:-:S04]  /*07e0*/  FADD R7, R0, R7 ;  /* 0x0000000700077221 */ /* 0x024fc80000000000 */
[----:B---3--:R-:W-:-:S04]  /*07f0*/  FADD R6, R7, R6 ;  /* 0x0000000607067221 */ /* 0x008fc80000000000 */
[----:B----4-:R-:W-:-:S04]  /*0800*/  FADD R6, R6, R13 ;  /* 0x0000000d06067221 */ /* 0x010fc80000000000 */
[----:B------:R-:W-:-:S04]  /*0810*/  FADD R6, R6, R15 ;  /* 0x0000000f06067221 */ /* 0x000fc80000000000 */
[----:B------:R-:W-:-:S04]  /*0820*/  FADD R6, R6, R17 ;  /* 0x0000001106067221 */ /* 0x000fc80000000000 */
[----:B------:R-:W-:-:S04]  /*0830*/  FADD R6, R6, R19 ;  /* 0x0000001306067221 */ /* 0x000fc80000000000 */
[----:B------:R-:W-:-:S04]  /*0840*/  FADD R6, R6, R21 ;  /* 0x0000001506067221 */ /* 0x000fc80000000000 */
[----:B------:R-:W-:-:S07]  /*0850*/  FADD R0, R6, R23 ;  /* 0x0000001706007221 */ /* 0x000fce0000000000 */
.L_x_15:
[----:B------:R-:W-:Y:S05]  /*0860*/  BSYNC.RECONVERGENT B2 ;  /* 0x0000000000027941 */ /* 0x000fea0003800200 */
.L_x_14:
[----:B------:R-:W-:-:S13]  /*0870*/  ISETP.LT.OR P0, PT, R11, R20, P0 ;  /* 0x000000140b00720c */ /* 0x000fda0000701670 */
[----:B------:R-:W-:Y:S05]  /*0880*/  @!P0 BRA `(.L_x_7) ;  /* 0x0000000000288947 */ /* 0x000fea0003800000 */
[----:B------:R-:W0:Y:S02]  /*0890*/  LDC.64 R2, c[0x0][0x380] ;  /* 0x0000e000ff027b82 */ /* 0x000e240000000a00 */
[----:B0-----:R-:W-:-:S05]  /*08a0*/  IMAD.WIDE R2, R11, 0x4, R2 ;  /* 0x000000040b027825 */ /* 0x001fca00078e0202 */
[----:B------:R-:W2:Y:S04]  /*08b0*/  LDG.E.CONSTANT R5, desc[UR6][R2.64] ;  /* 0x0000000602057981 */ /* 0x000ea8000c1e9900 */
[----:B------:R-:W3:Y:S04]  /*08c0*/  LDG.E.CONSTANT R4, desc[UR6][R2.64+0x400] ;  /* 0x0004000602047981 */ /* 0x000ee8000c1e9900 */
[----:B------:R-:W4:Y:S04]  /*08d0*/  LDG.E.CONSTANT R7, desc[UR6][R2.64+0x800] ;  /* 0x0008000602077981 */ /* 0x000f28000c1e9900 */
[----:B------:R-:W4:Y:S01]  /*08e0*/  LDG.E.CONSTANT R11, desc[UR6][R2.64+0xc00] ;  /* 0x000c0006020b7981 */ /* 0x000f22000c1e9900 */
[----:B--2--5:R-:W-:-:S04]  /*08f0*/  FADD R5, R0, R5 ;  /* 0x0000000500057221 */ /* 0x024fc80000000000 */
[----:B---3--:R-:W-:-:S04]  /*0900*/  FADD R4, R5, R4 ;  /* 0x0000000405047221 */ /* 0x008fc80000000000 */
[----:B----4-:R-:W-:-:S04]  /*0910*/  FADD R4, R4, R7 ;  /* 0x0000000704047221 */ /* 0x010fc80000000000 */
[----:B------:R-:W-:-:S07]  /*0920*/  FADD R0, R4, R11 ;  /* 0x0000000b04007221 */ /* 0x000fce0000000000 */
.L_x_7:
[----:B------:R-:W-:Y:S05]  /*0930*/  BSYNC.RECONVERGENT B1 ;  /* 0x0000000000017941 */ /* 0x000fea0003800200 */
.L_x_6:
[----:B------:R-:W-:Y:S02]  /*0940*/  ISETP.GE.AND P0, PT, R20, 0x100, PT ;  /* 0x000001001400780c */ /* 0x000fe40003f06270 */
[----:B-----5:R-:W-:-:S11]  /*0950*/  MOV R7, R0 ;  /* 0x0000000000077202 */ /* 0x020fd60000000f00 */
[----:B------:R-:W-:Y:S05]  /*0960*/  @!P0 BRA `(.L_x_16) ;  /* 0x0000000000ac8947 */ /* 0x000fea0003800000 */
[----:B------:R-:W1:Y:S01]  /*0970*/  S2R R6, SR_LANEID ;  /* 0x0000000000067919 */ /* 0x000e620000000000 */
[----:B------:R-:W2:Y:S02]  /*0980*/  SHFL.DOWN PT, R0, R7, 0x1, 0x1f ;  /* 0x08201f0007007f89 */ /* 0x000ea400000e0000 */
[----:B--2---:R-:W-:Y:S01]  /*0990*/  FADD R0, R0, R7 ;  /* 0x0000000700007221 */ /* 0x004fe20000000000 */
[C---:B-1----:R-:W-:Y:S02]  /*09a0*/  ISETP.GT.AND P0, PT, R6.reuse, 0x1e, PT ;  /* 0x0000001e0600780c */ /* 0x042fe40003f04270 */
[C---:B------:R-:W-:Y:S02]  /*09b0*/  ISETP.NE.AND P1, PT, R6.reuse, RZ, PT ;  /* 0x000000ff0600720c */ /* 0x040fe40003f25270 */
[----:B------:R-:W-:Y:S02]  /*09c0*/  FSEL R0, R7, R0, P0 ;  /* 0x0000000007007208 */ /* 0x000fe40000000000 */
[----:B------:R-:W-:-:S03]  /*09d0*/  ISETP.GT.AND P0, PT, R6, 0x1d, PT ;  /* 0x0000001d0600780c */ /* 0x000fc60003f04270 */
[----:B0-----:R-:W0:Y:S06]  /*09e0*/  SHFL.DOWN PT, R3, R0, 0x2, 0x1f ;  /* 0x08401f0000037f89 */ /* 0x001e2c00000e0000 */
[----:B------:R-:W1:Y:S01]  /*09f0*/  @!P1 S2R R5, SR_CgaCtaId ;  /* 0x0000000000059919 */ /* 0x000e620000008800 */
[----:B------:R-:W-:Y:S02]  /*0a00*/  @!P1 MOV R4, 0x400 ;  /* 0x0000040000049802 */ /* 0x000fe40000000f00 */
[----:B------:R-:W-:-:S04]  /*0a10*/  @!P1 SHF.R.U32.HI R2, RZ, 0x3, R9 ;  /* 0x00000003ff029819 */ /* 0x000fc80000011609 */
[----:B------:R-:W-:Y:S01]  /*0a20*/  @!P1 LOP3.LUT R2, R2, 0x7c, RZ, 0xc0, !PT ;  /* 0x0000007c02029812 */ /* 0x000fe200078ec0ff */
[----:B0-----:R-:W-:Y:S01]  /*0a30*/  @!P0 FADD R0, R0, R3 ;  /* 0x0000000300008221 */ /* 0x001fe20000000000 */
[----:B------:R-:W-:-:S04]  /*0a40*/  ISETP.GT.AND P0, PT, R6, 0x1b, PT ;  /* 0x0000001b0600780c */ /* 0x000fc80003f04270 */
[----:B------:R-:W0:Y:S01]  /*0a50*/  SHFL.DOWN PT, R3, R0, 0x4, 0x1f ;  /* 0x08801f0000037f89 */ /* 0x000e2200000e0000 */
[----:B-1----:R-:W-:-:S04]  /*0a60*/  @!P1 LEA R5, R5, R4, 0x18 ;  /* 0x0000000405059211 */ /* 0x002fc800078ec0ff */
[----:B------:R-:W-:-:S04]  /*0a70*/  @!P1 IADD3 R2, PT, PT, R2, R5, RZ ;  /* 0x0000000502029210 */ /* 0x000fc80007ffe0ff */
[----:B0-----:R-:W-:Y:S01]  /*0a80*/  @!P0 FADD R0, R0, R3 ;  /* 0x0000000300008221 */ /* 0x001fe20000000000 */
[----:B------:R-:W-:-:S04]  /*0a90*/  ISETP.GT.AND P0, PT, R6, 0x17, PT ;  /* 0x000000170600780c */ /* 0x000fc80003f04270 */
[----:B------:R-:W0:Y:S09]  /*0aa0*/  SHFL.DOWN PT, R3, R0, 0x8, 0x1f ;  /* 0x09001f0000037f89 */ /* 0x000e3200000e0000 */
[----:B0-----:R-:W-:Y:S01]  /*0ab0*/  @!P0 FADD R0, R0, R3 ;  /* 0x0000000300008221 */ /* 0x001fe20000000000 */
[----:B------:R-:W-:-:S04]  /*0ac0*/  ISETP.NE.AND P0, PT, R9, RZ, PT ;  /* 0x000000ff0900720c */ /* 0x000fc80003f05270 */
[----:B------:R-:W0:Y:S02]  /*0ad0*/  SHFL.DOWN PT, R3, R0, 0x10, 0x1f ;  /* 0x0a001f0000037f89 */ /* 0x000e2400000e0000 */
[----:B0-----:R-:W-:-:S05]  /*0ae0*/  FADD R3, R0, R3 ;  /* 0x0000000300037221 */ /* 0x001fca0000000000 */
[----:B------:R0:W-:Y:S01]  /*0af0*/  @!P1 STS [R2+0x8], R3 ;  /* 0x0000080302009388 */ /* 0x0001e20000000800 */
[----:B------:R-:W-:Y:S01]  /*0b00*/  BAR.SYNC.DEFER_BLOCKING 0x0 ;  /* 0x0000000000007b1d */ /* 0x000fe20000010000 */
[----:B------:R-:W-:-:S04]  /*0b10*/  ISETP.GT.AND P1, PT, R6, 0xf, PT ;  /* 0x0000000f0600780c */ /* 0x000fc80003f24270 */
[----:B------:R-:W-:Y:S01]  /*0b20*/  FSEL R0, R0, R3, P1 ;  /* 0x0000000300007208 */ /* 0x000fe20000800000 */
[----:B------:R-:W-:Y:S08]  /*0b30*/  @P0 BRA `(.L_x_17) ;  /* 0x0000003000900947 */ /* 0x000ff00003800000 */
[----:B------:R-:W1:Y:S01]  /*0b40*/  S2UR UR5, SR_CgaCtaId ;  /* 0x00000000000579c3 */ /* 0x000e620000008800 */
[----:B------:R-:W-:Y:S02]  /*0b50*/  UMOV UR4, 0x400 ;  /* 0x0000040000047882 */ /* 0x000fe40000000000 */
[----:B-1----:R-:W-:-:S09]  /*0b60*/  ULEA UR4, UR5, UR4, 0x18 ;  /* 0x0000000405047291 */ /* 0x002fd2000f8ec0ff */
[----:B0-----:R-:W0:Y:S04]  /*0b70*/  LDS R3, [UR4+0xc] ;  /* 0x00000c04ff037984 */ /* 0x001e280008000800 */
[----:B------:R-:W1:Y:S04]  /*0b80*/  LDS.128 R4, [UR4+0x10] ;  /* 0x00001004ff047984 */ /* 0x000e680008000c00 */
[----:B------:R-:W2:Y:S01]  /*0b90*/  LDS.64 R8, [UR4+0x20] ;  /* 0x00002004ff087984 */ /* 0x000ea20008000a00 */
[----:B0-----:R-:W-:-:S04]  /*0ba0*/  FADD R3, R0, R3 ;  /* 0x0000000300037221 */ /* 0x001fc80000000000 */
[----:B-1----:R-:W-:-:S04]  /*0bb0*/  FADD R4, R3, R4 ;  /* 0x0000000403047221 */ /* 0x002fc80000000000 */
[----:B------:R-:W-:-:S04]  /*0bc0*/  FADD R5, R4, R5 ;  /* 0x0000000504057221 */ /* 0x000fc80000000000 */
[----:B------:R-:W-:-:S04]  /*0bd0*/  FADD R6, R5, R6 ;  /* 0x0000000605067221 */ /* 0x000fc80000000000 */
[----:B------:R-:W-:-:S04]  /*0be0*/  FADD R7, R6, R7 ;  /* 0x0000000706077221 */ /* 0x000fc80000000000 */
[----:B--2---:R-:W-:-:S04]  /*0bf0*/  FADD R8, R7, R8 ;  /* 0x0000000807087221 */ /* 0x004fc80000000000 */
[----:B------:R-:W-:Y:S01]  /*0c00*/  FADD R0, R8, R9 ;  /* 0x0000000908007221 */ /* 0x000fe20000000000 */
[----:B------:R-:W-:Y:S06]  /*0c10*/  BRA `(.L_x_17) ;  /* 0x0000003000587947 */ /* 0x000fec0003800000 */
.L_x_16:
[----:B------:R-:W1:Y:S01]  /*0c20*/  S2R R4, SR_LANEID ;  /* 0x0000000000047919 */ /* 0x000e620000000000 */
[----:B------:R-:W-:-:S04]  /*0c30*/  LOP3.LUT R0, R9, 0x3e0, RZ, 0xc0, !PT ;  /* 0x000003e009007812 */ /* 0x000fc800078ec0ff */
[----:B0-----:R-:W-:Y:S02]  /*0c40*/  IADD3 R3, PT, PT, R0, 0x20, RZ ;  /* 0x0000002000037810 */ /* 0x001fe40007ffe0ff */
[----:B------:R-:W-:Y:S02]  /*0c50*/  LOP3.LUT R5, RZ, R0, RZ, 0x33, !PT ;  /* 0x00000000ff057212 */ /* 0x000fe400078e33ff */
[-C--:B------:R-:W-:Y:S02]  /*0c60*/  ISETP.GT.AND P0, PT, R3, R20.reuse, PT ;  /* 0x000000140300720c */ /* 0x080fe40003f04270 */
[----:B------:R-:W-:-:S04]  /*0c70*/  IADD3 R5, PT, PT, R5, R20, RZ ;  /* 0x0000001405057210 */ /* 0x000fc80007ffe0ff */
[----:B------:R-:W-:-:S05]  /*0c80*/  SEL R5, R5, 0x1f, P0 ;  /* 0x0000001f05057807 */ /* 0x000fca0000000000 */
[----:B------:R-:W0:Y:S01]  /*0c90*/  SHFL.DOWN PT, R0, R7, 0x1, R5 ;  /* 0x0820000007007989 */ /* 0x000e2200000e0005 */
[C---:B-1----:R-:W-:Y:S02]  /*0ca0*/  ISETP.GE.AND P0, PT, R4.reuse, R5, PT ;  /* 0x000000050400720c */ /* 0x042fe40003f06270 */
[C---:B------:R-:W-:Y:S02]  /*0cb0*/  IADD3 R2, PT, PT, R4.reuse, 0x2, RZ ;  /* 0x0000000204027810 */ /* 0x040fe40007ffe0ff */
[----:B------:R-:W-:-:S09]  /*0cc0*/  ISETP.NE.AND P1, PT, R4, RZ, PT ;  /* 0x000000ff0400720c */ /* 0x000fd20003f25270 */
[----:B0-----:R-:W-:Y:S01]  /*0cd0*/  @!P0 FADD R7, R0, R7 ;  /* 0x0000000700078221 */ /* 0x001fe20000000000 */
[-C--:B------:R-:W-:Y:S02]  /*0ce0*/  ISETP.GT.AND P0, PT, R2, R5.reuse, PT ;  /* 0x000000050200720c */ /* 0x080fe40003f04270 */
[----:B------:R-:W-:Y:S01]  /*0cf0*/  IADD3 R2, PT, PT, R4, 0x4, RZ ;  /* 0x0000000404027810 */ /* 0x000fe20007ffe0ff */
[----:B------:R-:W0:Y:S01]  /*0d00*/  @!P1 S2R R6, SR_CgaCtaId ;  /* 0x0000000000069919 */ /* 0x000e220000008800 */
[----:B------:R-:W-:Y:S01]  /*0d10*/  @!P1 MOV R3, 0x400 ;  /* 0x0000040000039802 */ /* 0x000fe20000000f00 */
[----:B------:R-:W1:Y:S08]  /*0d20*/  SHFL.DOWN PT, R0, R7, 0x2, R5 ;  /* 0x0840000007007989 */ /* 0x000e7000000e0005 */
[----:B-1----:R-:W-:Y:S01]  /*0d30*/  @!P0 FADD R7, R7, R0 ;  /* 0x0000000007078221 */ /* 0x002fe20000000000 */
[----:B------:R-:W-:-:S02]  /*0d40*/  ISETP.GT.AND P0, PT, R2, R5, PT ;  /* 0x000000050200720c */ /* 0x000fc40003f04270 */
[----:B------:R-:W-:Y:S02]  /*0d50*/  IADD3 R2, PT, PT, R4, 0x8, RZ ;  /* 0x0000000804027810 */ /* 0x000fe40007ffe0ff */
[----:B------:R-:W1:Y:S01]  /*0d60*/  SHFL.DOWN PT, R0, R7, 0x4, R5 ;  /* 0x0880000007007989 */ /* 0x000e6200000e0005 */
[----:B0-----:R-:W-:-:S08]  /*0d70*/  @!P1 LEA R3, R6, R3, 0x18 ;  /* 0x0000000306039211 */ /* 0x001fd000078ec0ff */
[----:B-1----:R-:W-:Y:S01]  /*0d80*/  @!P0 FADD R7, R7, R0 ;  /* 0x0000000007078221 */ /* 0x002fe20000000000 */
[----:B------:R-:W-:Y:S01]  /*0d90*/  ISETP.GT.AND P0, PT, R2, R5, PT ;  /* 0x000000050200720c */ /* 0x000fe20003f04270 */
[----:B------:R-:W-:-:S03]  /*0da0*/  VIADD R2, R4, 0x10 ;  /* 0x0000001004027836 */ /* 0x000fc60000000000 */
[----:B------:R-:W0:Y:S09]  /*0db0*/  SHFL.DOWN PT, R0, R7, 0x8, R5 ;  /* 0x0900000007007989 */ /* 0x000e3200000e0005 */
[----:B0-----:R-:W-:Y:S01]  /*0dc0*/  @!P0 FADD R7, R7, R0 ;  /* 0x0000000007078221 */ /* 0x001fe20000000000 */
[----:B------:R-:W-:-:S02]  /*0dd0*/  ISETP.GT.AND P0, PT, R2, R5, PT ;  /* 0x000000050200720c */ /* 0x000fc40003f04270 */
[----:B------:R-:W-:Y:S02]  /*0de0*/  @!P1 SHF.R.U32.HI R2, RZ, 0x3, R9 ;  /* 0x00000003ff029819 */ /* 0x000fe40000011609 */
[----:B------:R-:W0:Y:S02]  /*0df0*/  SHFL.DOWN PT, R0, R7, 0x10, R5 ;  /* 0x0a00000007007989 */ /* 0x000e2400000e0005 */
[----:B------:R-:W-:-:S04]  /*0e00*/  @!P1 LOP3.LUT R2, R2, 0x7c, RZ, 0xc0, !PT ;  /* 0x0000007c02029812 */ /* 0x000fc800078ec0ff */
[----:B------:R-:W-:-:S03]  /*0e10*/  @!P1 IADD3 R3, PT, PT, R2, R3, RZ ;  /* 0x0000000302039210 */ /* 0x000fc60007ffe0ff */
[----:B0-----:R-:W-:Y:S01]  /*0e20*/  @!P0 FADD R7, R7, R0 ;  /* 0x0000000007078221 */ /* 0x001fe20000000000 */
[----:B------:R-:W-:-:S04]  /*0e30*/  ISETP.NE.AND P0, PT, R9, RZ, PT ;  /* 0x000000ff0900720c */ /* 0x000fc80003f05270 */
[----:B------:R-:W-:-:S05]  /*0e40*/  MOV R0, R7 ;  /* 0x0000000700007202 */ /* 0x000fca0000000f00 */
[----:B------:R4:W-:Y:S01]  /*0e50*/  @!P1 STS [R3+0x8], R0 ;  /* 0x0000080003009388 */ /* 0x0009e20000000800 */
[----:B------:R-:W-:Y:S06]  /*0e60*/  BAR.SYNC.DEFER_BLOCKING 0x0 ;  /* 0x0000000000007b1d */ /* 0x000fec0000010000 */
[----:B------:R-:W-:Y:S05]  /*0e70*/  @P0 BRA `(.L_x_17) ;  /* 0x0000002c00c00947 */ /* 0x000fea0003800000 */
[----:B------:R-:W0:Y:S01]  /*0e80*/  S2UR UR5, SR_CgaCtaId ;  /* 0x00000000000579c3 */ /* 0x000e220000008800 */
[----:B------:R-:W-:Y:S01]  /*0e90*/  UMOV UR4, 0x400 ;  /* 0x0000040000047882 */ /* 0x000fe20000000000 */
[C---:B------:R-:W-:Y:S02]  /*0ea0*/  ISETP.GT.AND P2, PT, R20.reuse, 0x20, PT ;  /* 0x000000201400780c */ /* 0x040fe40003f44270 */
[C---:B------:R-:W-:Y:S02]  /*0eb0*/  ISETP.GT.AND P4, PT, R20.reuse, 0x40, PT ;  /* 0x000000401400780c */ /* 0x040fe40003f84270 */
[C---:B------:R-:W-:Y:S02]  /*0ec0*/  ISETP.GT.AND P3, PT, R20.reuse, 0x60, PT ;  /* 0x000000601400780c */ /* 0x040fe40003f64270 */
[----:B------:R-:W-:Y:S01]  /*0ed0*/  ISETP.GT.AND P1, PT, R20, 0x80, PT ;  /* 0x000000801400780c */ /* 0x000fe20003f24270 */
[----:B0-----:R-:W-:-:S09]  /*0ee0*/  ULEA UR4, UR5, UR4, 0x18 ;  /* 0x0000000405047291 */ /* 0x001fd2000f8ec0ff */
[----:B----4-:R-:W0:Y:S04]  /*0ef0*/  LDS R3, [UR4+0xc] ;  /* 0x00000c04ff037984 */ /* 0x010e280008000800 */
[----:B------:R-:W1:Y:S04]  /*0f00*/  LDS.128 R4, [UR4+0x10] ;  /* 0x00001004ff047984 */ /* 0x000e680008000c00 */
[----:B------:R-:W2:Y:S01]  /*0f10*/  LDS.64 R8, [UR4+0x20] ;  /* 0x00002004ff087984 */ /* 0x000ea20008000a00 */
[----:B0-----:R-:W-:Y:S01]  /*0f20*/  @P2 FADD R0, R0, R3 ;  /* 0x0000000300002221 */ /* 0x001fe20000000000 */
[----:B------:R-:W-:-:S03]  /*0f30*/  ISETP.GT.AND P2, PT, R20, 0xa0, PT ;  /* 0x000000a01400780c */ /* 0x000fc60003f44270 */
[----:B-1----:R-:W-:Y:S01]  /*0f40*/  @P4 FADD R0, R0, R4 ;  /* 0x0000000400004221 */ /* 0x002fe20000000000 */
[----:B------:R-:W-:-:S03]  /*0f50*/  ISETP.GT.AND P4, PT, R20, 0xc0, PT ;  /* 0x000000c01400780c */ /* 0x000fc60003f84270 */
[----:B------:R-:W-:Y:S01]  /*0f60*/  @P3 FADD R0, R0, R5 ;  /* 0x0000000500003221 */ /* 0x000fe20000000000 */
[----:B------:R-:W-:-:S03]  /*0f70*/  ISETP.GT.AND P3, PT, R20, 0xe0, PT ;  /* 0x000000e01400780c */ /* 0x000fc60003f64270 */
[----:B------:R-:W-:-:S04]  /*0f80*/  @P1 FADD R0, R0, R6 ;  /* 0x0000000600001221 */ /* 0x000fc80000000000 */
[----:B------:R-:W-:-:S04]  /*0f90*/  @P2 FADD R0, R0, R7 ;  /* 0x0000000700002221 */ /* 0x000fc80000000000 */
[----:B--2---:R-:W-:-:S04]  /*0fa0*/  @P4 FADD R0, R0, R8 ;  /* 0x0000000800004221 */ /* 0x004fc80000000000 */
[----:B------:R-:W-:Y:S01]  /*0fb0*/  @P3 FADD R0, R0, R9 ;  /* 0x0000000900003221 */ /* 0x000fe20000000000 */
[----:B------:R-:W-:Y:S06]  /*0fc0*/  BRA `(.L_x_17) ;  /* 0x0000002c006c7947 */ /* 0x000fec0003800000 */
.L_x_3:
[----:B------:R-:W0:Y:S01]  /*0fd0*/  S2R R0, SR_TID.X ;  /* 0x0000000000007919 */ /* 0x000e220000002100 */
[----:B------:R-:W1:Y:S01]  /*0fe0*/  LDC.64 R2, c[0x0][0x380] ;  /* 0x0000e000ff027b82 */ /* 0x000e620000000a00 */
[----:B0-----:R-:W-:-:S05]  /*0ff0*/  SHF.L.U32 R5, R0, 0x2, RZ ;  /* 0x0000000200057819 */ /* 0x001fca00000006ff */
[----:B-1----:R-:W-:-:S05]  /*1000*/  IMAD.WIDE.U32 R2, R5, 0x4, R2 ;  /* 0x0000000405027825 */ /* 0x002fca00078e0002 */
[----:B------:R-:W2:Y:S04]  /*1010*/  LDG.E.128.CONSTANT R4, desc[UR6][R2.64] ;  /* 0x0000000602047981 */ /* 0x000ea8000c1e9d00 */
[----:B------:R-:W3:Y:S04]  /*1020*/  LDG.E.128.CONSTANT R8, desc[UR6][R2.64+0x1000] ;  /* 0x0010000602087981 */ /* 0x000ee8000c1e9d00 */
[----:B------:R-:W4:Y:S04]  /*1030*/  LDG.E.128.CONSTANT R12, desc[UR6][R2.64+0x2000] ;  /* 0x00200006020c7981 */ /* 0x000f28000c1e9d00 */
[----:B------:R-:W5:Y:S01]  /*1040*/  LDG.E.128.CONSTANT R16, desc[UR6][R2.64+0x3000] ;  /* 0x0030000602107981 */ /* 0x000f62000c1e9d00 */
[----:B------:R-:W-:Y:S01]  /*1050*/  ISETP.GE.U32.AND P0, PT, R20, 0x2000, PT ;  /* 0x000020001400780c */ /* 0x000fe20003f06070 */
[----:B------:R-:W-:-:S02]  /*1060*/  HFMA2 R23, -RZ, RZ, 0, 0.00048828125 ;  /* 0x00001000ff177431 */ /* 0x000fc400000001ff */
[----:B--2---:R-:W-:Y:S01]  /*1070*/  FADD R4, R4, R5 ;  /* 0x0000000504047221 */ /* 0x004fe20000000000 */
[----:B------:R-:W-:Y:S01]  /*1080*/  FADD R7, R6, R7 ;  /* 0x0000000706077221 */ /* 0x000fe20000000000 */
[----:B---3--:R-:W-:Y:S01]  /*1090*/  FADD R8, R8, R9 ;  /* 0x0000000908087221 */ /* 0x008fe20000000000 */
[----:B------:R-:W-:Y:S02]  /*10a0*/  FADD R11, R10, R11 ;  /* 0x0000000b0a0b7221 */ /* 0x000fe40000000000 */
[----:B------:R-:W-:Y:S01]  /*10b0*/  FADD R4, R4, R7 ;  /* 0x0000000704047221 */ /* 0x000fe20000000000 */
[----:B----4-:R-:W-:Y:S01]  /*10c0*/  FADD R12, R12, R13 ;  /* 0x0000000d0c0c7221 */ /* 0x010fe20000000000 */
[----:B------:R-:W-:Y:S01]  /*10d0*/  FADD R15, R14, R15 ;  /* 0x0000000f0e0f7221 */ /* 0x000fe20000000000 */
[----:B------:R-:W-:Y:S01]  /*10e0*/  FADD R11, R8, R11 ;  /* 0x0000000b080b7221 */ /* 0x000fe20000000000 */
[----:B-----5:R-:W-:Y:S01]  /*10f0*/  FADD R16, R16, R17 ;  /* 0x0000001110107221 */ /* 0x020fe20000000000 */
[----:B------:R-:W-:Y:S01]  /*1100*/  FADD R19, R18, R19 ;  /* 0x0000001312137221 */ /* 0x000fe20000000000 */
[----:B------:R-:W-:Y:S01]  /*1110*/  FADD R12, R12, R15 ;  /* 0x0000000f0c0c7221 */ /* 0x000fe20000000000 */
[----:B------:R-:W-:-:S02]  /*1120*/  FADD R4, R4, R11 ;  /* 0x0000000b04047221 */ /* 0x000fc40000000000 */
[----:B------:R-:W-:-:S04]  /*1130*/  FADD R19, R16, R19 ;  /* 0x0000001310137221 */ /* 0x000fc80000000000 */
[----:B------:R-:W-:-:S04]  /*1140*/  FADD R19, R12, R19 ;  /* 0x000000130c137221 */ /* 0x000fc80000000000 */
[----:B------:R-:W-:Y:S01]  /*1150*/  FADD R21, R4, R19 ;  /* 0x0000001304157221 */ /* 0x000fe20000000000 */
[----:B------:R-:W-:Y:S06]  /*1160*/  @!P0 BRA `(.L_x_18) ;  /* 0x00000000007c8947 */ /* 0x000fec0003800000 */
[----:B------:R-:W0:Y:S01]  /*1170*/  LDC R24, c[0x0][0x390] ;  /* 0x0000e400ff187b82 */ /* 0x000e220000000800 */
[----:B------:R-:W-:Y:S02]  /*1180*/  IADD3 R22, PT, PT, R20, -0x1000, RZ ;  /* 0xfffff00014167810 */ /* 0x000fe40007ffe0ff */
[----:B------:R-:W-:-:S07]  /*1190*/  MOV R23, 0x1000 ;  /* 0x0000100000177802 */ /* 0x000fce0000000f00 */
.L_x_20:
[----:B------:R-:W-:-:S05]  /*11a0*/  IMAD.WIDE R26, R23, 0x4, R2 ;  /* 0x00000004171a7825 */ /* 0x000fca00078e0202 */
[----:B------:R-:W2:Y:S04]  /*11b0*/  LDG.E.128.CONSTANT R16, desc[UR6][R26.64+0x2000] ;  /* 0x002000061a107981 */ /* 0x000ea8000c1e9d00 */
[----:B------:R-:W3:Y:S04]  /*11c0*/  LDG.E.128.CONSTANT R4, desc[UR6][R26.64+0x3000] ;  /* 0x003000061a047981 */ /* 0x000ee8000c1e9d00 */
[----:B------:R-:W4:Y:S04]  /*11d0*/  LDG.E.128.CONSTANT R8, desc[UR6][R26.64] ;  /* 0x000000061a087981 */ /* 0x000f28000c1e9d00 */
[----:B------:R-:W5:Y:S01]  /*11e0*/  LDG.E.128.CONSTANT R12, desc[UR6][R26.64+0x1000] ;  /* 0x001000061a0c7981 */ /* 0x000f62000c1e9d00 */
[----:B0-----:R-:W-:Y:S01]  /*11f0*/  MOV R20, R24 ;  /* 0x0000001800147202 */ /* 0x001fe20000000f00 */
[----:B--2---:R-:W-:Y:S01]  /*1200*/  FADD R17, R17, R18 ;  /* 0x0000001211117221 */ /* 0x004fe20000000000 */
[----:B---3--:R-:W-:-:S02]  /*1210*/  FADD R18, R19, R4 ;  /* 0x0000000413127221 */ /* 0x008fc40000000000 */
[----:B------:R-:W-:Y:S01]  /*1220*/  IADD3 R4, PT, PT, -R23, R20, RZ ;  /* 0x0000001417047210 */ /* 0x000fe20007ffe1ff */
[----:B------:R-:W-:Y:S01]  /*1230*/  FADD R5, R5, R6 ;  /* 0x0000000605057221 */ /* 0x000fe20000000000 */
[----:B----4-:R-:W-:Y:S01]  /*1240*/  FADD R9, R9, R10 ;  /* 0x0000000a09097221 */ /* 0x010fe20000000000 */
[----:B------:R-:W-:Y:S01]  /*1250*/  FADD R8, R8, R21 ;  /* 0x0000001508087221 */ /* 0x000fe20000000000 */
[----:B------:R-:W-:Y:S01]  /*1260*/  ISETP.GE.AND P0, PT, R4, 0x1000, PT ;  /* 0x000010000400780c */ /* 0x000fe20003f06270 */
[----:B-----5:R-:W-:Y:S01]  /*1270*/  FADD R13, R13, R14 ;  /* 0x0000000e0d0d7221 */ /* 0x020fe20000000000 */
[----:B------:R-:W-:Y:S01]  /*1280*/  FADD R10, R11, R12 ;  /* 0x0000000c0b0a7221 */ /* 0x000fe20000000000 */
[----:B------:R-:W-:Y:S01]  /*1290*/  FADD R14, R15, R16 ;  /* 0x000000100f0e7221 */ /* 0x000fe20000000000 */
[----:B------:R-:W-:Y:S01]  /*12a0*/  FADD R8, R8, R9 ;  /* 0x0000000908087221 */ /* 0x000fe20000000000 */
[----:B------:R-:W-:Y:S01]  /*12b0*/  FADD R5, R18, R5 ;  /* 0x0000000512057221 */ /* 0x000fe20000000000 */
[----:B------:R-:W-:Y:S01]  /*12c0*/  FADD R13, R10, R13 ;  /* 0x0000000d0a0d7221 */ /* 0x000fe20000000000 */
[----:B------:R-:W-:-:S03]  /*12d0*/  FADD R14, R14, R17 ;  /* 0x000000110e0e7221 */ /* 0x000fc60000000000 */
[----:B------:R-:W-:Y:S01]  /*12e0*/  FADD R8, R8, R13 ;  /* 0x0000000d08087221 */ /* 0x000fe20000000000 */
[----:B------:R-:W-:-:S04]  /*12f0*/  FADD R5, R14, R5 ;  /* 0x000000050e057221 */ /* 0x000fc80000000000 */
[----:B------:R-:W-:-:S04]  /*1300*/  FADD R5, R8, R5 ;  /* 0x0000000508057221 */ /* 0x000fc80000000000 */
[----:B------:R-:W-:Y:S01]  /*1310*/  FADD R21, R7, R5 ;  /* 0x0000000507157221 */ /* 0x000fe20000000000 */
[----:B------:R-:W-:Y:S06]  /*1320*/  @!P0 BRA `(.L_x_19) ;  /* 0x0000000800308947 */ /* 0x000fec0003800000 */
[----:B------:R-:W-:-:S04]  /*1330*/  IADD3 R23, PT, PT, R23, 0x1000, RZ ;  /* 0x0000100017177810 */ /* 0x000fc80007ffe0ff */
[----:B------:R-:W-:-:S13]  /*1340*/  ISETP.GT.AND P0, PT, R23, R22, PT ;  /* 0x000000161700720c */ /* 0x000fda0003f04270 */
[----:B------:R-:W-:Y:S05]  /*1350*/  @!P0 BRA `(.L_x_20) ;  /* 0xfffffffc00908947 */ /* 0x000fea000383ffff */
.L_x_18:
[----:B------:R-:W-:-:S13]  /*1360*/  ISETP.GE.AND P0, PT, R23, R20, PT ;  /* 0x000000141700720c */ /* 0x000fda0003f06270 */
[----:B------:R-:W-:Y:S05]  /*1370*/  @P0 BRA `(.L_x_19) ;  /* 0x00000008001c0947 */ /* 0x000fea0003800000 */
[----:B------:R-:W-:Y:S01]  /*1380*/  IMAD.IADD R9, R20, 0x1, -R23 ;  /* 0x0000000114097824 */ /* 0x000fe200078e0a17 */
[----:B------:R-:W-:Y:S04]  /*1390*/  BSSY.RECONVERGENT B1, `(.L_x_19) ;  /* 0x0000085000017945 */ /* 0x000fe80003800200 */
[----:B------:R-:W-:-:S13]  /*13a0*/  ISETP.GE.AND P0, PT, R0, R9, PT ;  /* 0x000000090000720c */ /* 0x000fda0003f06270 */
[----:B------:R-:W-:Y:S05]  /*13b0*/  @P0 BRA `(.L_x_21) ;  /* 0x0000000800080947 */ /* 0x000fea0003800000 */
[-C--:B------:R-:W-:Y:S01]  /*13c0*/  LOP3.LUT R2, RZ, R0.reuse, RZ, 0x33, !PT ;  /* 0x00000000ff027212 */ /* 0x080fe200078e33ff */
[----:B------:R-:W-:Y:S01]  /*13d0*/  BSSY.RECONVERGENT B2, `(.L_x_22) ;  /* 0x0000015000027945 */ /* 0x000fe20003800200 */
[----:B------:R-:W-:Y:S02]  /*13e0*/  MOV R8, R0 ;  /* 0x0000000000087202 */ /* 0x000fe40000000f00 */
[----:B------:R-:W-:-:S04]  /*13f0*/  IADD3 R2, PT, PT, -R23, R20, R2 ;  /* 0x0000001417027210 */ /* 0x000fc80007ffe102 */
[C---:B------:R-:W-:Y:S02]  /*1400*/  LOP3.LUT R3, R2.reuse, 0x300, RZ, 0xc0, !PT ;  /* 0x0000030002037812 */ /* 0x040fe400078ec0ff */
[----:B------:R-:W-:Y:S02]  /*1410*/  ISETP.GE.U32.AND P1, PT, R2, 0x300, PT ;  /* 0x000003000200780c */ /* 0x000fe40003f26070 */
[----:B------:R-:W-:-:S13]  /*1420*/  ISETP.NE.AND P0, PT, R3, 0x300, PT ;  /* 0x000003000300780c */ /* 0x000fda0003f05270 */
[----:B------:R-:W-:Y:S05]  /*1430*/  @!P0 BRA `(.L_x_23) ;  /* 0x0000000000388947 */ /* 0x000fea0003800000 */
[----:B------:R-:W0:Y:S01]  /*1440*/  LDC.64 R4, c[0x0][0x380] ;  /* 0x0000e000ff047b82 */ /* 0x000e220000000a00 */
[----:B------:R-:W-:Y:S02]  /*1450*/  LEA.HI R2, R2, 0x1, RZ, 0x18 ;  /* 0x0000000102027811 */ /* 0x000fe400078fc0ff */
[----:B------:R-:W-:Y:S02]  /*1460*/  IADD3 R7, PT, PT, R0, R23, RZ ;  /* 0x0000001700077210 */ /* 0x000fe40007ffe0ff */
[----:B------:R-:W-:Y:S02]  /*1470*/  LOP3.LUT R2, R2, 0x3, RZ, 0xc0, !PT ;  /* 0x0000000302027812 */ /* 0x000fe400078ec0ff */
[----:B------:R-:W-:Y:S02]  /*1480*/  MOV R8, R0 ;  /* 0x0000000000087202 */ /* 0x000fe40000000f00 */
[----:B------:R-:W-:-:S07]  /*1490*/  IADD3 R6, PT, PT, -R2, RZ, RZ ;  /* 0x000000ff02067210 */ /* 0x000fce0007ffe1ff */
.L_x_24:
[----:B0-----:R-:W-:-:S06]  /*14a0*/  IMAD.WIDE.U32 R2, R7, 0x4, R4 ;  /* 0x0000000407027825 */ /* 0x001fcc00078e0004 */
[----:B------:R-:W2:Y:S01]  /*14b0*/  LDG.E.CONSTANT R2, desc[UR6][R2.64] ;  /* 0x0000000602027981 */ /* 0x000ea2000c1e9900 */
[----:B------:R-:W-:Y:S02]  /*14c0*/  IADD3 R6, PT, PT, R6, 0x1, RZ ;  /* 0x0000000106067810 */ /* 0x000fe40007ffe0ff */
[----:B------:R-:W-:Y:S02]  /*14d0*/  IADD3 R8, PT, PT, R8, 0x100, RZ ;  /* 0x0000010008087810 */ /* 0x000fe40007ffe0ff */
[----:B------:R-:W-:Y:S02]  /*14e0*/  ISETP.NE.AND P0, PT, R6, RZ, PT ;  /* 0x000000ff0600720c */ /* 0x000fe40003f05270 */
[----:B------:R-:W-:Y:S01]  /*14f0*/  IADD3 R7, PT, PT, R7, 0x100, RZ ;  /* 0x0000010007077810 */ /* 0x000fe20007ffe0ff */
[----:B--2---:R-:W-:-:S10]  /*1500*/  FADD R21, R2, R21 ;  /* 0x0000001502157221 */ /* 0x004fd40000000000 */
[----:B------:R-:W-:Y:S05]  /*1510*/  @P0 BRA `(.L_x_24) ;  /* 0xfffffffc00e00947 */ /* 0x000fea000383ffff */
.L_x_23:
[----:B------:R-:W-:Y:S05]  /*1520*/  BSYNC.RECONVERGENT B2 ;  /* 0x0000000000027941 */ /* 0x000fea0003800200 */
.L_x_22:
[----:B------:R-:W-:Y:S05]  /*1530*/  @!P1 BRA `(.L_x_21) ;  /* 0x0000000400a89947 */ /* 0x000fea0003800000 */
[----:B------:R-:W0:Y:S01]  /*1540*/  LDCU.64 UR4, c[0x0][0x380] ;  /* 0x00007000ff0477ac */ /* 0x000e220008000a00 */
[----:B------:R-:W-:Y:S01]  /*1550*/  IADD3 R5, PT, PT, R9, -R8, RZ ;  /* 0x8000000809057210 */ /* 0x000fe20007ffe0ff */
[----:B------:R-:W-:Y:S01]  /*1560*/  BSSY.RECONVERGENT B2, `(.L_x_25) ;  /* 0x000003b000027945 */ /* 0x000fe20003800200 */
[CC--:B------:R-:W-:Y:S02]  /*1570*/  IADD3 R3, P0, PT, R8.reuse, R23.reuse, RZ ;  /* 0x0000001708037210 */ /* 0x0c0fe40007f1e0ff */
[----:B------:R-:W-:Y:S02]  /*1580*/  ISETP.GT.AND P1, PT, R5, 0xc00, PT ;  /* 0x00000c000500780c */ /* 0x000fe40003f24270 */
[----:B------:R-:W-:Y:S02]  /*1590*/  IADD3.X R4, PT, PT, RZ, RZ, RZ, P0, !PT ;  /* 0x000000ffff047210 */ /* 0x000fe400007fe4ff */
[----:B------:R-:W-:Y:S02]  /*15a0*/  IADD3 R11, PT, PT, R8, R23, RZ ;  /* 0x00000017080b7210 */ /* 0x000fe40007ffe0ff */
[----:B0-----:R-:W-:-:S04]  /*15b0*/  LEA R2, P0, R3, UR4, 0x2 ;  /* 0x0000000403027c11 */ /* 0x001fc8000f8010ff */
[----:B------:R-:W-:Y:S02]  /*15c0*/  LEA.HI.X R3, R3, UR5, R4, 0x2, P0 ;  /* 0x0000000503037c11 */ /* 0x000fe400080f1404 */
[----:B------:R-:W-:-:S05]  /*15d0*/  IADD3 R2, P0, PT, R2, 0x800, RZ ;  /* 0x0000080002027810 */ /* 0x000fca0007f1e0ff */
[----:B------:R-:W-:Y:S01]  /*15e0*/  IMAD.X R3, RZ, RZ, R3, P0 ;  /* 0x000000ffff037224 */ /* 0x000fe200000e0603 */
[----:B------:R-:W-:Y:S01]  /*15f0*/  PLOP3.LUT P0, PT, PT, PT, PT, 0x80, 0x8 ;  /* 0x000000000008781c */ /* 0x000fe20003f0f070 */
[----:B------:R-:W-:-:S12]  /*1600*/  @!P1 BRA `(.L_x_26) ;  /* 0x0000000000c09947 */ /* 0x000fd80003800000 */
[----:B------:R-:W-:Y:S02]  /*1610*/  PLOP3.LUT P0, PT, PT, PT, PT, 0x8, 0x80 ;  /* 0x000000000080781c */ /* 0x000fe40003f0e170 */
[----:B------:R-:W-:-:S11]  /*1620*/  IADD3 R13, PT, PT, R9, -0xc00, RZ ;  /* 0xfffff400090d7810 */ /* 0x000fd60007ffe0ff */
.L_x_27:
[----:B------:R-:W0:Y:S01]  /*1630*/  LDC.64 R4, c[0x0][0x380] ;  /* 0x0000e000ff047b82 */ /* 0x000e220000000a00 */
[----:B------:R-:W2:Y:S01]  /*1640*/  LDG.E.CONSTANT R10, desc[UR6][R2.64+-0x400] ;  /* 0xfffc0006020a7981 */ /* 0x000ea2000c1e9900 */
[----:B------:R-:W-:-:S03]  /*1650*/  IADD3 R25, PT, PT, R11, 0x400, RZ ;  /* 0x000004000b197810 */ /* 0x000fc60007ffe0ff */
[----:B------:R-:W3:Y:S04]  /*1660*/  LDG.E.CONSTANT R19, desc[UR6][R2.64] ;  /* 0x0000000602137981 */ /* 0x000ee8000c1e9900 */
[----:B------:R-:W4:Y:S01]  /*1670*/  LDG.E.CONSTANT R18, desc[UR6][R2.64+0x400] ;  /* 0x0004000602127981 */ /* 0x000f22000c1e9900 */
[----:B------:R-:W-:-:S03]  /*1680*/  IADD3 R7, PT, PT, R11, 0x800, RZ ;  /* 0x000008000b077810 */ /* 0x000fc60007ffe0ff */
[----:B------:R-:W5:Y:S04]  /*1690*/  LDG.E.CONSTANT R16, desc[UR6][R2.64+0xc00] ;  /* 0x000c000602107981 */ /* 0x000f68000c1e9900 */
[----:B------:R-:W5:Y:S04]  /*16a0*/  LDG.E.CONSTANT R15, desc[UR6][R2.64+0x1000] ;  /* 0x00100006020f7981 */ /* 0x000f68000c1e9900 */
[----:B------:R-:W5:Y:S01]  /*16b0*/  LDG.E.CONSTANT R14, desc[UR6][R2.64+0x1400] ;  /* 0x00140006020e7981 */ /* 0x000f62000c1e9900 */
[----:B0-----:R-:W-:-:S03]  /*16c0*/  IMAD.WIDE.U32 R22, R11, 0x4, R4 ;  /* 0x000000040b167825 */ /* 0x001fc600078e0004 */
[----:B------:R-:W5:Y:S04]  /*16d0*/  LDG.E.CONSTANT R20, desc[UR6][R2.64+0x2000] ;  /* 0x0020000602147981 */ /* 0x000f68000c1e9900 */
[----:B------:R0:W2:Y:S01]  /*16e0*/  LDG.E.CONSTANT R12, desc[UR6][R22.64] ;  /* 0x00000006160c7981 */ /* 0x0000a2000c1e9900 */
[----:B------:R-:W-:-:S03]  /*16f0*/  IMAD.WIDE.U32 R24, R25, 0x4, R4 ;  /* 0x0000000419187825 */ /* 0x000fc600078e0004 */
[----:B------:R-:W5:Y:S04]  /*1700*/  LDG.E.CONSTANT R26, desc[UR6][R2.64+0x3000] ;  /* 0x00300006021a7981 */ /* 0x000f68000c1e9900 */
[----:B------:R-:W5:Y:S01]  /*1710*/  LDG.E.CONSTANT R17, desc[UR6][R24.64] ;  /* 0x0000000618117981 */ /* 0x000f62000c1e9900 */
[--C-:B------:R-:W-:Y:S01]  /*1720*/  IMAD.WIDE.U32 R6, R7, 0x4, R4.reuse ;  /* 0x0000000407067825 */ /* 0x100fe200078e0004 */
[----:B0-----:R-:W-:Y:S02]  /*1730*/  IADD3 R23, PT, PT, R11, 0xc00, RZ ;  /* 0x00000c000b177810 */ /* 0x001fe40007ffe0ff */
[----:B------:R-:W5:Y:S04]  /*1740*/  LDG.E.CONSTANT R22, desc[UR6][R2.64+0x1c00] ;  /* 0x001c000602167981 */ /* 0x000f68000c1e9900 */
[----:B------:R-:W5:Y:S01]  /*1750*/  LDG.E.CONSTANT R6, desc[UR6][R6.64] ;  /* 0x0000000606067981 */ /* 0x000f62000c1e9900 */
[----:B------:R-:W-:-:S03]  /*1760*/  IMAD.WIDE.U32 R4, R23, 0x4, R4 ;  /* 0x0000000417047825 */ /* 0x000fc600078e0004 */
[----:B------:R-:W5:Y:S04]  /*1770*/  LDG.E.CONSTANT R23, desc[UR6][R2.64+0x2400] ;  /* 0x0024000602177981 */ /* 0x000f68000c1e9900 */
[----:B------:R-:W5:Y:S04]  /*1780*/  LDG.E.CONSTANT R4, desc[UR6][R4.64] ;  /* 0x0000000604047981 */ /* 0x000f68000c1e9900 */
[----:B------:R-:W5:Y:S04]  /*1790*/  LDG.E.CONSTANT R24, desc[UR6][R2.64+0x2c00] ;  /* 0x002c000602187981 */ /* 0x000f68000c1e9900 */
[----:B------:R0:W5:Y:S01]  /*17a0*/  LDG.E.CONSTANT R25, desc[UR6][R2.64+0x3400] ;  /* 0x0034000602197981 */ /* 0x000162000c1e9900 */
[----:B------:R-:W-:-:S04]  /*17b0*/  IADD3 R8, PT, PT, R8, 0x1000, RZ ;  /* 0x0000100008087810 */ /* 0x000fc80007ffe0ff */
[----:B------:R-:W-:Y:S02]  /*17c0*/  ISETP.GE.AND P1, PT, R8, R13, PT ;  /* 0x0000000d0800720c */ /* 0x000fe40003f26270 */
[----:B0-----:R-:W-:Y:S02]  /*17d0*/  IADD3 R2, P2, PT, R2, 0x4000, RZ ;  /* 0x0000400002027810 */ /* 0x001fe40007f5e0ff */
[----:B------:R-:W-:Y:S02]  /*17e0*/  IADD3 R11, PT, PT, R11, 0x1000, RZ ;  /* 0x000010000b0b7810 */ /* 0x000fe40007ffe0ff */
[----:B------:R-:W-:Y:S01]  /*17f0*/  IADD3.X R3, PT, PT, RZ, R3, RZ, P2, !PT ;  /* 0x00000003ff037210 */ /* 0x000fe200017fe4ff */
[----:B--2---:R-:W-:-:S04]  /*1800*/  FADD R21, R12, R21 ;  /* 0x000000150c157221 */ /* 0x004fc80000000000 */
[----:B------:R-:W-:-:S04]  /*1810*/  FADD R10, R21, R10 ;  /* 0x0000000a150a7221 */ /* 0x000fc80000000000 */
[----:B---3--:R-:W-:-:S04]  /*1820*/  FADD R19, R10, R19 ;  /* 0x000000130a137221 */ /* 0x008fc80000000000 */
[----:B----4-:R-:W-:-:S04]  /*1830*/  FADD R18, R19, R18 ;  /* 0x0000001213127221 */ /* 0x010fc80000000000 */
[----:B-----5:R-:W-:-:S04]  /*1840*/  FADD R17, R18, R17 ;  /* 0x0000001112117221 */ /* 0x020fc80000000000 */
        /* <DEDUP_REMOVED lines=12> */
.L_x_26:
[----:B------:R-:W-:Y:S05]  /*1910*/  BSYNC.RECONVERGENT B2 ;  /* 0x0000000000027941 */ /* 0x000fea0003800200 */
.L_x_25:
[----:B------:R-:W-:Y:S01]  /*1920*/  IADD3 R4, PT, PT, R9, -R8, RZ ;  /* 0x8000000809047210 */ /* 0x000fe20007ffe0ff */
[----:B------:R-:W-:Y:S03]  /*1930*/  BSSY.RECONVERGENT B2, `(.L_x_28) ;  /* 0x000001e000027945 */ /* 0x000fe60003800200 */
[----:B------:R-:W-:-:S13]  /*1940*/  ISETP.GT.AND P1, PT, R4, 0x400, PT ;  /* 0x000004000400780c */ /* 0x000fda0003f24270 */
[----:B------:R-:W-:Y:S05]  /*1950*/  @!P1 BRA `(.L_x_29) ;  /* 0x00000000006c9947 */ /* 0x000fea0003800000 */
[----:B------:R-:W0:Y:S01]  /*1960*/  LDC.64 R6, c[0x0][0x380] ;  /* 0x0000e000ff067b82 */ /* 0x000e220000000a00 */
[----:B------:R-:W2:Y:S01]  /*1970*/  LDG.E.CONSTANT R10, desc[UR6][R2.64+-0x400] ;  /* 0xfffc0006020a7981 */ /* 0x000ea2000c1e9900 */
[----:B------:R-:W-:-:S03]  /*1980*/  VIADD R15, R11, 0x400 ;  /* 0x000004000b0f7836 */ /* 0x000fc60000000000 */
[----:B------:R-:W3:Y:S04]  /*1990*/  LDG.E.CONSTANT R13, desc[UR6][R2.64] ;  /* 0x00000006020d7981 */ /* 0x000ee8000c1e9900 */
[----:B------:R-:W4:Y:S04]  /*19a0*/  LDG.E.CONSTANT R17, desc[UR6][R2.64+0xc00] ;  /* 0x000c000602117981 */ /* 0x000f28000c1e9900 */
[----:B------:R-:W5:Y:S04]  /*19b0*/  LDG.E.CONSTANT R19, desc[UR6][R2.64+0x1000] ;  /* 0x0010000602137981 */ /* 0x000f68000c1e9900 */
[----:B------:R1:W5:Y:S01]  /*19c0*/  LDG.E.CONSTANT R23, desc[UR6][R2.64+0x1400] ;  /* 0x0014000602177981 */ /* 0x000362000c1e9900 */
[----:B0-----:R-:W-:-:S06]  /*19d0*/  IMAD.WIDE.U32 R4, R11, 0x4, R6 ;  /* 0x000000040b047825 */ /* 0x001fcc00078e0006 */
[----:B------:R-:W2:Y:S01]  /*19e0*/  LDG.E.CONSTANT R4, desc[UR6][R4.64] ;  /* 0x0000000604047981 */ /* 0x000ea2000c1e9900 */
[----:B------:R-:W-:-:S03]  /*19f0*/  IMAD.WIDE.U32 R6, R15, 0x4, R6 ;  /* 0x000000040f067825 */ /* 0x000fc600078e0006 */
[----:B------:R-:W4:Y:S04]  /*1a00*/  LDG.E.CONSTANT R15, desc[UR6][R2.64+0x400] ;  /* 0x00040006020f7981 */ /* 0x000f28000c1e9900 */
[----:B------:R-:W5:Y:S01]  /*1a10*/  LDG.E.CONSTANT R7, desc[UR6][R6.64] ;  /* 0x0000000606077981 */ /* 0x000f62000c1e9900 */
[----:B------:R-:W-:Y:S02]  /*1a20*/  PLOP3.LUT P0, PT, PT, PT, PT, 0x8, 0x80 ;  /* 0x000000000080781c */ /* 0x000fe40003f0e170 */
[----:B------:R-:W-:Y:S02]  /*1a30*/  IADD3 R8, PT, PT, R8, 0x800, RZ ;  /* 0x0000080008087810 */ /* 0x000fe40007ffe0ff */
[----:B------:R-:W-:Y:S01]  /*1a40*/  IADD3 R11, PT, PT, R11, 0x800, RZ ;  /* 0x000008000b0b7810 */ /* 0x000fe20007ffe0ff */
[----:B--2---:R-:W-:-:S04]  /*1a50*/  FADD R21, R21, R4 ;  /* 0x0000000415157221 */ /* 0x004fc80000000000 */
[----:B------:R-:W-:-:S04]  /*1a60*/  FADD R10, R21, R10 ;  /* 0x0000000a150a7221 */ /* 0x000fc80000000000 */
[----:B---3--:R-:W-:-:S04]  /*1a70*/  FADD R10, R10, R13 ;  /* 0x0000000d0a0a7221 */ /* 0x008fc80000000000 */
[----:B----4-:R-:W-:-:S04]  /*1a80*/  FADD R10, R10, R15 ;  /* 0x0000000f0a0a7221 */ /* 0x010fc80000000000 */
[----:B-----5:R-:W-:Y:S01]  /*1a90*/  FADD R10, R10, R7 ;  /* 0x000000070a0a7221 */ /* 0x020fe20000000000 */
[----:B------:R-:W-:-:S03]  /*1aa0*/  IADD3 R4, P1, PT, R2, 0x2000, RZ ;  /* 0x0000200002047810 */ /* 0x000fc60007f3e0ff */
[----:B------:R-:W-:Y:S01]  /*1ab0*/  FADD R10, R10, R17 ;  /* 0x000000110a0a7221 */ /* 0x000fe20000000000 */
[----:B------:R-:W-:-:S03]  /*1ac0*/  IADD3.X R5, PT, PT, RZ, R3, RZ, P1, !PT ;  /* 0x00000003ff057210 */ /* 0x000fc60000ffe4ff */
[----:B------:R-:W-:Y:S01]  /*1ad0*/  FADD R10, R10, R19 ;  /* 0x000000130a0a7221 */ /* 0x000fe20000000000 */
[----:B-1----:R-:W-:Y:S02]  /*1ae0*/  MOV R2, R4 ;  /* 0x0000000400027202 */ /* 0x002fe40000000f00 */
[----:B------:R-:W-:Y:S01]  /*1af0*/  MOV R3, R5 ;  /* 0x0000000500037202 */ /* 0x000fe20000000f00 */
[----:B------:R-:W-:-:S07]  /*1b00*/  FADD R21, R10, R23 ;  /* 0x000000170a157221 */ /* 0x000fce0000000000 */
.L_x_29:
[----:B------:R-:W-:Y:S05]  /*1b10*/  BSYNC.RECONVERGENT B2 ;  /* 0x0000000000027941 */ /* 0x000fea0003800200 */
.L_x_28:
[----:B------:R-:W-:-:S13]  /*1b20*/  ISETP.LT.OR P0, PT, R8, R9, P0 ;  /* 0x000000090800720c */ /* 0x000fda0000701670 */
[----:B------:R-:W-:Y:S05]  /*1b30*/  @!P0 BRA `(.L_x_21) ;  /* 0x0000000000288947 */ /* 0x000fea0003800000 */
[----:B------:R-:W0:Y:S01]  /*1b40*/  LDC.64 R4, c[0x0][0x380] ;  /* 0x0000e000ff047b82 */ /* 0x000e220000000a00 */
[----:B------:R-:W2:Y:S04]  /*1b50*/  LDG.E.CONSTANT R6, desc[UR6][R2.64+-0x400] ;  /* 0xfffc000602067981 */ /* 0x000ea8000c1e9900 */
[----:B------:R-:W3:Y:S04]  /*1b60*/  LDG.E.CONSTANT R7, desc[UR6][R2.64] ;  /* 0x0000000602077981 */ /* 0x000ee8000c1e9900 */
[----:B------:R-:W4:Y:S01]  /*1b70*/  LDG.E.CONSTANT R9, desc[UR6][R2.64+0x400] ;  /* 0x0004000602097981 */ /* 0x000f22000c1e9900 */
[----:B0-----:R-:W-:-:S06]  /*1b80*/  IMAD.WIDE.U32 R4, R11, 0x4, R4 ;  /* 0x000000040b047825 */ /* 0x001fcc00078e0004 */
[----:B------:R-:W5:Y:S02]  /*1b90*/  LDG.E.CONSTANT R4, desc[UR6][R4.64] ;  /* 0x0000000604047981 */ /* 0x000f64000c1e9900 */
[----:B-----5:R-:W-:-:S04]  /*1ba0*/  FADD R21, R21, R4 ;  /* 0x0000000415157221 */ /* 0x020fc80000000000 */
[----:B--2---:R-:W-:-:S04]  /*1bb0*/  FADD R6, R21, R6 ;  /* 0x0000000615067221 */ /* 0x004fc80000000000 */
[----:B---3--:R-:W-:-:S04]  /*1bc0*/  FADD R6, R6, R7 ;  /* 0x0000000706067221 */ /* 0x008fc80000000000 */
[----:B----4-:R-:W-:-:S07]  /*1bd0*/  FADD R21, R6, R9 ;  /* 0x0000000906157221 */ /* 0x010fce0000000000 */
.L_x_21:
[----:B------:R-:W-:Y:S05]  /*1be0*/  BSYNC.RECONVERGENT B1 ;  /* 0x0000000000017941 */ /* 0x000fea0003800200 */
.L_x_19:
[----:B------:R-:W0:Y:S01]  /*1bf0*/  S2R R6, SR_LANEID ;  /* 0x0000000000067919 */ /* 0x000e220000000000 */
[----:B------:R-:W1:Y:S01]  /*1c00*/  SHFL.DOWN PT, R2, R21, 0x1, 0x1f ;  /* 0x08201f0015027f89 */ /* 0x000e6200000e0000 */
[C---:B0-----:R-:W-:Y:S02]  /*1c10*/  ISETP.GT.AND P0, PT, R6.reuse, 0x1e, PT ;  /* 0x0000001e0600780c */ /* 0x041fe40003f04270 */
[----:B------:R-:W-:-:S11]  /*1c20*/  ISETP.NE.AND P1, PT, R6, RZ, PT ;  /* 0x000000ff0600720c */ /* 0x000fd60003f25270 */
[----:B-1----:R-:W-:Y:S01]  /*1c30*/  @!P0 FADD R21, R2, R21 ;  /* 0x0000001502158221 */ /* 0x002fe20000000000 */
[----:B------:R-:W-:Y:S01]  /*1c40*/  ISETP.GT.AND P0, PT, R6, 0x1d, PT ;  /* 0x0000001d0600780c */ /* 0x000fe20003f04270 */
[----:B------:R-:W0:Y:S01]  /*1c50*/  @!P1 S2R R5, SR_CgaCtaId ;  /* 0x0000000000059919 */ /* 0x000e220000008800 */
[----:B------:R-:W-:Y:S02]  /*1c60*/  @!P1 MOV R4, 0x400 ;  /* 0x0000040000049802 */ /* 0x000fe40000000f00 */
[----:B------:R-:W-:Y:S01]  /*1c70*/  @!P1 SHF.R.U32.HI R3, RZ, 0x3, R0 ;  /* 0x00000003ff039819 */ /* 0x000fe20000011600 */
[----:B------:R-:W1:Y:S03]  /*1c80*/  SHFL.DOWN PT, R2, R21, 0x2, 0x1f ;  /* 0x08401f0015027f89 */ /* 0x000e6600000e0000 */
[----:B------:R-:W-:-:S05]  /*1c90*/  @!P1 LOP3.LUT R3, R3, 0x7c, RZ, 0xc0, !PT ;  /* 0x0000007c03039812 */ /* 0x000fca00078ec0ff */
[----:B-1----:R-:W-:Y:S01]  /*1ca0*/  @!P0 FADD R21, R21, R2 ;  /* 0x0000000215158221 */ /* 0x002fe20000000000 */
[----:B------:R-:W-:Y:S02]  /*1cb0*/  ISETP.GT.AND P0, PT, R6, 0x1b, PT ;  /* 0x0000001b0600780c */ /* 0x000fe40003f04270 */
[----:B0-----:R-:W-:Y:S02]  /*1cc0*/  @!P1 LEA R4, R5, R4, 0x18 ;  /* 0x0000000405049211 */ /* 0x001fe400078ec0ff */
[----:B------:R-:W0:Y:S02]  /*1cd0*/  SHFL.DOWN PT, R2, R21, 0x4, 0x1f ;  /* 0x08801f0015027f89 */ /* 0x000e2400000e0000 */
[----:B------:R-:W-:-:S07]  /*1ce0*/  @!P1 IADD3 R3, PT, PT, R3, R4, RZ ;  /* 0x0000000403039210 */ /* 0x000fce0007ffe0ff */
        /* <DEDUP_REMOVED lines=12> */
[----:B------:R-:W0:Y:S01]  /*1db0*/  S2UR UR5, SR_CgaCtaId ;  /* 0x00000000000579c3 */ /* 0x000e220000008800 */
[----:B------:R-:W-:Y:S02]  /*1dc0*/  UMOV UR4, 0x400 ;  /* 0x0000040000047882 */ /* 0x000fe40000000000 */
[----:B0-----:R-:W-:-:S09]  /*1dd0*/  ULEA UR4, UR5, UR4, 0x18 ;  /* 0x0000000405047291 */ /* 0x001fd2000f8ec0ff */
[----:B---3--:R-:W0:Y:S04]  /*1de0*/  LDS R3, [UR4+0xc] ;  /* 0x00000c04ff037984 */ /* 0x008e280008000800 */
        /* <DEDUP_REMOVED lines=10> */
.L_x_2:
        /* <DEDUP_REMOVED lines=12> */
.L_x_32:
[----:B------:R-:W-:Y:S05]  /*1f50*/  BSYNC.RECONVERGENT B1 ;  /* 0x0000000000017941 */ /* 0x000fea0003800200 */
.L_x_31:
[----:B------:R-:W-:Y:S01]  /*1f60*/  ISETP.GE.AND P0, PT, R11, R20, PT ;  /* 0x000000140b00720c */ /* 0x000fe20003f06270 */
[----:B------:R-:W-:-:S12]  /*1f70*/  BSSY.RECONVERGENT B1, `(.L_x_33) ;  /* 0x0000074000017945 */ /* 0x000fd80003800200 */
[----:B------:R-:W-:Y:S05]  /*1f80*/  @P0 BRA `(.L_x_34) ;  /* 0x0000000400c80947 */ /* 0x000fea0003800000 */
[----:B0-----:R-:W-:Y:S01]  /*1f90*/  LOP3.LUT R3, RZ, R11, RZ, 0x33, !PT ;  /* 0x0000000bff037212 */ /* 0x001fe200078e33ff */
[----:B------:R-:W-:Y:S04]  /*1fa0*/  BSSY.RECONVERGENT B2, `(.L_x_35) ;  /* 0x0000015000027945 */ /* 0x000fe80003800200 */
[----:B------:R-:W-:-:S05]  /*1fb0*/  IMAD.IADD R4, R3, 0x1, R20 ;  /* 0x0000000103047824 */ /* 0x000fca00078e0214 */
        /* <DEDUP_REMOVED lines=10> */
.L_x_37:
[----:B------:R-:W-:-:S06]  /*2060*/  MOV R3, R5 ;  /* 0x0000000500037202 */ /* 0x000fcc0000000f00 */
[----:B------:R0:W2:Y:S01]  /*2070*/  LDG.E.CONSTANT R3, desc[UR6][R2.64] ;  /* 0x0000000602037981 */ /* 0x0000a2000c1e9900 */
[----:B------:R-:W-:Y:S02]  /*2080*/  IADD3 R4, PT, PT, R4, 0x1, RZ ;  /* 0x0000000104047810 */ /* 0x000fe40007ffe0ff */
[----:B------:R-:W-:Y:S02]  /*2090*/  IADD3 R11, PT, PT, R11, 0x100, RZ ;  /* 0x000001000b0b7810 */ /* 0x000fe40007ffe0ff */
[----:B------:R-:W-:Y:S02]  /*20a0*/  ISETP.NE.AND P0, PT, R4, RZ, PT ;  /* 0x000000ff0400720c */ /* 0x000fe40003f05270 */
[----:B0-----:R-:W-:-:S04]  /*20b0*/  IADD3 R2, P2, PT, R2, 0x400, RZ ;  /* 0x0000040002027810 */ /* 0x001fc80007f5e0ff */
[----:B------:R-:W-:Y:S01]  /*20c0*/  IADD3.X R5, PT, PT, RZ, R5, RZ, P2, !PT ;  /* 0x00000005ff057210 */ /* 0x000fe200017fe4ff */
[----:B--2--5:R-:W-:-:S06]  /*20d0*/  FADD R0, R3, R0 ;  /* 0x0000000003007221 */ /* 0x024fcc0000000000 */
[----:B------:R-:W-:Y:S05]  /*20e0*/  @P0 BRA `(.L_x_37) ;  /* 0xfffffffc00dc0947 */ /* 0x000fea000383ffff */
.L_x_36:
[----:B------:R-:W-:Y:S05]  /*20f0*/  BSYNC.RECONVERGENT B2 ;  /* 0x0000000000027941 */ /* 0x000fea0003800200 */
.L_x_35:
        /* <DEDUP_REMOVED lines=8> */
.L_x_40:
        /* <DEDUP_REMOVED lines=9> */
[----:B------:R-:W-:-:S03]  /*2210*/  VIADD R3, R11, 0x800 ;  /* 0x000008000b037836 */ /* 0x000fc60000000000 */
[----:B------:R-:W4:Y:S01]  /*2220*/  LDG.E.CONSTANT R15, desc[UR6][R4.64+0x400] ;  /* 0x00040006040f7981 */ /* 0x000f22000c1e9900 */
        /* <DEDUP_REMOVED lines=32> */
.L_x_39:
[----:B------:R-:W-:Y:S05]  /*2430*/  BSYNC.RECONVERGENT B2 ;  /* 0x0000000000027941 */ /* 0x000fea0003800200 */
.L_x_38:
[----:B------:R-:W-:Y:S01]  /*2440*/  IADD3 R2, PT, PT, -R11, R20, RZ ;  /* 0x000000140b027210 */ /* 0x000fe20007ffe1ff */
[----:B------:R-:W-:Y:S03]  /*2450*/  BSSY.RECONVERGENT B2, `(.L_x_41) ;  /* 0x0000019000027945 */ /* 0x000fe60003800200 */
[----:B------:R-:W-:-:S13]  /*2460*/  ISETP.GT.AND P1, PT, R2, 0x400, PT ;  /* 0x000004000200780c */ /* 0x000fda0003f24270 */
[----:B------:R-:W-:Y:S05]  /*2470*/  @!P1 BRA `(.L_x_42) ;  /* 0x0000000000589947 */ /* 0x000fea0003800000 */
        /* <DEDUP_REMOVED lines=22> */
.L_x_42:
[----:B------:R-:W-:Y:S05]  /*25e0*/  BSYNC.RECONVERGENT B2 ;  /* 0x0000000000027941 */ /* 0x000fea0003800200 */
.L_x_41:
        /* <DEDUP_REMOVED lines=12> */
.L_x_34:
[----:B------:R-:W-:Y:S05]  /*26b0*/  BSYNC.RECONVERGENT B1 ;  /* 0x0000000000017941 */ /* 0x000fea0003800200 */
.L_x_33:
        /* <DEDUP_REMOVED lines=35> */
[----:B--2---:R-:W0:Y:S04]  /*28f0*/  LDS R3, [UR4+0xc] ;  /* 0x00000c04ff037984 */ /* 0x004e280008000800 */
        /* <DEDUP_REMOVED lines=10> */
.L_x_43:
[----:B0-----:R-:W0:Y:S01]  /*29a0*/  S2R R2, SR_LANEID ;  /* 0x0000000000027919 */ /* 0x001e220000000000 */
[----:B------:R-:W-:-:S04]  /*29b0*/  LOP3.LUT R0, R9, 0x3e0, RZ, 0xc0, !PT ;  /* 0x000003e009007812 */ /* 0x000fc800078ec0ff */
[----:B------:R-:W-:Y:S02]  /*29c0*/  IADD3 R3, PT, PT, R0, 0x20, RZ ;  /* 0x0000002000037810 */ /* 0x000fe40007ffe0ff */
[----:B------:R-:W-:Y:S02]  /*29d0*/  LOP3.LUT R7, RZ, R0, RZ, 0x33, !PT ;  /* 0x00000000ff077212 */ /* 0x000fe400078e33ff */
[-C--:B------:R-:W-:Y:S02]  /*29e0*/  ISETP.GT.AND P0, PT, R3, R20.reuse, PT ;  /* 0x000000140300720c */ /* 0x080fe40003f04270 */
[----:B------:R-:W-:-:S04]  /*29f0*/  IADD3 R7, PT, PT, R7, R20, RZ ;  /* 0x0000001407077210 */ /* 0x000fc80007ffe0ff */
[----:B------:R-:W-:-:S05]  /*2a00*/  SEL R4, R7, 0x1f, P0 ;  /* 0x0000001f07047807 */ /* 0x000fca0000000000 */
[----:B------:R-:W1:Y:S01]  /*2a10*/  SHFL.DOWN PT, R0, R5, 0x1, R4 ;  /* 0x0820000005007989 */ /* 0x000e6200000e0004 */
[C---:B0-----:R-:W-:Y:S01]  /*2a20*/  ISETP.GE.AND P0, PT, R2.reuse, R4, PT ;  /* 0x000000040200720c */ /* 0x041fe20003f06270 */
[C---:B------:R-:W-:Y:S01]  /*2a30*/  VIADD R3, R2.reuse, 0x2 ;  /* 0x0000000202037836 */ /* 0x040fe20000000000 */
[----:B------:R-:W-:-:S11]  /*2a40*/  ISETP.NE.AND P1, PT, R2, RZ, PT ;  /* 0x000000ff0200720c */ /* 0x000fd60003f25270 */
[----:B-1----:R-:W-:Y:S01]  /*2a50*/  @!P0 FADD R5, R0, R5 ;  /* 0x0000000500058221 */ /* 0x002fe20000000000 */
[-C--:B------:R-:W-:Y:S01]  /*2a60*/  ISETP.GT.AND P0, PT, R3, R4.reuse, PT ;  /* 0x000000040300720c */ /* 0x080fe20003f04270 */
[----:B------:R-:W0:Y:S01]  /*2a70*/  @!P1 S2R R6, SR_CgaCtaId ;  /* 0x0000000000069919 */ /* 0x000e220000008800 */
[----:B------:R-:W-:Y:S02]  /*2a80*/  IADD3 R3, PT, PT, R2, 0x4, RZ ;  /* 0x0000000402037810 */ /* 0x000fe40007ffe0ff */
[----:B------:R-:W1:Y:S09]  /*2a90*/  SHFL.DOWN PT, R0, R5, 0x2, R4 ;  /* 0x0840000005007989 */ /* 0x000e7200000e0004 */
[----:B-1----:R-:W-:Y:S01]  /*2aa0*/  @!P0 FADD R5, R5, R0 ;  /* 0x0000000005058221 */ /* 0x002fe20000000000 */
[----:B------:R-:W-:-:S02]  /*2ab0*/  ISETP.GT.AND P0, PT, R3, R4, PT ;  /* 0x000000040300720c */ /* 0x000fc40003f04270 */
[----:B------:R-:W-:Y:S02]  /*2ac0*/  IADD3 R3, PT, PT, R2, 0x8, RZ ;  /* 0x0000000802037810 */ /* 0x000fe40007ffe0ff */
[----:B------:R-:W1:Y:S09]  /*2ad0*/  SHFL.DOWN PT, R0, R5, 0x4, R4 ;  /* 0x0880000005007989 */ /* 0x000e7200000e0004 */
[----:B-1----:R-:W-:Y:S01]  /*2ae0*/  @!P0 FADD R5, R5, R0 ;  /* 0x0000000005058221 */ /* 0x002fe20000000000 */
[----:B------:R-:W-:-:S02]  /*2af0*/  ISETP.GT.AND P0, PT, R3, R4, PT ;  /* 0x000000040300720c */ /* 0x000fc40003f04270 */
[----:B------:R-:W-:Y:S02]  /*2b00*/  IADD3 R3, PT, PT, R2, 0x10, RZ ;  /* 0x0000001002037810 */ /* 0x000fe40007ffe0ff */
[----:B------:R-:W1:Y:S01]  /*2b10*/  SHFL.DOWN PT, R0, R5, 0x8, R4 ;  /* 0x0900000005007989 */ /* 0x000e6200000e0004 */
[----:B------:R-:W-:-:S04]  /*2b20*/  @!P1 SHF.R.U32.HI R2, RZ, 0x3, R9 ;  /* 0x00000003ff029819 */ /* 0x000fc80000011609 */
[----:B------:R-:W-:-:S04]  /*2b30*/  @!P1 LOP3.LUT R2, R2, 0x7c, RZ, 0xc0, !PT ;  /* 0x0000007c02029812 */ /* 0x000fc800078ec0ff */
[----:B-1----:R-:W-:Y:S01]  /*2b40*/  @!P0 FADD R5, R5, R0 ;  /* 0x0000000005058221 */ /* 0x002fe20000000000 */
[----:B------:R-:W-:Y:S02]  /*2b50*/  ISETP.GT.AND P0, PT, R3, R4, PT ;  /* 0x000000040300720c */ /* 0x000fe40003f04270 */
[----:B------:R-:W-:Y:S02]  /*2b60*/  @!P1 MOV R3, 0x400 ;  /* 0x0000040000039802 */ /* 0x000fe40000000f00 */
[----:B------:R-:W1:Y:S02]  /*2b70*/  SHFL.DOWN PT, R0, R5, 0x10, R4 ;  /* 0x0a00000005007989 */ /* 0x000e6400000e0004 */
[----:B0-----:R-:W-:-:S04]  /*2b80*/  @!P1 LEA R3, R6, R3, 0x18 ;  /* 0x0000000306039211 */ /* 0x001fc800078ec0ff */
[----:B------:R-:W-:-:S03]  /*2b90*/  @!P1 IADD3 R3, PT, PT, R2, R3, RZ ;  /* 0x0000000302039210 */ /* 0x000fc60007ffe0ff */
[----:B-1----:R-:W-:Y:S01]  /*2ba0*/  @!P0 FADD R5, R5, R0 ;  /* 0x0000000005058221 */ /* 0x002fe20000000000 */
        /* <DEDUP_REMOVED lines=12> */
[----:B-1----:R-:W0:Y:S04]  /*2c70*/  LDS R3, [UR4+0xc] ;  /* 0x00000c04ff037984 */ /* 0x002e280008000800 */
        /* <DEDUP_REMOVED lines=13> */
.L_x_30:
[----:B------:R-:W0:Y:S01]  /*2d50*/  S2R R8, SR_TID.X ;  /* 0x0000000000087919 */ /* 0x000e220000002100 */
[----:B------:R-:W0:Y:S02]  /*2d60*/  LDC.64 R2, c[0x0][0x380] ;  /* 0x0000e000ff027b82 */ /* 0x000e240000000a00 */
[----:B0-----:R-:W-:-:S05]  /*2d70*/  IMAD.WIDE.U32 R2, R8, 0x4, R2 ;  /* 0x0000000408027825 */ /* 0x001fca00078e0002 */
[----:B------:R-:W2:Y:S04]  /*2d80*/  LDG.E.CONSTANT R19, desc[UR6][R2.64] ;  /* 0x0000000602137981 */ /* 0x000ea8000c1e9900 */
[----:B------:R-:W2:Y:S04]  /*2d90*/  LDG.E.CONSTANT R0, desc[UR6][R2.64+0x400] ;  /* 0x0004000602007981 */ /* 0x000ea8000c1e9900 */
[----:B------:R-:W3:Y:S04]  /*2da0*/  LDG.E.CONSTANT R4, desc[UR6][R2.64+0x800] ;  /* 0x0008000602047981 */ /* 0x000ee8000c1e9900 */
[----:B------:R-:W3:Y:S04]  /*2db0*/  LDG.E.CONSTANT R5, desc[UR6][R2.64+0xc00] ;  /* 0x000c000602057981 */ /* 0x000ee8000c1e9900 */
[----:B------:R-:W4:Y:S04]  /*2dc0*/  LDG.E.CONSTANT R6, desc[UR6][R2.64+0x1000] ;  /* 0x0010000602067981 */ /* 0x000f28000c1e9900 */
[----:B------:R-:W4:Y:S04]  /*2dd0*/  LDG.E.CONSTANT R7, desc[UR6][R2.64+0x1400] ;  /* 0x0014000602077981 */ /* 0x000f28000c1e9900 */
[----:B------:R-:W5:Y:S04]  /*2de0*/  LDG.E.CONSTANT R9, desc[UR6][R2.64+0x1800] ;  /* 0x0018000602097981 */ /* 0x000f68000c1e9900 */
        /* <DEDUP_REMOVED lines=8> */
[----:B------:R-:W5:Y:S01]  /*2e70*/  LDG.E.CONSTANT R18, desc[UR6][R2.64+0x3c00] ;  /* 0x003c000602127981 */ /* 0x000f62000c1e9900 */
[----:B------:R-:W-:Y:S01]  /*2e80*/  ISETP.GE.U32.AND P0, PT, R20, 0x2000, PT ;  /* 0x000020001400780c */ /* 0x000fe20003f06070 */
[----:B--2---:R-:W-:Y:S01]  /*2e90*/  FADD R0, R19, R0 ;  /* 0x0000000013007221 */ /* 0x004fe20000000000 */
[----:B---3--:R-:W-:-:S04]  /*2ea0*/  FADD R5, R4, R5 ;  /* 0x0000000504057221 */ /* 0x008fc80000000000 */
[----:B------:R-:W-:Y:S01]  /*2eb0*/  FADD R0, R0, R5 ;  /* 0x0000000500007221 */ /* 0x000fe20000000000 */
[----:B----4-:R-:W-:Y:S01]  /*2ec0*/  FADD R6, R6, R7 ;  /* 0x0000000706067221 */ /* 0x010fe20000000000 */
[----:B-----5:R-:W-:-:S04]  /*2ed0*/  FADD R9, R9, R10 ;  /* 0x0000000a09097221 */ /* 0x020fc80000000000 */
[----:B------:R-:W-:Y:S01]  /*2ee0*/  FADD R9, R6, R9 ;  /* 0x0000000906097221 */ /* 0x000fe20000000000 */
[----:B------:R-:W-:-:S03]  /*2ef0*/  FADD R11, R11, R12 ;  /* 0x0000000c0b0b7221 */ /* 0x000fc60000000000 */
[----:B------:R-:W-:Y:S01]  /*2f00*/  FADD R0, R0, R9 ;  /* 0x0000000900007221 */ /* 0x000fe20000000000 */
[----:B------:R-:W-:-:S04]  /*2f10*/  FADD R14, R13, R14 ;  /* 0x0000000e0d0e7221 */ /* 0x000fc80000000000 */
[----:B------:R-:W-:Y:S01]  /*2f20*/  FADD R11, R11, R14 ;  /* 0x0000000e0b0b7221 */ /* 0x000fe20000000000 */
[----:B------:R-:W-:Y:S01]  /*2f30*/  FADD R15, R15, R16 ;  /* 0x000000100f0f7221 */ /* 0x000fe20000000000 */
[----:B------:R-:W-:-:S04]  /*2f40*/  FADD R18, R17, R18 ;  /* 0x0000001211127221 */ /* 0x000fc80000000000 */
[----:B------:R-:W-:-:S04]  /*2f50*/  FADD R18, R15, R18 ;  /* 0x000000120f127221 */ /* 0x000fc80000000000 */
[----:B------:R-:W-:Y:S01]  /*2f60*/  FADD R5, R11, R18 ;  /* 0x000000120b057221 */ /* 0x000fe20000000000 */
[----:B------:R-:W-:-:S03]  /*2f70*/  HFMA2 R11, -RZ, RZ, 0, 0.00048828125 ;  /* 0x00001000ff0b7431 */ /* 0x000fc600000001ff */
[----:B------:R-:W-:Y:S01]  /*2f80*/  FADD R0, R0, R5 ;  /* 0x0000000500007221 */ /* 0x000fe20000000000 */
[----:B------:R-:W-:Y:S06]  /*2f90*/  @!P0 BRA `(.L_x_44) ;  /* 0x0000000000ac8947 */ /* 0x000fec0003800000 */
[----:B------:R-:W0:Y:S01]  /*2fa0*/  LDC R7, c[0x0][0x390] ;  /* 0x0000e400ff077b82 */ /* 0x000e220000000800 */
[----:B------:R-:W-:Y:S02]  /*2fb0*/  IADD3 R6, PT, PT, R20, -0x1000, RZ ;  /* 0xfffff00014067810 */ /* 0x000fe40007ffe0ff */
[----:B------:R-:W-:-:S07]  /*2fc0*/  MOV R11, 0x1000 ;  /* 0x00001000000b7802 */ /* 0x000fce0000000f00 */
.L_x_46:
[----:B------:R-:W-:-:S05]  /*2fd0*/  IMAD.WIDE R4, R11, 0x4, R2 ;  /* 0x000000040b047825 */ /* 0x000fca00078e0202 */
[----:B------:R-:W2:Y:S04]  /*2fe0*/  LDG.E.CONSTANT R20, desc[UR6][R4.64+0x400] ;  /* 0x0004000604147981 */ /* 0x000ea8000c1e9900 */
[----:B------:R-:W2:Y:S04]  /*2ff0*/  LDG.E.CONSTANT R21, desc[UR6][R4.64+0x800] ;  /* 0x0008000604157981 */ /* 0x000ea8000c1e9900 */
        /* <DEDUP_REMOVED lines=13> */
[----:B------:R1:W5:Y:S01]  /*30d0*/  LDG.E.CONSTANT R18, desc[UR6][R4.64+0x3c00] ;  /* 0x003c000604127981 */ /* 0x000362000c1e9900 */
[----:B--2---:R-:W-:Y:S01]  /*30e0*/  FADD R21, R20, R21 ;  /* 0x0000001514157221 */ /* 0x004fe20000000000 */
[----:B0-----:R-:W-:-:S05]  /*30f0*/  MOV R20, R7 ;  /* 0x0000000700147202 */ /* 0x001fca0000000f00 */
[----:B-1----:R-:W-:Y:S02]  /*3100*/  IMAD.IADD R4, R20, 0x1, -R11 ;  /* 0x0000000114047824 */ /* 0x002fe400078e0a0b */
[----:B---3--:R-:W-:-:S03]  /*3110*/  FADD R0, R19, R0 ;  /* 0x0000000013007221 */ /* 0x008fc60000000000 */
[----:B------:R-:W-:Y:S01]  /*3120*/  ISETP.GE.AND P0, PT, R4, 0x1000, PT ;  /* 0x000010000400780c */ /* 0x000fe20003f06270 */
[----:B----4-:R-:W-:Y:S01]  /*3130*/  FADD R22, R22, R23 ;  /* 0x0000001716167221 */ /* 0x010fe20000000000 */
[----:B------:R-:W-:Y:S01]  /*3140*/  FADD R0, R0, R21 ;  /* 0x0000001500007221 */ /* 0x000fe20000000000 */
[----:B-----5:R-:W-:-:S04]  /*3150*/  FADD R25, R24, R25 ;  /* 0x0000001918197221 */ /* 0x020fc80000000000 */
[----:B------:R-:W-:Y:S01]  /*3160*/  FADD R25, R22, R25 ;  /* 0x0000001916197221 */ /* 0x000fe20000000000 */
[----:B------:R-:W-:Y:S01]  /*3170*/  FADD R16, R16, R17 ;  /* 0x0000001110107221 */ /* 0x000fe20000000000 */
[----:B------:R-:W-:-:S04]  /*3180*/  FADD R15, R15, R10 ;  /* 0x0000000a0f0f7221 */ /* 0x000fc80000000000 */
[----:B------:R-:W-:Y:S01]  /*3190*/  FADD R15, R16, R15 ;  /* 0x0000000f100f7221 */ /* 0x000fe20000000000 */
[----:B------:R-:W-:Y:S01]  /*31a0*/  FADD R9, R14, R9 ;  /* 0x000000090e097221 */ /* 0x000fe20000000000 */
[----:B------:R-:W-:-:S04]  /*31b0*/  FADD R12, R13, R12 ;  /* 0x0000000c0d0c7221 */ /* 0x000fc80000000000 */
[----:B------:R-:W-:Y:S01]  /*31c0*/  FADD R12, R9, R12 ;  /* 0x0000000c090c7221 */ /* 0x000fe20000000000 */
[----:B------:R-:W-:-:S03]  /*31d0*/  FADD R0, R0, R25 ;  /* 0x0000001900007221 */ /* 0x000fc60000000000 */
[----:B------:R-:W-:-:S04]  /*31e0*/  FADD R15, R15, R12 ;  /* 0x0000000c0f0f7221 */ /* 0x000fc80000000000 */
[----:B------:R-:W-:-:S04]  /*31f0*/  FADD R15, R0, R15 ;  /* 0x0000000f000f7221 */ /* 0x000fc80000000000 */
[----:B------:R-:W-:Y:S01]  /*3200*/  FADD R0, R18, R15 ;  /* 0x0000000f12007221 */ /* 0x000fe20000000000 */
[----:B------:R-:W-:Y:S06]  /*3210*/  @!P0 BRA `(.L_x_45) ;  /* 0x0000000800308947 */ /* 0x000fec0003800000 */
[----:B------:R-:W-:-:S04]  /*3220*/  IADD3 R11, PT, PT, R11, 0x1000, RZ ;  /* 0x000010000b0b7810 */ /* 0x000fc80007ffe0ff */
[----:B------:R-:W-:-:S13]  /*3230*/  ISETP.GT.AND P0, PT, R11, R6, PT ;  /* 0x000000060b00720c */ /* 0x000fda0003f04270 */
[----:B------:R-:W-:Y:S05]  /*3240*/  @!P0 BRA `(.L_x_46) ;  /* 0xfffffffc00608947 */ /* 0x000fea000383ffff */
.L_x_44:
[----:B------:R-:W-:-:S13]  /*3250*/  ISETP.GE.AND P0, PT, R11, R20, PT ;  /* 0x000000140b00720c */ /* 0x000fda0003f06270 */
[----:B------:R-:W-:Y:S05]  /*3260*/  @P0 BRA `(.L_x_45) ;  /* 0x00000008001c0947 */ /* 0x000fea0003800000 */
[----:B------:R-:W-:Y:S01]  /*3270*/  IADD3 R9, PT, PT, -R11, R20, RZ ;  /* 0x000000140b097210 */ /* 0x000fe20007ffe1ff */
[----:B------:R-:W-:Y:S03]  /*3280*/  BSSY.RECONVERGENT B1, `(.L_x_45) ;  /* 0x0000085000017945 */ /* 0x000fe60003800200 */
        /* <DEDUP_REMOVED lines=16> */
.L_x_50:
        /* <DEDUP_REMOVED lines=8> */
.L_x_49:
[----:B------:R-:W-:Y:S05]  /*3410*/  BSYNC.RECONVERGENT B2 ;  /* 0x0000000000027941 */ /* 0x000fea0003800200 */
.L_x_48:
[----:B------:R-:W-:Y:S05]  /*3420*/  @!P1 BRA `(.L_x_47) ;  /* 0x0000000400a89947 */ /* 0x000fea0003800000 */
[----:B------:R-:W0:Y:S01]  /*3430*/  LDCU.64 UR4, c[0x0][0x380] ;  /* 0x00007000ff0477ac */ /* 0x000e220008000a00 */
[----:B------:R-:W-:Y:S01]  /*3440*/  IADD3 R5, PT, PT, R9, -R10, RZ ;  /* 0x8000000a09057210 */ /* 0x000fe20007ffe0ff */
[----:B------:R-:W-:Y:S01]  /*3450*/  BSSY.RECONVERGENT B2, `(.L_x_51) ;  /* 0x000003b000027945 */ /* 0x000fe20003800200 */
[CC--:B------:R-:W-:Y:S02]  /*3460*/  IADD3 R3, P0, PT, R10.reuse, R11.reuse, RZ ;  /* 0x0000000b0a037210 */ /* 0x0c0fe40007f1e0ff */
[----:B------:R-:W-:Y:S02]  /*3470*/  ISETP.GT.AND P1, PT, R5, 0xc00, PT ;  /* 0x00000c000500780c */ /* 0x000fe40003f24270 */
[----:B------:R-:W-:Y:S01]  /*3480*/  IADD3 R11, PT, PT, R10, R11, RZ ;  /* 0x0000000b0a0b7210 */ /* 0x000fe20007ffe0ff */
[----:B------:R-:W-:Y:S01]  /*3490*/  IMAD.X R4, RZ, RZ, RZ, P0 ;  /* 0x000000ffff047224 */ /* 0x000fe200000e06ff */
[----:B0-----:R-:W-:-:S04]  /*34a0*/  LEA R2, P0, R3, UR4, 0x2 ;  /* 0x0000000403027c11 */ /* 0x001fc8000f8010ff */
[----:B------:R-:W-:Y:S02]  /*34b0*/  LEA.HI.X R3, R3, UR5, R4, 0x2, P0 ;  /* 0x0000000503037c11 */ /* 0x000fe400080f1404 */
[----:B------:R-:W-:-:S04]  /*34c0*/  IADD3 R2, P0, PT, R2, 0x800, RZ ;  /* 0x0000080002027810 */ /* 0x000fc80007f1e0ff */
[----:B------:R-:W-:Y:S02]  /*34d0*/  IADD3.X R3, PT, PT, RZ, R3, RZ, P0, !PT ;  /* 0x00000003ff037210 */ /* 0x000fe400007fe4ff */
[----:B------:R-:W-:Y:S01]  /*34e0*/  PLOP3.LUT P0, PT, PT, PT, PT, 0x80, 0x8 ;  /* 0x000000000008781c */ /* 0x000fe20003f0f070 */
[----:B------:R-:W-:-:S12]  /*34f0*/  @!P1 BRA `(.L_x_52) ;  /* 0x0000000000c09947 */ /* 0x000fd80003800000 */
[----:B------:R-:W-:Y:S02]  /*3500*/  PLOP3.LUT P0, PT, PT, PT, PT, 0x8, 0x80 ;  /* 0x000000000080781c */ /* 0x000fe40003f0e170 */
[----:B------:R-:W-:-:S11]  /*3510*/  IADD3 R13, PT, PT, R9, -0xc00, RZ ;  /* 0xfffff400090d7810 */ /* 0x000fd60007ffe0ff */
.L_x_53:
[----:B------:R-:W0:Y:S01]  /*3520*/  LDC.64 R4, c[0x0][0x380] ;  /* 0x0000e000ff047b82 */ /* 0x000e220000000a00 */
[----:B------:R-:W2:Y:S01]  /*3530*/  LDG.E.CONSTANT R12, desc[UR6][R2.64+-0x400] ;  /* 0xfffc0006020c7981 */ /* 0x000ea2000c1e9900 */
[----:B------:R-:W-:-:S03]  /*3540*/  IADD3 R25, PT, PT, R11, 0x400, RZ ;  /* 0x000004000b197810 */ /* 0x000fc60007ffe0ff */
[----:B------:R-:W3:Y:S04]  /*3550*/  LDG.E.CONSTANT R20, desc[UR6][R2.64] ;  /* 0x0000000602147981 */ /* 0x000ee8000c1e9900 */
[----:B------:R-:W4:Y:S01]  /*3560*/  LDG.E.CONSTANT R19, desc[UR6][R2.64+0x400] ;  /* 0x0004000602137981 */ /* 0x000f22000c1e9900 */
[----:B------:R-:W-:-:S03]  /*3570*/  IADD3 R7, PT, PT, R11, 0x800, RZ ;  /* 0x000008000b077810 */ /* 0x000fc60007ffe0ff */
[----:B------:R-:W5:Y:S04]  /*3580*/  LDG.E.CONSTANT R17, desc[UR6][R2.64+0xc00] ;  /* 0x000c000602117981 */ /* 0x000f68000c1e9900 */
[----:B------:R-:W5:Y:S01]  /*3590*/  LDG.E.CONSTANT R16, desc[UR6][R2.64+0x1000] ;  /* 0x0010000602107981 */ /* 0x000f62000c1e9900 */
[----:B------:R-:W-:-:S03]  /*35a0*/  IADD3 R23, PT, PT, R11, 0xc00, RZ ;  /* 0x00000c000b177810 */ /* 0x000fc60007ffe0ff */
[----:B------:R-:W5:Y:S01]  /*35b0*/  LDG.E.CONSTANT R22, desc[UR6][R2.64+0x1c00] ;  /* 0x001c000602167981 */ /* 0x000f62000c1e9900 */
[----:B0-----:R-:W-:-:S03]  /*35c0*/  IMAD.WIDE.U32 R14, R11, 0x4, R4 ;  /* 0x000000040b0e7825 */ /* 0x001fc600078e0004 */
[----:B------:R-:W5:Y:S04]  /*35d0*/  LDG.E.CONSTANT R21, desc[UR6][R2.64+0x2000] ;  /* 0x0020000602157981 */ /* 0x000f68000c1e9900 */
[----:B------:R-:W5:Y:S04]  /*35e0*/  LDG.E.CONSTANT R26, desc[UR6][R2.64+0x3000] ;  /* 0x00300006021a7981 */ /* 0x000f68000c1e9900 */
[----:B------:R-:W2:Y:S01]  /*35f0*/  LDG.E.CONSTANT R15, desc[UR6][R14.64] ;  /* 0x000000060e0f7981 */ /* 0x000ea2000c1e9900 */
[----:B------:R-:W-:-:S05]  /*3600*/  IMAD.WIDE.U32 R24, R25, 0x4, R4 ;  /* 0x0000000419187825 */ /* 0x000fca00078e0004 */
[----:B------:R-:W5:Y:S01]  /*3610*/  LDG.E.CONSTANT R18, desc[UR6][R24.64] ;  /* 0x0000000618127981 */ /* 0x000f62000c1e9900 */
[----:B------:R-:W-:-:S03]  /*3620*/  IMAD.WIDE.U32 R6, R7, 0x4, R4 ;  /* 0x0000000407067825 */ /* 0x000fc600078e0004 */
        /* <DEDUP_REMOVED lines=8> */
[----:B------:R-:W-:Y:S01]  /*36b0*/  ISETP.GE.AND P1, PT, R10, R13, PT ;  /* 0x0000000d0a00720c */ /* 0x000fe20003f26270 */
[----:B------:R-:W-:Y:S01]  /*36c0*/  VIADD R11, R11, 0x1000 ;  /* 0x000010000b0b7836 */ /* 0x000fe20000000000 */
[----:B0-----:R-:W-:-:S04]  /*36d0*/  IADD3 R2, P2, PT, R2, 0x4000, RZ ;  /* 0x0000400002027810 */ /* 0x001fc80007f5e0ff */
        /* <DEDUP_REMOVED lines=18> */
.L_x_52:
[----:B------:R-:W-:Y:S05]  /*3800*/  BSYNC.RECONVERGENT B2 ;  /* 0x0000000000027941 */ /* 0x000fea0003800200 */
.L_x_51:
[----:B------:R-:W-:Y:S01]  /*3810*/  IADD3 R4, PT, PT, R9, -R10, RZ ;  /* 0x8000000a09047210 */ /* 0x000fe20007ffe0ff */
[----:B------:R-:W-:Y:S03]  /*3820*/  BSSY.RECONVERGENT B2, `(.L_x_54) ;  /* 0x000001e000027945 */ /* 0x000fe60003800200 */
[----:B------:R-:W-:-:S13]  /*3830*/  ISETP.GT.AND P1, PT, R4, 0x400, PT ;  /* 0x000004000400780c */ /* 0x000fda0003f24270 */
[----:B------:R-:W-:Y:S05]  /*3840*/  @!P1 BRA `(.L_x_55) ;  /* 0x00000000006c9947 */ /* 0x000fea0003800000 */
[----:B------:R-:W0:Y:S01]  /*3850*/  LDC.64 R6, c[0x0][0x380] ;  /* 0x0000e000ff067b82 */ /* 0x000e220000000a00 */
[----:B------:R-:W2:Y:S01]  /*3860*/  LDG.E.CONSTANT R13, desc[UR6][R2.64+-0x400] ;  /* 0xfffc0006020d7981 */ /* 0x000ea2000c1e9900 */
[----:B------:R-:W-:-:S03]  /*3870*/  IADD3 R17, PT, PT, R11, 0x400, RZ ;  /* 0x000004000b117810 */ /* 0x000fc60007ffe0ff */
[----:B------:R-:W3:Y:S04]  /*3880*/  LDG.E.CONSTANT R15, desc[UR6][R2.64] ;  /* 0x00000006020f7981 */ /* 0x000ee8000c1e9900 */
[----:B------:R-:W4:Y:S04]  /*3890*/  LDG.E.CONSTANT R19, desc[UR6][R2.64+0xc00] ;  /* 0x000c000602137981 */ /* 0x000f28000c1e9900 */
[----:B------:R-:W5:Y:S04]  /*38a0*/  LDG.E.CONSTANT R21, desc[UR6][R2.64+0x1000] ;  /* 0x0010000602157981 */ /* 0x000f68000c1e9900 */
[----:B------:R-:W5:Y:S01]  /*38b0*/  LDG.E.CONSTANT R23, desc[UR6][R2.64+0x1400] ;  /* 0x0014000602177981 */ /* 0x000f62000c1e9900 */
[----:B0-----:R-:W-:-:S06]  /*38c0*/  IMAD.WIDE.U32 R4, R11, 0x4, R6 ;  /* 0x000000040b047825 */ /* 0x001fcc00078e0006 */
[----:B------:R0:W2:Y:S01]  /*38d0*/  LDG.E.CONSTANT R5, desc[UR6][R4.64] ;  /* 0x0000000604057981 */ /* 0x0000a2000c1e9900 */
[----:B------:R-:W-:-:S03]  /*38e0*/  IMAD.WIDE.U32 R6, R17, 0x4, R6 ;  /* 0x0000000411067825 */ /* 0x000fc600078e0006 */
[----:B------:R1:W4:Y:S04]  /*38f0*/  LDG.E.CONSTANT R17, desc[UR6][R2.64+0x400] ;  /* 0x0004000602117981 */ /* 0x000328000c1e9900 */
[----:B------:R-:W5:Y:S01]  /*3900*/  LDG.E.CONSTANT R7, desc[UR6][R6.64] ;  /* 0x0000000606077981 */ /* 0x000f62000c1e9900 */
[----:B0-----:R-:W-:Y:S02]  /*3910*/  IADD3 R4, P1, PT, R2, 0x2000, RZ ;  /* 0x0000200002047810 */ /* 0x001fe40007f3e0ff */
[----:B------:R-:W-:Y:S02]  /*3920*/  PLOP3.LUT P0, PT, PT, PT, PT, 0x8, 0x80 ;  /* 0x000000000080781c */ /* 0x000fe40003f0e170 */
[----:B------:R-:W-:Y:S02]  /*3930*/  IADD3 R10, PT, PT, R10, 0x800, RZ ;  /* 0x000008000a0a7810 */ /* 0x000fe40007ffe0ff */
[----:B------:R-:W-:-:S02]  /*3940*/  IADD3 R11, PT, PT, R11, 0x800, RZ ;  /* 0x000008000b0b7810 */ /* 0x000fc40007ffe0ff */
[----:B-1----:R-:W-:Y:S01]  /*3950*/  MOV R2, R4 ;  /* 0x0000000400027202 */ /* 0x002fe20000000f00 */
[----:B--2---:R-:W-:-:S04]  /*3960*/  FADD R0, R0, R5 ;  /* 0x0000000500007221 */ /* 0x004fc80000000000 */
[----:B------:R-:W-:-:S04]  /*3970*/  FADD R0, R0, R13 ;  /* 0x0000000d00007221 */ /* 0x000fc80000000000 */
[----:B---3--:R-:W-:-:S04]  /*3980*/  FADD R0, R0, R15 ;  /* 0x0000000f00007221 */ /* 0x008fc80000000000 */
[----:B----4-:R-:W-:-:S04]  /*3990*/  FADD R0, R0, R17 ;  /* 0x0000001100007221 */ /* 0x010fc80000000000 */
[----:B-----5:R-:W-:-:S04]  /*39a0*/  FADD R0, R0, R7 ;  /* 0x0000000700007221 */ /* 0x020fc80000000000 */
[----:B------:R-:W-:Y:S01]  /*39b0*/  FADD R0, R0, R19 ;  /* 0x0000001300007221 */ /* 0x000fe20000000000 */
[----:B------:R-:W-:-:S03]  /*39c0*/  IADD3.X R5, PT, PT, RZ, R3, RZ, P1, !PT ;  /* 0x00000003ff057210 */ /* 0x000fc60000ffe4ff */
[----:B------:R-:W-:Y:S01]  /*39d0*/  FADD R0, R0, R21 ;  /* 0x0000001500007221 */ /* 0x000fe20000000000 */
[----:B------:R-:W-:-:S03]  /*39e0*/  MOV R3, R5 ;  /* 0x0000000500037202 */ /* 0x000fc60000000f00 */
[----:B------:R-:W-:-:S07]  /*39f0*/  FADD R0, R0, R23 ;  /* 0x0000001700007221 */ /* 0x000fce0000000000 */
.L_x_55:
[----:B------:R-:W-:Y:S05]  /*3a00*/  BSYNC.RECONVERGENT B2 ;  /* 0x0000000000027941 */ /* 0x000fea0003800200 */
.L_x_54:
[----:B------:R-:W-:-:S13]  /*3a10*/  ISETP.LT.OR P0, PT, R10, R9, P0 ;  /* 0x000000090a00720c */ /* 0x000fda0000701670 */
[----:B------:R-:W-:Y:S05]  /*3a20*/  @!P0 BRA `(.L_x_47) ;  /* 0x0000000000288947 */ /* 0x000fea0003800000 */
[----:B------:R-:W0:Y:S01]  /*3a30*/  LDC.64 R4, c[0x0][0x380] ;  /* 0x0000e000ff047b82 */ /* 0x000e220000000a00 */
[----:B------:R-:W2:Y:S04]  /*3a40*/  LDG.E.CONSTANT R7, desc[UR6][R2.64+-0x400] ;  /* 0xfffc000602077981 */ /* 0x000ea8000c1e9900 */
[----:B------:R-:W3:Y:S01]  /*3a50*/  LDG.E.CONSTANT R9, desc[UR6][R2.64] ;  /* 0x0000000602097981 */ /* 0x000ee2000c1e9900 */
[----:B0-----:R-:W-:-:S03]  /*3a60*/  IMAD.WIDE.U32 R4, R11, 0x4, R4 ;  /* 0x000000040b047825 */ /* 0x001fc600078e0004 */
[----:B------:R-:W4:Y:S04]  /*3a70*/  LDG.E.CONSTANT R11, desc[UR6][R2.64+0x400] ;  /* 0x00040006020b7981 */ /* 0x000f28000c1e9900 */
[----:B------:R-:W5:Y:S02]  /*3a80*/  LDG.E.CONSTANT R5, desc[UR6][R4.64] ;  /* 0x0000000604057981 */ /* 0x000f64000c1e9900 */
[----:B-----5:R-:W-:-:S04]  /*3a90*/  FADD R0, R0, R5 ;  /* 0x0000000500007221 */ /* 0x020fc80000000000 */
[----:B--2---:R-:W-:-:S04]  /*3aa0*/  FADD R0, R0, R7 ;  /* 0x0000000700007221 */ /* 0x004fc80000000000 */
[----:B---3--:R-:W-:-:S04]  /*3ab0*/  FADD R0, R0, R9 ;  /* 0x0000000900007221 */ /* 0x008fc80000000000 */
[----:B----4-:R-:W-:-:S07]  /*3ac0*/  FADD R0, R0, R11 ;  /* 0x0000000b00007221 */ /* 0x010fce0000000000 */
.L_x_47:
[----:B------:R-:W-:Y:S05]  /*3ad0*/  BSYNC.RECONVERGENT B1 ;  /* 0x0000000000017941 */ /* 0x000fea0003800200 */
.L_x_45:
[----:B------:R-:W0:Y:S01]  /*3ae0*/  S2R R6, SR_LANEID ;  /* 0x0000000000067919 */ /* 0x000e220000000000 */
[----:B------:R-:W-:-:S05]  /*3af0*/  MOV R3, R0 ;  /* 0x0000000000037202 */ /* 0x000fca0000000f00 */
        /* <DEDUP_REMOVED lines=30> */
[----:B------:R-:W1:Y:S04]  /*3ce0*/  LDS R3, [UR4+0xc] ;  /* 0x00000c04ff037984 */ /* 0x000e680008000800 */
[----:B0-----:R-:W0:Y:S04]  /*3cf0*/  LDS.128 R4, [UR4+0x10] ;  /* 0x00001004ff047984 */ /* 0x001e280008000c00 */
[----:B------:R-:W2:Y:S01]  /*3d00*/  LDS.64 R8, [UR4+0x20] ;  /* 0x00002004ff087984 */ /* 0x000ea20008000a00 */
[----:B-1----:R-:W-:-:S04]  /*3d10*/  FADD R3, R0, R3 ;  /* 0x0000000300037221 */ /* 0x002fc80000000000 */
[----:B0-----:R-:W-:-:S04]  /*3d20*/  FADD R4, R3, R4 ;  /* 0x0000000403047221 */ /* 0x001fc80000000000 */
[----:B------:R-:W-:-:S04]  /*3d30*/  FADD R5, R4, R5 ;  /* 0x0000000504057221 */ /* 0x000fc80000000000 */
[----:B------:R-:W-:-:S04]  /*3d40*/  FADD R6, R5, R6 ;  /* 0x0000000605067221 */ /* 0x000fc80000000000 */
[----:B------:R-:W-:-:S04]  /*3d50*/  FADD R7, R6, R7 ;  /* 0x0000000706077221 */ /* 0x000fc80000000000 */
[----:B--2---:R-:W-:-:S04]  /*3d60*/  FADD R8, R7, R8 ;  /* 0x0000000807087221 */ /* 0x004fc80000000000 */
[----:B------:R-:W-:-:S07]  /*3d70*/  FADD R0, R8, R9 ;  /* 0x0000000908007221 */ /* 0x000fce0000000000 */
.L_x_17:
[----:B------:R-:W-:Y:S05]  /*3d80*/  BSYNC.RECONVERGENT B0 ;  /* 0x0000000000007941 */ /* 0x000fea0003800200 */
.L_x_1:
[----:B------:R-:W-:Y:S05]  /*3d90*/  @P0 EXIT ;  /* 0x000000000000094d */ /* 0x000fea0003800000 */
[----:B01234-:R-:W0:Y:S01]  /*3da0*/  LDC.64 R2, c[0x0][0x388] ;  /* 0x0000e200ff027b82 */ /* 0x01fe220000000a00 */
[----:B------:R-:W1:Y:S02]  /*3db0*/  LDCU UR4, c[0x0][0x398] ;  /* 0x00007300ff0477ac */ /* 0x000e640008000800 */
[----:B-1----:R-:W-:-:S05]  /*3dc0*/  FADD R5, R0, UR4 ;  /* 0x0000000400057e21 */ /* 0x002fca0008000000 */
[----:B0-----:R-:W-:Y:S01]  /*3dd0*/  STG.E desc[UR6][R2.64], R5 ;  /* 0x0000000502007986 */ /* 0x001fe2000c101906 */
[----:B------:R-:W-:Y:S05]  /*3de0*/  EXIT ;  /* 0x000000000000794d */ /* 0x000fea0003800000 */
.L_x_56:
[----:B------:R-:W-:-:S00]  /*3df0*/  BRA `(.L_x_56) ;  /* 0xfffffffc00fc7947 */ /* 0x000fc0000383ffff */
[----:B------:R-:W-:-:S00]  /*3e00*/  NOP ;  /* 0x0000000000007918 */ /* 0x000fc00000000000 */
[----:B------:R-:W-:-:S00]  /*3e10*/  NOP ;  /* 0x0000000000007918 */ /* 0x000fc00000000000 */
[----:B------:R-:W-:-:S00]  /*3e20*/  NOP ;  /* 0x0000000000007918 */ /* 0x000fc00000000000 */
[----:B------:R-:W-:-:S00]  /*3e30*/  NOP ;  /* 0x0000000000007918 */ /* 0x000fc00000000000 */
[----:B------:R-:W-:-:S00]  /*3e40*/  NOP ;  /* 0x0000000000007918 */ /* 0x000fc00000000000 */
[----:B------:R-:W-:-:S00]  /*3e50*/  NOP ;  /* 0x0000000000007918 */ /* 0x000fc00000000000 */
[----:B------:R-:W-:-:S00]  /*3e60*/  NOP ;  /* 0x0000000000007918 */ /* 0x000fc00000000000 */
[----:B------:R-:W-:-:S00]  /*3e70*/  NOP ;  /* 0x0000000000007918 */ /* 0x000fc00000000000 */
.L_x_302:


//--------------------- .text._ZN3cub18CUB_300001_SM_10006detail6reduce18DeviceReduceKernelINS2_10policy_hubIfyN4cuda3std3__44plusIfEEE10Policy1000EN6thrust24THRUST_300001_SM_1000_NS10device_ptrIfEEyS9_fNS7_10__identityEEEvT0_PT3_T1_NS0_13GridEvenShareISK_EET2_T4_ --------------------------
	.section	.text._ZN3cub18CUB_300001_SM_10006detail6reduce18DeviceReduceKernelINS2_10policy_hubIfyN4cuda3std3__44plusIfEEE10Policy1000EN6thrust24THRUST_300001_SM_1000_NS10device_ptrIfEEyS9_fNS7_10__identityEEEvT0_PT3_T1_NS0_13GridEvenShareISK_EET2_T4_,"ax",@progbits
	.align	128
        .global         _ZN3cub18CUB_300001_SM_10006detail6reduce18DeviceReduceKernelINS2_10policy_hubIfyN4cuda3std3__44plusIfEEE10Policy1000EN6thrust24THRUST_300001_SM_1000_NS10device_ptrIfEEyS9_fNS7_10__identityEEEvT0_PT3_T1_NS0_13GridEvenShareISK_EET2_T4_
        .type           _ZN3cub18CUB_300001_SM_10006detail6reduce18DeviceReduceKernelINS2_10policy_hubIfyN4cuda3std3__44plusIfEEE10Policy1000EN6thrust24THRUST_300001_SM_1000_NS10device_ptrIfEEyS9_fNS7_10__identityEEEvT0_PT3_T1_NS0_13GridEvenShareISK_EET2_T4_,@function
        .size           _ZN3cub18CUB_300001_SM_10006detail6reduce18DeviceReduceKernelINS2_10policy_hubIfyN4cuda3std3__44plusIfEEE10Policy1000EN6thrust24THRUST_300001_SM_1000_NS10device_ptrIfEEyS9_fNS7_10__identityEEEvT0_PT3_T1_NS0_13GridEvenShareISK_EET2_T4_,(.L_x_303 - _ZN3cub18CUB_300001_SM_10006detail6reduce18DeviceReduceKernelINS2_10policy_hubIfyN4cuda3std3__44plusIfEEE10Policy1000EN6thrust24THRUST_300001_SM_1000_NS10device_ptrIfEEyS9_fNS7_10__identityEEEvT0_PT3_T1_NS0_13GridEvenShareISK_EET2_T4_)
        .other          _ZN3cub18CUB_300001_SM_10006detail6reduce18DeviceReduceKernelINS2_10policy_hubIfyN4cuda3std3__44plusIfEEE10Policy1000EN6thrust24THRUST_300001_SM_1000_NS10device_ptrIfEEyS9_fNS7_10__identityEEEvT0_PT3_T1_NS0_13GridEvenShareISK_EET2_T4_,@"STO_CUDA_ENTRY STV_DEFAULT"
_ZN3cub18CUB_300001_SM_10006detail6reduce18DeviceReduceKernelINS2_10policy_hubIfyN4cuda3std3__44plusIfEEE10Policy1000EN6thrust24THRUST_300001_SM_1000_NS10device_ptrIfEEyS9_fNS7_10__identityEEEvT0_PT3_T1_NS0_13GridEvenShareISK_EET2_T4_:
.text._ZN3cub18CUB_300001_SM_10006detail6reduce18DeviceReduceKernelINS2_10policy_hubIfyN4cuda3std3__44plusIfEEE10Policy1000EN6thrust24THRUST_300001_SM_1000_NS10device_ptrIfEEyS9_fNS7_10__identityEEEvT0_PT3_T1_NS0_13GridEvenShareISK_EET2_T4_:
[----:B------:R-:W-:Y:S08]  /*0000*/  LDC R1, c[0x0][0x37c] ;  /* 0x0000df00ff017b82 */ /* 0x000ff00000000800 */
[----:B------:R-:W0:Y:S01]  /*0010*/  S2UR UR16, SR_CTAID.X ;  /* 0x00000000001079c3 */ /* 0x000e220000002500 */
[----:B------:R-:W1:Y:S01]  /*0020*/  LDCU.64 UR8, c[0x0][0x3b8] ;  /* 0x00007700ff0877ac */ /* 0x000e620008000a00 */
[----:B------:R-:W-:Y:S01]  /*0030*/  BSSY.RECONVERGENT B0, `(.L_x_57) ;  /* 0x0000229000007945 */ /* 0x000fe20003800200 */
[----:B------:R-:W2:Y:S01]  /*0040*/  LDCU UR5, c[0x0][0x3c0] ;  /* 0x00007800ff0577ac */ /* 0x000ea20008000800 */
[----:B------:R-:W3:Y:S01]  /*0050*/  LDCU.64 UR14, c[0x0][0x358] ;  /* 0x00006b00ff0e77ac */ /* 0x000ee20008000a00 */
[----:B-1----:R-:W-:-:S02]  /*0060*/  IMAD.U32 R2, RZ, RZ, UR8 ;  /* 0x00000008ff027e24 */ /* 0x002fc4000f8e00ff */
[----:B------:R-:W-:Y:S01]  /*0070*/  IMAD.U32 R3, RZ, RZ, UR9 ;  /* 0x00000009ff037e24 */ /* 0x000fe2000f8e00ff */
[----:B--2---:R-:W-:Y:S02]  /*0080*/  USHF.L.U32 UR5, UR5, 0xc, URZ ;  /* 0x0000000c05057899 */ /* 0x004fe400080006ff */
[----:B0-----:R-:W-:Y:S02]  /*0090*/  USHF.L.U32 UR7, UR16, 0xc, URZ ;  /* 0x0000000c10077899 */ /* 0x001fe400080006ff */
[----:B------:R-:W-:-:S04]  /*00a0*/  USHF.R.S32.HI UR4, URZ, 0x1f, UR5 ;  /* 0x0000001fff047899 */ /* 0x000fc80008011405 */
[----:B------:R-:W-:-:S04]  /*00b0*/  IADD3 R23, P1, PT, R2, -UR7, RZ ;  /* 0x8000000702177c10 */ /* 0x000fc8000ff3e0ff */
[----:B------:R-:W-:Y:S02]  /*00c0*/  ISETP.GT.U32.AND P0, PT, R23, 0xfff, PT ;  /* 0x00000fff1700780c */ /* 0x000fe40003f04070 */
[----:B------:R-:W-:-:S04]  /*00d0*/  IADD3.X R22, PT, PT, R3, -0x1, RZ, P1, !PT ;  /* 0xffffffff03167810 */ /* 0x000fc80000ffe4ff */
[----:B------:R-:W-:-:S13]  /*00e0*/  ISETP.GT.U32.AND.EX P0, PT, R22, RZ, PT, P0 ;  /* 0x000000ff1600720c */ /* 0x000fda0003f04100 */
[----:B---3--:R-:W-:Y:S05]  /*00f0*/  @P0 BRA `(.L_x_58) ;  /* 0x0000000c00c40947 */ /* 0x008fea0003800000 */
[----:B------:R-:W0:Y:S01]  /*0100*/  S2R R0, SR_TID.X ;  /* 0x0000000000007919 */ /* 0x000e220000002100 */
[----:B------:R-:W-:Y:S01]  /*0110*/  IADD3 R5, PT, PT, R2, -UR7, RZ ;  /* 0x8000000702057c10 */ /* 0x000fe2000fffe0ff */
[----:B------:R-:W-:Y:S01]  /*0120*/  BSSY.RECONVERGENT B1, `(.L_x_59) ;  /* 0x000000a000017945 */ /* 0x000fe20003800200 */
[----:B------:R-:W-:Y:S02]  /*0130*/  IMAD.MOV.U32 R4, RZ, RZ, RZ ;  /* 0x000000ffff047224 */ /* 0x000fe400078e00ff */
[----:B0-----:R-:W-:Y:S02]  /*0140*/  ISETP.GE.AND P0, PT, R0, R5, PT ;  /* 0x000000050000720c */ /* 0x001fe40003f06270 */
[----:B------:R-:W-:-:S11]  /*0150*/  MOV R6, R0 ;  /* 0x0000000000067202 */ /* 0x000fd60000000f00 */
[----:B------:R-:W-:Y:S05]  /*0160*/  @P0 BRA `(.L_x_60) ;  /* 0x0000000000140947 */ /* 0x000fea0003800000 */
[----:B------:R-:W0:Y:S01]  /*0170*/  LDC.64 R8, c[0x0][0x380] ;  /* 0x0000e000ff087b82 */ /* 0x000e220000000a00 */
[----:B------:R-:W-:-:S04]  /*0180*/  VIADD R3, R0, UR7 ;  /* 0x0000000700037c36 */ /* 0x000fc80008000000 */
[----:B0-----:R-:W-:-:S05]  /*0190*/  IMAD.WIDE.U32 R8, R3, 0x4, R8 ;  /* 0x0000000403087825 */ /* 0x001fca00078e0008 */
[----:B------:R0:W5:Y:S01]  /*01a0*/  LDG.E R4, desc[UR14][R8.64] ;  /* 0x0000000e08047981 */ /* 0x000162000c1e1900 */
[----:B------:R-:W-:-:S07]  /*01b0*/  IADD3 R6, PT, PT, R0, 0x100, RZ ;  /* 0x0000010000067810 */ /* 0x000fce0007ffe0ff */
.L_x_60:
[----:B------:R-:W-:Y:S05]  /*01c0*/  BSYNC.RECONVERGENT B1 ;  /* 0x0000000000017941 */ /* 0x000fea0003800200 */
.L_x_59:
[----:B------:R-:W-:Y:S01]  /*01d0*/  ISETP.GE.AND P0, PT, R6, R5, PT ;  /* 0x000000050600720c */ /* 0x000fe20003f06270 */
[----:B------:R-:W-:-:S12]  /*01e0*/  BSSY.RECONVERGENT B1, `(.L_x_61) ;  /* 0x0000079000017945 */ /* 0x000fd80003800200 */
[----:B------:R-:W-:Y:S05]  /*01f0*/  @P0 BRA `(.L_x_62) ;  /* 0x0000000400dc0947 */ /* 0x000fea0003800000 */
[----:B------:R-:W-:Y:S01]  /*0200*/  LOP3.LUT R3, RZ, R6, RZ, 0x33, !PT ;  /* 0x00000006ff037212 */ /* 0x000fe200078e33ff */
[----:B------:R-:W-:Y:S03]  /*0210*/  BSSY.RECONVERGENT B2, `(.L_x_63) ;  /* 0x0000037000027945 */ /* 0x000fe60003800200 */
[----:B------:R-:W-:-:S04]  /*0220*/  IADD3 R3, PT, PT, R2, -UR7, R3 ;  /* 0x8000000702037c10 */ /* 0x000fc8000fffe003 */
[C---:B------:R-:W-:Y:S02]  /*0230*/  ISETP.GE.U32.AND P1, PT, R3.reuse, 0xf00, PT ;  /* 0x00000f000300780c */ /* 0x040fe40003f26070 */
[----:B------:R-:W-:-:S04]  /*0240*/  LEA.HI R7, R3, 0x1, RZ, 0x18 ;  /* 0x0000000103077811 */ /* 0x000fc800078fc0ff */
[----:B------:R-:W-:-:S04]  /*0250*/  LOP3.LUT R22, R7, 0xf, RZ, 0xc0, !PT ;  /* 0x0000000f07167812 */ /* 0x000fc800078ec0ff */
[----:B------:R-:W-:-:S03]  /*0260*/  ISETP.NE.AND P0, PT, R22, RZ, PT ;  /* 0x000000ff1600720c */ /* 0x000fc60003f05270 */
[----:B------:R-:W-:Y:S10]  /*0270*/  @!P1 BRA `(.L_x_64) ;  /* 0x0000000000c09947 */ /* 0x000ff40003800000 */
[----:B------:R-:W1:Y:S01]  /*0280*/  LDCU.64 UR8, c[0x0][0x380] ;  /* 0x00007000ff0877ac */ /* 0x000e620008000a00 */
[----:B------:R-:W-:Y:S01]  /*0290*/  IMAD.WIDE.U32 R2, R6, 0x4, RZ ;  /* 0x0000000406027825 */ /* 0x000fe200078e00ff */
[----:B------:R-:W-:Y:S01]  /*02a0*/  LOP3.LUT R11, R7, 0x1fffff0, RZ, 0xc0, !PT ;  /* 0x01fffff0070b7812 */ /* 0x000fe200078ec0ff */
[----:B------:R-:W-:-:S04]  /*02b0*/  UIMAD.WIDE.U32 UR4, UR16, 0x4000, URZ ;  /* 0x00004000100478a5 */ /* 0x000fc8000f8e00ff */
[----:B------:R-:W-:Y:S02]  /*02c0*/  IMAD.MOV R11, RZ, RZ, -R11 ;  /* 0x000000ffff0b7224 */ /* 0x000fe400078e0a0b */
[----:B------:R-:W-:Y:S02]  /*02d0*/  LOP3.LUT R2, R2, UR4, RZ, 0xfc, !PT ;  /* 0x0000000402027c12 */ /* 0x000fe4000f8efcff */
[----:B------:R-:W-:Y:S02]  /*02e0*/  LOP3.LUT R3, R3, UR5, RZ, 0xfc, !PT ;  /* 0x0000000503037c12 */ /* 0x000fe4000f8efcff */
[----:B-1----:R-:W-:-:S04]  /*02f0*/  IADD3 R2, P1, PT, R2, UR8, RZ ;  /* 0x0000000802027c10 */ /* 0x002fc8000ff3e0ff */
[----:B------:R-:W-:-:S04]  /*0300*/  IADD3 R2, P2, PT, R2, 0x2000, RZ ;  /* 0x0000200002027810 */ /* 0x000fc80007f5e0ff */
[----:B------:R-:W-:-:S09]  /*0310*/  IADD3.X R3, PT, PT, RZ, UR9, R3, P2, P1 ;  /* 0x00000009ff037c10 */ /* 0x000fd200097e2403 */
.L_x_65:
[----:B------:R-:W2:Y:S04]  /*0320*/  LDG.E R21, desc[UR14][R2.64+-0x2000] ;  /* 0xffe0000e02157981 */ /* 0x000ea8000c1e1900 */
[----:B------:R-:W3:Y:S04]  /*0330*/  LDG.E R20, desc[UR14][R2.64+-0x1c00] ;  /* 0xffe4000e02147981 */ /* 0x000ee8000c1e1900 */
[----:B------:R-:W4:Y:S04]  /*0340*/  LDG.E R23, desc[UR14][R2.64+-0x1800] ;  /* 0xffe8000e02177981 */ /* 0x000f28000c1e1900 */
        /* <DEDUP_REMOVED lines=11> */
[----:B0-----:R-:W4:Y:S04]  /*0400*/  LDG.E R9, desc[UR14][R2.64+0x1800] ;  /* 0x0018000e02097981 */ /* 0x001f28000c1e1900 */
[----:B------:R0:W4:Y:S01]  /*0410*/  LDG.E R8, desc[UR14][R2.64+0x1c00] ;  /* 0x001c000e02087981 */ /* 0x000122000c1e1900 */
[----:B------:R-:W-:-:S02]  /*0420*/  IADD3 R11, PT, PT, R11, 0x10, RZ ;  /* 0x000000100b0b7810 */ /* 0x000fc40007ffe0ff */
[----:B------:R-:W-:Y:S02]  /*0430*/  IADD3 R6, PT, PT, R6, 0x1000, RZ ;  /* 0x0000100006067810 */ /* 0x000fe40007ffe0ff */
[----:B------:R-:W-:Y:S02]  /*0440*/  ISETP.NE.AND P1, PT, R11, RZ, PT ;  /* 0x000000ff0b00720c */ /* 0x000fe40003f25270 */
[----:B0-----:R-:W-:-:S05]  /*0450*/  IADD3 R2, P2, PT, R2, 0x4000, RZ ;  /* 0x0000400002027810 */ /* 0x001fca0007f5e0ff */
[----:B------:R-:W-:Y:S02]  /*0460*/  IMAD.X R3, RZ, RZ, R3, P2 ;  /* 0x000000ffff037224 */ /* 0x000fe400010e0603 */
        /* <DEDUP_REMOVED lines=16> */
[----:B------:R-:W-:Y:S06]  /*0570*/  @P1 BRA `(.L_x_65) ;  /* 0xfffffffc00681947 */ /* 0x000fec000383ffff */
.L_x_64:
[----:B------:R-:W-:Y:S05]  /*0580*/  BSYNC.RECONVERGENT B2 ;  /* 0x0000000000027941 */ /* 0x000fea0003800200 */
.L_x_63:
[----:B------:R-:W-:Y:S05]  /*0590*/  @!P0 BRA `(.L_x_62) ;  /* 0x0000000000f48947 */ /* 0x000fea0003800000 */
[----:B------:R-:W-:Y:S01]  /*05a0*/  ISETP.GE.U32.AND P0, PT, R22, 0x8, PT ;  /* 0x000000081600780c */ /* 0x000fe20003f06070 */
[----:B------:R-:W-:Y:S01]  /*05b0*/  BSSY.RECONVERGENT B2, `(.L_x_66) ;  /* 0x000001a000027945 */ /* 0x000fe20003800200 */
[----:B------:R-:W-:-:S04]  /*05c0*/  LOP3.LUT R10, R7, 0x7, RZ, 0xc0, !PT ;  /* 0x00000007070a7812 */ /* 0x000fc800078ec0ff */
[----:B------:R-:W-:-:S07]  /*05d0*/  ISETP.NE.AND P1, PT, R10, RZ, PT ;  /* 0x000000ff0a00720c */ /* 0x000fce0003f25270 */
[----:B------:R-:W-:Y:S06]  /*05e0*/  @!P0 BRA `(.L_x_67) ;  /* 0x0000000000588947 */ /* 0x000fec0003800000 */
[----:B------:R-:W1:Y:S01]  /*05f0*/  LDCU.64 UR4, c[0x0][0x380] ;  /* 0x00007000ff0477ac */ /* 0x000e620008000a00 */
[----:B------:R-:W-:-:S04]  /*0600*/  IADD3 R3, P0, PT, R6, UR7, RZ ;  /* 0x0000000706037c10 */ /* 0x000fc8000ff1e0ff */
[----:B0-----:R-:W-:Y:S02]  /*0610*/  LEA.HI.X.SX32 R8, R6, RZ, 0x1, P0 ;  /* 0x000000ff06087211 */ /* 0x001fe400000f0eff */
[----:B-1----:R-:W-:-:S04]  /*0620*/  LEA R2, P0, R3, UR4, 0x2 ;  /* 0x0000000403027c11 */ /* 0x002fc8000f8010ff */
[----:B------:R-:W-:-:S05]  /*0630*/  LEA.HI.X R3, R3, UR5, R8, 0x2, P0 ;  /* 0x0000000503037c11 */ /* 0x000fca00080f1408 */
[----:B------:R-:W2:Y:S04]  /*0640*/  LDG.E R9, desc[UR14][R2.64] ;  /* 0x0000000e02097981 */ /* 0x000ea8000c1e1900 */
[----:B------:R-:W3:Y:S04]  /*0650*/  LDG.E R8, desc[UR14][R2.64+0x400] ;  /* 0x0004000e02087981 */ /* 0x000ee8000c1e1900 */
[----:B------:R-:W4:Y:S04]  /*0660*/  LDG.E R11, desc[UR14][R2.64+0x800] ;  /* 0x0008000e020b7981 */ /* 0x000f28000c1e1900 */
[----:B------:R-:W4:Y:S04]  /*0670*/  LDG.E R13, desc[UR14][R2.64+0xc00] ;  /* 0x000c000e020d7981 */ /* 0x000f28000c1e1900 */
[----:B------:R-:W4:Y:S04]  /*0680*/  LDG.E R15, desc[UR14][R2.64+0x1000] ;  /* 0x0010000e020f7981 */ /* 0x000f28000c1e1900 */
[----:B------:R-:W4:Y:S04]  /*0690*/  LDG.E R17, desc[UR14][R2.64+0x1400] ;  /* 0x0014000e02117981 */ /* 0x000f28000c1e1900 */
[----:B------:R-:W4:Y:S04]  /*06a0*/  LDG.E R19, desc[UR14][R2.64+0x1800] ;  /* 0x0018000e02137981 */ /* 0x000f28000c1e1900 */
[----:B------:R-:W4:Y:S01]  /*06b0*/  LDG.E R21, desc[UR14][R2.64+0x1c00] ;  /* 0x001c000e02157981 */ /* 0x000f22000c1e1900 */
[----:B------:R-:W-:-:S02]  /*06c0*/  VIADD R6, R6, 0x800 ;  /* 0x0000080006067836 */ /* 0x000fc40000000000 */
        /* <DEDUP_REMOVED lines=8> */
.L_x_67:
[----:B------:R-:W-:Y:S05]  /*0750*/  BSYNC.RECONVERGENT B2 ;  /* 0x0000000000027941 */ /* 0x000fea0003800200 */
.L_x_66:
        /* <DEDUP_REMOVED lines=14> */
[----:B------:R-:W4:Y:S01]  /*0840*/  LDG.E R13, desc[UR14][R2.64+0xc00] ;  /* 0x000c000e020d7981 */ /* 0x000f22000c1e1900 */
[----:B------:R-:W-:Y:S01]  /*0850*/  IADD3 R6, PT, PT, R6, 0x400, RZ ;  /* 0x0000040006067810 */ /* 0x000fe20007ffe0ff */
[----:B--2--5:R-:W-:-:S04]  /*0860*/  FADD R9, R4, R9 ;  /* 0x0000000904097221 */ /* 0x024fc80000000000 */
[----:B---3--:R-:W-:-:S04]  /*0870*/  FADD R8, R9, R8 ;  /* 0x0000000809087221 */ /* 0x008fc80000000000 */
[----:B----4-:R-:W-:-:S04]  /*0880*/  FADD R8, R8, R11 ;  /* 0x0000000b08087221 */ /* 0x010fc80000000000 */
[----:B------:R-:W-:-:S07]  /*0890*/  FADD R4, R8, R13 ;  /* 0x0000000d08047221 */ /* 0x000fce0000000000 */
.L_x_69:
[----:B------:R-:W-:Y:S05]  /*08a0*/  BSYNC.RECONVERGENT B2 ;  /* 0x0000000000027941 */ /* 0x000fea0003800200 */
.L_x_68:
[----:B------:R-:W-:Y:S05]  /*08b0*/  @!P1 BRA `(.L_x_62) ;  /* 0x00000000002c9947 */ /* 0x000fea0003800000 */
[----:B------:R-:W1:Y:S01]  /*08c0*/  LDC.64 R2, c[0x0][0x380] ;  /* 0x0000e000ff027b82 */ /* 0x000e620000000a00 */
[----:B0-----:R-:W-:Y:S01]  /*08d0*/  IMAD.U32 R9, RZ, RZ, UR16 ;  /* 0x00000010ff097e24 */ /* 0x001fe2000f8e00ff */
[----:B------:R-:W-:-:S03]  /*08e0*/  IADD3 R7, PT, PT, -R7, RZ, RZ ;  /* 0x000000ff07077210 */ /* 0x000fc60007ffe1ff */
[----:B-1----:R-:W-:-:S07]  /*08f0*/  IMAD.WIDE.U32 R2, R9, 0x4000, R2 ;  /* 0x0000400009027825 */ /* 0x002fce00078e0002 */
.L_x_70:
[----:B------:R-:W-:-:S06]  /*0900*/  IMAD.WIDE R8, R6, 0x4, R2 ;  /* 0x0000000406087825 */ /* 0x000fcc00078e0202 */
[----:B------:R-:W2:Y:S01]  /*0910*/  LDG.E R9, desc[UR14][R8.64] ;  /* 0x0000000e08097981 */ /* 0x000ea2000c1e1900 */
[----:B------:R-:W-:Y:S01]  /*0920*/  VIADD R7, R7, 0x1 ;  /* 0x0000000107077836 */ /* 0x000fe20000000000 */
[----:B------:R-:W-:-:S04]  /*0930*/  IADD3 R6, PT, PT, R6, 0x100, RZ ;  /* 0x0000010006067810 */ /* 0x000fc80007ffe0ff */
[----:B------:R-:W-:Y:S01]  /*0940*/  ISETP.NE.AND P0, PT, R7, RZ, PT ;  /* 0x000000ff0700720c */ /* 0x000fe20003f05270 */
[----:B--2--5:R-:W-:-:S12]  /*0950*/  FADD R4, R9, R4 ;  /* 0x0000000409047221 */ /* 0x024fd80000000000 */
[----:B------:R-:W-:Y:S05]  /*0960*/  @P0 BRA `(.L_x_70) ;  /* 0xfffffffc00e40947 */ /* 0x000fea000383ffff */
.L_x_62:
[----:B------:R-:W-:Y:S05]  /*0970*/  BSYNC.RECONVERGENT B1 ;  /* 0x0000000000017941 */ /* 0x000fea0003800200 */
.L_x_61:
[----:B------:R-:W-:Y:S01]  /*0980*/  ISETP.GE.AND P0, PT, R5, 0x100, PT ;  /* 0x000001000500780c */ /* 0x000fe20003f06270 */
[----:B-----5:R-:W-:-:S12]  /*0990*/  IMAD.MOV.U32 R11, RZ, RZ, R4 ;  /* 0x000000ffff0b7224 */ /* 0x020fd800078e0004 */
[----:B------:R-:W-:Y:S05]  /*09a0*/  @!P0 BRA `(.L_x_71) ;  /* 0x0000000000ac8947 */ /* 0x000fea0003800000 */
[----:B------:R-:W1:Y:S01]  /*09b0*/  S2R R7, SR_LANEID ;  /* 0x0000000000077919 */ /* 0x000e620000000000 */
[----:B------:R-:W2:Y:S02]  /*09c0*/  SHFL.DOWN PT, R2, R11, 0x1, 0x1f ;  /* 0x08201f000b027f89 */ /* 0x000ea400000e0000 */
[----:B--2---:R-:W-:Y:S01]  /*09d0*/  FADD R2, R2, R11 ;  /* 0x0000000b02027221 */ /* 0x004fe20000000000 */
[C---:B-1----:R-:W-:Y:S02]  /*09e0*/  ISETP.GT.AND P0, PT, R7.reuse, 0x1e, PT ;  /* 0x0000001e0700780c */ /* 0x042fe40003f04270 */
[----:B------:R-:W-:Y:S02]  /*09f0*/  ISETP.NE.AND P1, PT, R7, RZ, PT ;  /* 0x000000ff0700720c */ /* 0x000fe40003f25270 */
[----:B------:R-:W-:Y:S02]  /*0a00*/  FSEL R2, R11, R2, P0 ;  /* 0x000000020b027208 */ /* 0x000fe40000000000 */
[----:B------:R-:W-:-:S03]  /*0a10*/  ISETP.GT.AND P0, PT, R7, 0x1d, PT ;  /* 0x0000001d0700780c */ /* 0x000fc60003f04270 */
[----:B------:R-:W1:Y:S06]  /*0a20*/  SHFL.DOWN PT, R3, R2, 0x2, 0x1f ;  /* 0x08401f0002037f89 */ /* 0x000e6c00000e0000 */
[----:B------:R-:W2:Y:S01]  /*0a30*/  @!P1 S2R R6, SR_CgaCtaId ;  /* 0x0000000000069919 */ /* 0x000ea20000008800 */
[----:B------:R-:W-:Y:S02]  /*0a40*/  @!P1 MOV R5, 0x400 ;  /* 0x0000040000059802 */ /* 0x000fe40000000f00 */
[----:B------:R-:W-:-:S04]  /*0a50*/  @!P1 SHF.R.U32.HI R4, RZ, 0x3, R0 ;  /* 0x00000003ff049819 */ /* 0x000fc80000011600 */
[----:B------:R-:W-:Y:S01]  /*0a60*/  @!P1 LOP3.LUT R4, R4, 0x7c, RZ, 0xc0, !PT ;  /* 0x0000007c04049812 */ /* 0x000fe200078ec0ff */
[----:B-1----:R-:W-:Y:S01]  /*0a70*/  @!P0 FADD R2, R2, R3 ;  /* 0x0000000302028221 */ /* 0x002fe20000000000 */
[----:B------:R-:W-:-:S04]  /*0a80*/  ISETP.GT.AND P0, PT, R7, 0x1b, PT ;  /* 0x0000001b0700780c */ /* 0x000fc80003f04270 */
[----:B------:R-:W1:Y:S01]  /*0a90*/  SHFL.DOWN PT, R3, R2, 0x4, 0x1f ;  /* 0x08801f0002037f89 */ /* 0x000e6200000e0000 */
[----:B--2---:R-:W-:-:S04]  /*0aa0*/  @!P1 LEA R5, R6, R5, 0x18 ;  /* 0x0000000506059211 */ /* 0x004fc800078ec0ff */
[----:B------:R-:W-:-:S04]  /*0ab0*/  @!P1 IADD3 R4, PT, PT, R4, R5, RZ ;  /* 0x0000000504049210 */ /* 0x000fc80007ffe0ff */
[----:B-1----:R-:W-:Y:S01]  /*0ac0*/  @!P0 FADD R2, R2, R3 ;  /* 0x0000000302028221 */ /* 0x002fe20000000000 */
[----:B------:R-:W-:-:S04]  /*0ad0*/  ISETP.GT.AND P0, PT, R7, 0x17, PT ;  /* 0x000000170700780c */ /* 0x000fc80003f04270 */
[----:B------:R-:W1:Y:S09]  /*0ae0*/  SHFL.DOWN PT, R3, R2, 0x8, 0x1f ;  /* 0x09001f0002037f89 */ /* 0x000e7200000e0000 */
[----:B-1----:R-:W-:Y:S01]  /*0af0*/  @!P0 FADD R2, R2, R3 ;  /* 0x0000000302028221 */ /* 0x002fe20000000000 */
[----:B------:R-:W-:-:S04]  /*0b00*/  ISETP.NE.AND P0, PT, R0, RZ, PT ;  /* 0x000000ff0000720c */ /* 0x000fc80003f05270 */
[----:B------:R-:W1:Y:S02]  /*0b10*/  SHFL.DOWN PT, R3, R2, 0x10, 0x1f ;  /* 0x0a001f0002037f89 */ /* 0x000e6400000e0000 */
[----:B-1----:R-:W-:-:S05]  /*0b20*/  FADD R3, R2, R3 ;  /* 0x0000000302037221 */ /* 0x002fca0000000000 */
[----:B------:R2:W-:Y:S01]  /*0b30*/  @!P1 STS [R4+0x8], R3 ;  /* 0x0000080304009388 */ /* 0x0005e20000000800 */
[----:B------:R-:W-:Y:S01]  /*0b40*/  BAR.SYNC.DEFER_BLOCKING 0x0 ;  /* 0x0000000000007b1d */ /* 0x000fe20000010000 */
[----:B------:R-:W-:-:S04]  /*0b50*/  ISETP.GT.AND P1, PT, R7, 0xf, PT ;  /* 0x0000000f0700780c */ /* 0x000fc80003f24270 */
[----:B0-----:R-:W-:Y:S01]  /*0b60*/  FSEL R9, R2, R3, P1 ;  /* 0x0000000302097208 */ /* 0x001fe20000800000 */
[----:B------:R-:W-:Y:S08]  /*0b70*/  @P0 BRA `(.L_x_72) ;  /* 0x0000001400d00947 */ /* 0x000ff00003800000 */
[----:B------:R-:W0:Y:S01]  /*0b80*/  S2UR UR5, SR_CgaCtaId ;  /* 0x00000000000579c3 */ /* 0x000e220000008800 */
[----:B------:R-:W-:Y:S02]  /*0b90*/  UMOV UR4, 0x400 ;  /* 0x0000040000047882 */ /* 0x000fe40000000000 */
[----:B0-----:R-:W-:-:S09]  /*0ba0*/  ULEA UR4, UR5, UR4, 0x18 ;  /* 0x0000000405047291 */ /* 0x001fd2000f8ec0ff */
[----:B------:R-:W0:Y:S04]  /*0bb0*/  LDS R0, [UR4+0xc] ;  /* 0x00000c04ff007984 */ /* 0x000e280008000800 */
[----:B--2---:R-:W1:Y:S04]  /*0bc0*/  LDS.128 R4, [UR4+0x10] ;  /* 0x00001004ff047984 */ /* 0x004e680008000c00 */
        /* <DEDUP_REMOVED lines=9> */
.L_x_71:
[----:B0-----:R-:W0:Y:S01]  /*0c60*/  S2R R9, SR_LANEID ;  /* 0x0000000000097919 */ /* 0x001e220000000000 */
[----:B------:R-:W-:-:S05]  /*0c70*/  LOP3.LUT R2, R0, 0x3e0, RZ, 0xc0, !PT ;  /* 0x000003e000027812 */ /* 0x000fca00078ec0ff */
[----:B------:R-:W-:Y:S01]  /*0c80*/  VIADD R4, R2, 0x20 ;  /* 0x0000002002047836 */ /* 0x000fe20000000000 */
[----:B------:R-:W-:-:S04]  /*0c90*/  LOP3.LUT R2, RZ, R2, RZ, 0x33, !PT ;  /* 0x00000002ff027212 */ /* 0x000fc800078e33ff */
[----:B------:R-:W-:Y:S02]  /*0ca0*/  ISETP.GT.AND P0, PT, R4, R5, PT ;  /* 0x000000050400720c */ /* 0x000fe40003f04270 */
[----:B------:R-:W-:-:S04]  /*0cb0*/  IADD3 R2, PT, PT, R5, R2, RZ ;  /* 0x0000000205027210 */ /* 0x000fc80007ffe0ff */
[----:B------:R-:W-:-:S05]  /*0cc0*/  SEL R2, R2, 0x1f, P0 ;  /* 0x0000001f02027807 */ /* 0x000fca0000000000 */
[----:B------:R-:W1:Y:S01]  /*0cd0*/  SHFL.DOWN PT, R3, R11, 0x1, R2 ;  /* 0x082000000b037989 */ /* 0x000e6200000e0002 */
[C---:B0-----:R-:W-:Y:S01]  /*0ce0*/  ISETP.GE.AND P0, PT, R9.reuse, R2, PT ;  /* 0x000000020900720c */ /* 0x041fe20003f06270 */
[C---:B------:R-:W-:Y:S01]  /*0cf0*/  VIADD R7, R9.reuse, 0x2 ;  /* 0x0000000209077836 */ /* 0x040fe20000000000 */
[----:B------:R-:W-:-:S11]  /*0d00*/  ISETP.NE.AND P1, PT, R9, RZ, PT ;  /* 0x000000ff0900720c */ /* 0x000fd60003f25270 */
[----:B-1----:R-:W-:Y:S01]  /*0d10*/  @!P0 FADD R11, R3, R11 ;  /* 0x0000000b030b8221 */ /* 0x002fe20000000000 */
[----:B------:R-:W-:Y:S01]  /*0d20*/  ISETP.GT.AND P0, PT, R7, R2, PT ;  /* 0x000000020700720c */ /* 0x000fe20003f04270 */
[----:B------:R-:W0:Y:S01]  /*0d30*/  @!P1 S2R R13, SR_CgaCtaId ;  /* 0x00000000000d9919 */ /* 0x000e220000008800 */
[----:B------:R-:W-:Y:S02]  /*0d40*/  IADD3 R7, PT, PT, R9, 0x4, RZ ;  /* 0x0000000409077810 */ /* 0x000fe40007ffe0ff */
[----:B------:R-:W-:Y:S01]  /*0d50*/  @!P1 MOV R6, 0x400 ;  /* 0x0000040000069802 */ /* 0x000fe20000000f00 */
[----:B------:R-:W1:Y:S01]  /*0d60*/  SHFL.DOWN PT, R3, R11, 0x2, R2 ;  /* 0x084000000b037989 */ /* 0x000e6200000e0002 */
[----:B------:R-:W-:-:S04]  /*0d70*/  @!P1 SHF.R.U32.HI R4, RZ, 0x3, R0 ;  /* 0x00000003ff049819 */ /* 0x000fc80000011600 */
[----:B------:R-:W-:-:S03]  /*0d80*/  @!P1 LOP3.LUT R4, R4, 0x7c, RZ, 0xc0, !PT ;  /* 0x0000007c04049812 */ /* 0x000fc600078ec0ff */
[----:B-1----:R-:W-:Y:S01]  /*0d90*/  @!P0 FADD R11, R11, R3 ;  /* 0x000000030b0b8221 */ /* 0x002fe20000000000 */
[----:B------:R-:W-:Y:S01]  /*0da0*/  ISETP.GT.AND P0, PT, R7, R2, PT ;  /* 0x000000020700720c */ /* 0x000fe20003f04270 */
[----:B------:R-:W-:Y:S01]  /*0db0*/  VIADD R7, R9, 0x8 ;  /* 0x0000000809077836 */ /* 0x000fe20000000000 */
[----:B0-----:R-:W-:Y:S02]  /*0dc0*/  @!P1 LEA R13, R13, R6, 0x18 ;  /* 0x000000060d0d9211 */ /* 0x001fe400078ec0ff */
[----:B------:R-:W0:Y:S03]  /*0dd0*/  SHFL.DOWN PT, R3, R11, 0x4, R2 ;  /* 0x088000000b037989 */ /* 0x000e2600000e0002 */
[----:B------:R-:W-:-:S06]  /*0de0*/  @!P1 IMAD.IADD R4, R4, 0x1, R13 ;  /* 0x0000000104049824 */ /* 0x000fcc00078e020d */
[----:B0-----:R-:W-:Y:S01]  /*0df0*/  @!P0 FADD R11, R11, R3 ;  /* 0x000000030b0b8221 */ /* 0x001fe20000000000 */
[-C--:B------:R-:W-:Y:S02]  /*0e00*/  ISETP.GT.AND P0, PT, R7, R2.reuse, PT ;  /* 0x000000020700720c */ /* 0x080fe40003f04270 */
[----:B------:R-:W-:Y:S02]  /*0e10*/  IADD3 R7, PT, PT, R9, 0x10, RZ ;  /* 0x0000001009077810 */ /* 0x000fe40007ffe0ff */
[----:B------:R-:W0:Y:S09]  /*0e20*/  SHFL.DOWN PT, R3, R11, 0x8, R2 ;  /* 0x090000000b037989 */ /* 0x000e3200000e0002 */
[----:B0-----:R-:W-:Y:S01]  /*0e30*/  @!P0 FADD R11, R11, R3 ;  /* 0x000000030b0b8221 */ /* 0x001fe20000000000 */
[----:B------:R-:W-:-:S04]  /*0e40*/  ISETP.GT.AND P0, PT, R7, R2, PT ;  /* 0x000000020700720c */ /* 0x000fc80003f04270 */
[----:B------:R-:W0:Y:S09]  /*0e50*/  SHFL.DOWN PT, R3, R11, 0x10, R2 ;  /* 0x0a0000000b037989 */ /* 0x000e3200000e0002 */
        /* <DEDUP_REMOVED lines=13> */
[----:B------:R-:W1:Y:S04]  /*0f30*/  LDS R0, [UR4+0xc] ;  /* 0x00000c04ff007984 */ /* 0x000e680008000800 */
[----:B------:R-:W0:Y:S04]  /*0f40*/  LDS.128 R12, [UR4+0x10] ;  /* 0x00001004ff0c7984 */ /* 0x000e280008000c00 */
[----:B------:R-:W2:Y:S01]  /*0f50*/  LDS.64 R2, [UR4+0x20] ;  /* 0x00002004ff027984 */ /* 0x000ea20008000a00 */
[----:B-1----:R-:W-:Y:S01]  /*0f60*/  @P2 FADD R9, R9, R0 ;  /* 0x0000000009092221 */ /* 0x002fe20000000000 */
[----:B------:R-:W-:-:S03]  /*0f70*/  ISETP.GT.AND P2, PT, R5, 0xa0, PT ;  /* 0x000000a00500780c */ /* 0x000fc60003f44270 */
[----:B0-----:R-:W-:Y:S01]  /*0f80*/  @P4 FADD R9, R9, R12 ;  /* 0x0000000c09094221 */ /* 0x001fe20000000000 */
        /* <DEDUP_REMOVED lines=8> */
.L_x_58:
[----:B------:R-:W0:Y:S01]  /*1010*/  S2R R0, SR_TID.X ;  /* 0x0000000000007919 */ /* 0x000e220000002100 */
[----:B------:R-:W1:Y:S01]  /*1020*/  LDC.64 R4, c[0x0][0x380] ;  /* 0x0000e000ff047b82 */ /* 0x000e620000000a00 */
[----:B0-----:R-:W-:-:S04]  /*1030*/  VIADD R7, R0, UR7 ;  /* 0x0000000700077c36 */ /* 0x001fc80008000000 */
[----:B-1----:R-:W-:-:S05]  /*1040*/  IMAD.WIDE.U32 R4, R7, 0x4, R4 ;  /* 0x0000000407047825 */ /* 0x002fca00078e0004 */
[----:B------:R-:W2:Y:S04]  /*1050*/  LDG.E R7, desc[UR14][R4.64] ;  /* 0x0000000e04077981 */ /* 0x000ea8000c1e1900 */
[----:B------:R-:W2:Y:S04]  /*1060*/  LDG.E R8, desc[UR14][R4.64+0x400] ;  /* 0x0004000e04087981 */ /* 0x000ea8000c1e1900 */
[----:B------:R-:W3:Y:S04]  /*1070*/  LDG.E R9, desc[UR14][R4.64+0x800] ;  /* 0x0008000e04097981 */ /* 0x000ee8000c1e1900 */
[----:B------:R-:W3:Y:S04]  /*1080*/  LDG.E R10, desc[UR14][R4.64+0xc00] ;  /* 0x000c000e040a7981 */ /* 0x000ee8000c1e1900 */
[----:B------:R-:W4:Y:S04]  /*1090*/  LDG.E R11, desc[UR14][R4.64+0x1000] ;  /* 0x0010000e040b7981 */ /* 0x000f28000c1e1900 */
[----:B------:R-:W4:Y:S04]  /*10a0*/  LDG.E R12, desc[UR14][R4.64+0x1400] ;  /* 0x0014000e040c7981 */ /* 0x000f28000c1e1900 */
[----:B------:R-:W5:Y:S04]  /*10b0*/  LDG.E R13, desc[UR14][R4.64+0x1800] ;  /* 0x0018000e040d7981 */ /* 0x000f68000c1e1900 */
        /* <DEDUP_REMOVED lines=8> */
[----:B------:R-:W5:Y:S01]  /*1140*/  LDG.E R21, desc[UR14][R4.64+0x3c00] ;  /* 0x003c000e04157981 */ /* 0x000f62000c1e1900 */
[----:B------:R-:W-:-:S04]  /*1150*/  ISETP.GE.U32.AND P0, PT, R23, UR5, PT ;  /* 0x0000000517007c0c */ /* 0x000fc8000bf06070 */
[----:B------:R-:W-:Y:S01]  /*1160*/  ISETP.GE.U32.AND.EX P0, PT, R22, UR4, PT, P0 ;  /* 0x0000000416007c0c */ /* 0x000fe2000bf06100 */
        /* <DEDUP_REMOVED lines=13> */
[----:B------:R-:W-:-:S04]  /*1240*/  FADD R6, R15, R6 ;  /* 0x000000060f067221 */ /* 0x000fc80000000000 */
[----:B------:R-:W-:Y:S01]  /*1250*/  FADD R7, R7, R6 ;  /* 0x0000000607077221 */ /* 0x000fe20000000000 */
[----:B------:R-:W-:Y:S06]  /*1260*/  @!P0 BRA `(.L_x_73) ;  /* 0x0000000c006c8947 */ /* 0x000fec0003800000 */
[----:B------:R-:W-:Y:S01]  /*1270*/  UIADD3 UR8, UP0, UPT, UR5, UR7, URZ ;  /* 0x0000000705087290 */ /* 0x000fe2000ff1e0ff */
[----:B------:R-:W-:Y:S01]  /*1280*/  IADD3 R23, P2, PT, R2, -0x1000, RZ ;  /* 0xfffff00002177810 */ /* 0x000fe20007f5e0ff */
[----:B------:R-:W0:Y:S01]  /*1290*/  LDCU.64 UR12, c[0x0][0x380] ;  /* 0x00007000ff0c77ac */ /* 0x000e220008000a00 */
[----:B------:R-:W-:Y:S02]  /*12a0*/  LOP3.LUT R5, RZ, R0, RZ, 0x33, !PT ;  /* 0x00000000ff057212 */ /* 0x000fe400078e33ff */
[----:B------:R-:W-:Y:S01]  /*12b0*/  IADD3.X R8, PT, PT, R3, -0x1, RZ, P2, !PT ;  /* 0xffffffff03087810 */ /* 0x000fe200017fe4ff */
[----:B------:R-:W-:Y:S01]  /*12c0*/  UIADD3.X UR9, UPT, UPT, URZ, UR4, URZ, UP0, !UPT ;  /* 0x00000004ff097290 */ /* 0x000fe200087fe4ff */
[----:B------:R-:W-:Y:S01]  /*12d0*/  ISETP.LT.U32.AND P0, PT, R23, UR8, PT ;  /* 0x0000000817007c0c */ /* 0x000fe2000bf01070 */
[----:B------:R-:W-:Y:S01]  /*12e0*/  UMOV UR6, UR5 ;  /* 0x0000000500067c82 */ /* 0x000fe20008000000 */
[----:B------:R-:W-:Y:S01]  /*12f0*/  IADD3 R9, P1, PT, R0, UR8, RZ ;  /* 0x0000000800097c10 */ /* 0x000fe2000ff3e0ff */
[----:B------:R-:W-:Y:S01]  /*1300*/  UMOV UR4, URZ ;  /* 0x000000ff00047c82 */ /* 0x000fe20008000000 */
[----:B------:R-:W-:Y:S01]  /*1310*/  IADD3 R5, PT, PT, R2, -UR5, R5 ;  /* 0x8000000502057c10 */ /* 0x000fe2000fffe005 */
[----:B------:R-:W-:Y:S01]  /*1320*/  UMOV UR10, UR8 ;  /* 0x00000008000a7c82 */ /* 0x000fe20008000000 */
[----:B------:R-:W-:Y:S01]  /*1330*/  MOV R11, UR9 ;  /* 0x00000009000b7c02 */ /* 0x000fe20008000f00 */
[----:B------:R-:W-:-:S03]  /*1340*/  IMAD.X R0, RZ, RZ, UR9, P1 ;  /* 0x00000009ff007e24 */ /* 0x000fc600088e06ff */
[----:B------:R-:W-:Y:S02]  /*1350*/  ISETP.GT.U32.AND.EX P0, PT, R11, R8, PT, P0 ;  /* 0x000000080b00720c */ /* 0x000fe40003f04100 */
[----:B0-----:R-:W-:-:S04]  /*1360*/  LEA R6, P2, R9, UR12, 0x2 ;  /* 0x0000000c09067c11 */ /* 0x001fc8000f8410ff */
[----:B------:R-:W-:Y:S02]  /*1370*/  IADD3 R6, P1, PT, R6, 0x2000, RZ ;  /* 0x0000200006067810 */ /* 0x000fe40007f3e0ff */
[----:B------:R-:W-:Y:S02]  /*1380*/  LEA.HI.X R9, R9, UR13, R0, 0x2, P2 ;  /* 0x0000000d09097c11 */ /* 0x000fe400090f1400 */
[----:B------:R-:W-:Y:S01]  /*1390*/  IADD3 R0, PT, PT, R5, -UR7, RZ ;  /* 0x8000000705007c10 */ /* 0x000fe2000fffe0ff */
[----:B------:R-:W-:Y:S02]  /*13a0*/  UMOV UR7, UR9 ;  /* 0x0000000900077c82 */ /* 0x000fe40008000000 */
[----:B------:R-:W-:Y:S01]  /*13b0*/  IMAD.X R9, RZ, RZ, R9, P1 ;  /* 0x000000ffff097224 */ /* 0x000fe200008e0609 */
[----:B------:R-:W-:Y:S06]  /*13c0*/  @P0 BRA `(.L_x_74) ;  /* 0x0000000400000947 */ /* 0x000fec0003800000 */
[----:B------:R-:W0:Y:S01]  /*13d0*/  LDC.64 R2, c[0x0][0x3b8] ;  /* 0x0000ee00ff027b82 */ /* 0x000e220000000a00 */
[----:B------:R-:W1:Y:S01]  /*13e0*/  LDCU.64 UR12, c[0x0][0x380] ;  /* 0x00007000ff0c77ac */ /* 0x000e620008000a00 */
[----:B------:R-:W-:Y:S01]  /*13f0*/  NOP ;  /* 0x0000000000007918 */ /* 0x000fe20000000000 */
.L_x_75:
[----:B------:R-:W2:Y:S02]  /*1400*/  S2R R5, SR_TID.X ;  /* 0x0000000000057919 */ /* 0x000ea40000002100 */
[----:B--2---:R-:W-:-:S04]  /*1410*/  IADD3 R5, P0, PT, R5, UR8, RZ ;  /* 0x0000000805057c10 */ /* 0x004fc8000ff1e0ff */
[----:B------:R-:W-:Y:S02]  /*1420*/  IADD3.X R10, PT, PT, RZ, UR9, RZ, P0, !PT ;  /* 0x00000009ff0a7c10 */ /* 0x000fe400087fe4ff */
[----:B-1----:R-:W-:-:S04]  /*1430*/  LEA R4, P0, R5, UR12, 0x2 ;  /* 0x0000000c05047c11 */ /* 0x002fc8000f8010ff */
[----:B------:R-:W-:-:S05]  /*1440*/  LEA.HI.X R5, R5, UR13, R10, 0x2, P0 ;  /* 0x0000000d05057c11 */ /* 0x000fca00080f140a */
        /* <DEDUP_REMOVED lines=15> */
[----:B------:R1:W5:Y:S01]  /*1540*/  LDG.E R22, desc[UR14][R4.64+0x3c00] ;  /* 0x003c000e04167981 */ /* 0x000362000c1e1900 */
[----:B------:R-:W-:-:S02]  /*1550*/  USHF.R.S32.HI UR11, URZ, 0x1f, UR5 ;  /* 0x0000001fff0b7899 */ /* 0x000fc40008011405 */
[----:B------:R-:W-:-:S04]  /*1560*/  UIADD3 UR6, UP0, UPT, UR5, UR10, URZ ;  /* 0x0000000a05067290 */ /* 0x000fc8000ff1e0ff */
[----:B------:R-:W-:Y:S01]  /*1570*/  UIADD3.X UR7, UPT, UPT, UR11, UR7, URZ, UP0, !UPT ;  /* 0x000000070b077290 */ /* 0x000fe200087fe4ff */
[----:B--2---:R-:W-:Y:S01]  /*1580*/  FADD R7, R24, R7 ;  /* 0x0000000718077221 */ /* 0x004fe20000000000 */
[----:B0-----:R-:W-:-:S04]  /*1590*/  IADD3 R24, P1, PT, R2, -UR8, RZ ;  /* 0x8000000802187c10 */ /* 0x001fc8000ff3e0ff */
[----:B------:R-:W-:Y:S02]  /*15a0*/  ISETP.GE.U32.AND P0, PT, R24, UR5, PT ;  /* 0x0000000518007c0c */ /* 0x000fe4000bf06070 */
[----:B-1----:R-:W-:Y:S01]  /*15b0*/  IADD3.X R4, PT, PT, R3, ~UR9, RZ, P1, !PT ;  /* 0x8000000903047c10 */ /* 0x002fe20008ffe4ff */
[----:B---3--:R-:W-:-:S03]  /*15c0*/  FADD R26, R25, R26 ;  /* 0x0000001a191a7221 */ /* 0x008fc60000000000 */
[----:B------:R-:W-:Y:S01]  /*15d0*/  ISETP.GE.U32.AND.EX P0, PT, R4, UR11, PT, P0 ;  /* 0x0000000b04007c0c */ /* 0x000fe2000bf06100 */
        /* <DEDUP_REMOVED lines=12> */
[----:B------:R-:W-:-:S04]  /*16a0*/  FADD R7, R7, R10 ;  /* 0x0000000a07077221 */ /* 0x000fc80000000000 */
[----:B------:R-:W-:Y:S01]  /*16b0*/  FADD R7, R22, R7 ;  /* 0x0000000716077221 */ /* 0x000fe20000000000 */
[----:B------:R-:W-:Y:S06]  /*16c0*/  @!P0 BRA `(.L_x_73) ;  /* 0x0000000800548947 */ /* 0x000fec0003800000 */
[----:B------:R-:W-:Y:S01]  /*16d0*/  UIADD3 UR8, UP0, UPT, UR5, UR8, URZ ;  /* 0x0000000805087290 */ /* 0x000fe2000ff1e0ff */
[----:B------:R-:W-:Y:S01]  /*16e0*/  MOV R5, R9 ;  /* 0x0000000900057202 */ /* 0x000fe20000000f00 */
[----:B------:R-:W-:Y:S01]  /*16f0*/  IMAD.U32 R11, RZ, RZ, UR5 ;  /* 0x00000005ff0b7e24 */ /* 0x000fe2000f8e00ff */
[----:B------:R-:W-:Y:S01]  /*1700*/  UIADD3 UR4, UPT, UPT, UR4, 0x1, URZ ;  /* 0x0000000104047890 */ /* 0x000fe2000fffe0ff */
[----:B------:R-:W-:Y:S01]  /*1710*/  IMAD.MOV.U32 R4, RZ, RZ, R6 ;  /* 0x000000ffff047224 */ /* 0x000fe200078e0006 */
[----:B------:R-:W-:Y:S01]  /*1720*/  UIADD3.X UR9, UPT, UPT, UR11, UR9, URZ, UP0, !UPT ;  /* 0x000000090b097290 */ /* 0x000fe200087fe4ff */
[----:B------:R-:W-:Y:S01]  /*1730*/  ISETP.LT.U32.AND P0, PT, R23, UR8, PT ;  /* 0x0000000817007c0c */ /* 0x000fe2000bf01070 */
[----:B------:R-:W-:Y:S01]  /*1740*/  VIADD R0, R0, -UR5 ;  /* 0x8000000500007c36 */ /* 0x000fe20008000000 */
[----:B------:R-:W-:Y:S01]  /*1750*/  UMOV UR10, UR6 ;  /* 0x00000006000a7c82 */ /* 0x000fe20008000000 */
[----:B------:R-:W-:Y:S02]  /*1760*/  IMAD.WIDE R4, R11, 0x4, R4 ;  /* 0x000000040b047825 */ /* 0x000fe400078e0204 */
[----:B------:R-:W-:-:S02]  /*1770*/  MOV R13, UR9 ;  /* 0x00000009000d7c02 */ /* 0x000fc40008000f00 */
[----:B------:R-:W-:Y:S01]  /*1780*/  IMAD.MOV.U32 R6, RZ, RZ, R4 ;  /* 0x000000ffff067224 */ /* 0x000fe200078e0004 */
[----:B------:R-:W-:Y:S02]  /*1790*/  MOV R9, R5 ;  /* 0x0000000500097202 */ /* 0x000fe40000000f00 */
[----:B------:R-:W-:-:S13]  /*17a0*/  ISETP.GT.U32.AND.EX P0, PT, R13, R8, PT, P0 ;  /* 0x000000080d00720c */ /* 0x000fda0003f04100 */
[----:B------:R-:W-:Y:S05]  /*17b0*/  @!P0 BRA `(.L_x_75) ;  /* 0xfffffffc00108947 */ /* 0x000fea000383ffff */
[----:B------:R-:W-:-:S05]  /*17c0*/  UMOV UR6, UR5 ;  /* 0x0000000500067c82 */ /* 0x000fca0008000000 */
.L_x_74:
[----:B------:R-:W0:Y:S01]  /*17d0*/  S2R R5, SR_TID.X ;  /* 0x0000000000057919 */ /* 0x000e220000002100 */
[C---:B------:R-:W-:Y:S01]  /*17e0*/  IADD3 R4, PT, PT, R2.reuse, -UR8, RZ ;  /* 0x8000000802047c10 */ /* 0x040fe2000fffe0ff */
[----:B------:R-:W-:Y:S01]  /*17f0*/  IMAD.U32 R8, RZ, RZ, UR9 ;  /* 0x00000009ff087e24 */ /* 0x000fe2000f8e00ff */
[----:B------:R-:W-:Y:S01]  /*1800*/  ISETP.LE.U32.AND P1, PT, R2, UR8, PT ;  /* 0x0000000802007c0c */ /* 0x000fe2000bf23070 */
[----:B------:R-:W-:Y:S01]  /*1810*/  BSSY.RECONVERGENT B1, `(.L_x_73) ;  /* 0x0000080000017945 */ /* 0x000fe20003800200 */
[----:B0-----:R-:W-:-:S04]  /*1820*/  ISETP.GE.AND P0, PT, R5, R4, PT ;  /* 0x000000040500720c */ /* 0x001fc80003f06270 */
[----:B------:R-:W-:-:S13]  /*1830*/  ISETP.GE.U32.OR.EX P0, PT, R8, R3, P0, P1 ;  /* 0x000000030800720c */ /* 0x000fda0000706510 */
[----:B------:R-:W-:Y:S05]  /*1840*/  @P0 BRA `(.L_x_76) ;  /* 0x0000000400f00947 */ /* 0x000fea0003800000 */
[----:B------:R-:W0:Y:S01]  /*1850*/  LDC R4, c[0x0][0x3c0] ;  /* 0x0000f000ff047b82 */ /* 0x000e220000000800 */
[----:B------:R-:W-:Y:S01]  /*1860*/  USHF.L.U32 UR5, UR16, 0xc, URZ ;  /* 0x0000000c10057899 */ /* 0x000fe200080006ff */
[----:B------:R-:W-:Y:S01]  /*1870*/  LOP3.LUT R3, RZ, R5, RZ, 0x33, !PT ;  /* 0x00000005ff037212 */ /* 0x000fe200078e33ff */
[----:B------:R-:W-:Y:S02]  /*1880*/  BSSY.RECONVERGENT B2, `(.L_x_77) ;  /* 0x0000037000027945 */ /* 0x000fe40003800200 */
[----:B------:R-:W-:-:S06]  /*1890*/  UIADD3 UR5, UPT, UPT, UR5, UR6, URZ ;  /* 0x0000000605057290 */ /* 0x000fcc000fffe0ff */
[----:B------:R-:W-:Y:S01]  /*18a0*/  IADD3 R2, PT, PT, R2, -UR5, R3 ;  /* 0x8000000502027c10 */ /* 0x000fe2000fffe003 */
[----:B0-----:R-:W-:Y:S01]  /*18b0*/  IMAD R3, R4, UR4, RZ ;  /* 0x0000000404037c24 */ /* 0x001fe2000f8e02ff */
[----:B------:R-:W-:-:S03]  /*18c0*/  MOV R4, R5 ;  /* 0x0000000500047202 */ /* 0x000fc60000000f00 */
[----:B------:R-:W-:-:S05]  /*18d0*/  IMAD R2, R3, -0x1000, R2 ;  /* 0xfffff00003027824 */ /* 0x000fca00078e0202 */
[C---:B------:R-:W-:Y:S02]  /*18e0*/  ISETP.GE.U32.AND P0, PT, R2.reuse, 0xf00, PT ;  /* 0x00000f000200780c */ /* 0x040fe40003f06070 */
[----:B------:R-:W-:-:S04]  /*18f0*/  LEA.HI R19, R2, 0x1, RZ, 0x18 ;  /* 0x0000000102137811 */ /* 0x000fc800078fc0ff */
[----:B------:R-:W-:-:S04]  /*1900*/  LOP3.LUT R21, R19, 0xf, RZ, 0xc0, !PT ;  /* 0x0000000f13157812 */ /* 0x000fc800078ec0ff */
[----:B------:R-:W-:-:S03]  /*1910*/  ISETP.NE.AND P1, PT, R21, RZ, PT ;  /* 0x000000ff1500720c */ /* 0x000fc60003f25270 */
[----:B------:R-:W-:Y:S10]  /*1920*/  @!P0 BRA `(.L_x_78) ;  /* 0x0000000000b08947 */ /* 0x000ff40003800000 */
[----:B------:R-:W-:Y:S01]  /*1930*/  LEA.HI R2, R0, 0x1, RZ, 0x18 ;  /* 0x0000000100027811 */ /* 0x000fe200078fc0ff */
[----:B------:R-:W-:-:S03]  /*1940*/  IMAD.MOV.U32 R4, RZ, RZ, R5 ;  /* 0x000000ffff047224 */ /* 0x000fc600078e0005 */
[----:B------:R-:W-:-:S04]  /*1950*/  LOP3.LUT R2, R2, 0x1fffff0, RZ, 0xc0, !PT ;  /* 0x01fffff002027812 */ /* 0x000fc800078ec0ff */
[----:B------:R-:W-:-:S07]  /*1960*/  IADD3 R8, PT, PT, -R2, RZ, RZ ;  /* 0x000000ff02087210 */ /* 0x000fce0007ffe1ff */
.L_x_79:
[----:B------:R-:W-:Y:S01]  /*1970*/  IMAD.MOV.U32 R2, RZ, RZ, R6 ;  /* 0x000000ffff027224 */ /* 0x000fe200078e0006 */
[----:B------:R-:W-:-:S05]  /*1980*/  MOV R3, R9 ;  /* 0x0000000900037202 */ /* 0x000fca0000000f00 */
[----:B------:R-:W2:Y:S04]  /*1990*/  LDG.E R18, desc[UR14][R2.64+-0x2000] ;  /* 0xffe0000e02127981 */ /* 0x000ea8000c1e1900 */
[----:B------:R-:W3:Y:S04]  /*19a0*/  LDG.E R17, desc[UR14][R2.64+-0x1c00] ;  /* 0xffe4000e02117981 */ /* 0x000ee8000c1e1900 */
        /* <DEDUP_REMOVED lines=14> */
[----:B------:R-:W-:-:S02]  /*1a90*/  VIADD R8, R8, 0x10 ;  /* 0x0000001008087836 */ /* 0x000fc40000000000 */
[----:B------:R-:W-:-:S03]  /*1aa0*/  VIADD R4, R4, 0x1000 ;  /* 0x0000100004047836 */ /* 0x000fc60000000000 */
[----:B------:R-:W-:Y:S01]  /*1ab0*/  ISETP.NE.AND P0, PT, R8, RZ, PT ;  /* 0x000000ff0800720c */ /* 0x000fe20003f05270 */
[----:B--2---:R-:W-:-:S04]  /*1ac0*/  FADD R18, R18, R7 ;  /* 0x0000000712127221 */ /* 0x004fc80000000000 */
        /* <DEDUP_REMOVED lines=13> */
[----:B------:R-:W-:-:S03]  /*1ba0*/  IADD3 R6, P2, PT, R2, 0x4000, RZ ;  /* 0x0000400002067810 */ /* 0x000fc60007f5e0ff */
[----:B------:R-:W-:Y:S01]  /*1bb0*/  FADD R10, R10, R9 ;  /* 0x000000090a0a7221 */ /* 0x000fe20000000000 */
[----:B------:R-:W-:-:S03]  /*1bc0*/  IADD3.X R9, PT, PT, RZ, R3, RZ, P2, !PT ;  /* 0x00000003ff097210 */ /* 0x000fc600017fe4ff */
[----:B------:R-:W-:Y:S01]  /*1bd0*/  FADD R7, R10, R5 ;  /* 0x000000050a077221 */ /* 0x000fe20000000000 */
[----:B------:R-:W-:Y:S06]  /*1be0*/  @P0 BRA `(.L_x_79) ;  /* 0xfffffffc00600947 */ /* 0x000fec000383ffff */
.L_x_78:
[----:B------:R-:W-:Y:S05]  /*1bf0*/  BSYNC.RECONVERGENT B2 ;  /* 0x0000000000027941 */ /* 0x000fea0003800200 */
.L_x_77:
[----:B------:R-:W-:Y:S05]  /*1c00*/  @!P1 BRA `(.L_x_76) ;  /* 0x0000000400009947 */ /* 0x000fea0003800000 */
[----:B------:R-:W-:Y:S01]  /*1c10*/  ISETP.GE.U32.AND P0, PT, R21, 0x8, PT ;  /* 0x000000081500780c */ /* 0x000fe20003f06070 */
[----:B------:R-:W-:Y:S01]  /*1c20*/  BSSY.RECONVERGENT B2, `(.L_x_80) ;  /* 0x0000019000027945 */ /* 0x000fe20003800200 */
[----:B------:R-:W-:-:S04]  /*1c30*/  LOP3.LUT R9, R19, 0x7, RZ, 0xc0, !PT ;  /* 0x0000000713097812 */ /* 0x000fc800078ec0ff */
[----:B------:R-:W-:-:S07]  /*1c40*/  ISETP.NE.AND P1, PT, R9, RZ, PT ;  /* 0x000000ff0900720c */ /* 0x000fce0003f25270 */
[----:B------:R-:W-:Y:S06]  /*1c50*/  @!P0 BRA `(.L_x_81) ;  /* 0x0000000000548947 */ /* 0x000fec0003800000 */
[----:B------:R-:W-:-:S04]  /*1c60*/  IADD3 R3, P0, PT, R4, UR8, RZ ;  /* 0x0000000804037c10 */ /* 0x000fc8000ff1e0ff */
[----:B------:R-:W-:Y:S02]  /*1c70*/  IADD3.X R6, PT, PT, RZ, UR9, RZ, P0, !PT ;  /* 0x00000009ff067c10 */ /* 0x000fe400087fe4ff */
[----:B------:R-:W-:-:S04]  /*1c80*/  LEA R2, P0, R3, UR12, 0x2 ;  /* 0x0000000c03027c11 */ /* 0x000fc8000f8010ff */
[----:B------:R-:W-:-:S05]  /*1c90*/  LEA.HI.X R3, R3, UR13, R6, 0x2, P0 ;  /* 0x0000000d03037c11 */ /* 0x000fca00080f1406 */
[----:B------:R-:W2:Y:S04]  /*1ca0*/  LDG.E R6, desc[UR14][R2.64] ;  /* 0x0000000e02067981 */ /* 0x000ea8000c1e1900 */
[----:B------:R-:W3:Y:S04]  /*1cb0*/  LDG.E R5, desc[UR14][R2.64+0x400] ;  /* 0x0004000e02057981 */ /* 0x000ee8000c1e1900 */
[----:B------:R-:W4:Y:S04]  /*1cc0*/  LDG.E R8, desc[UR14][R2.64+0x800] ;  /* 0x0008000e02087981 */ /* 0x000f28000c1e1900 */
[----:B------:R-:W5:Y:S04]  /*1cd0*/  LDG.E R10, desc[UR14][R2.64+0xc00] ;  /* 0x000c000e020a7981 */ /* 0x000f68000c1e1900 */
[----:B------:R-:W5:Y:S04]  /*1ce0*/  LDG.E R12, desc[UR14][R2.64+0x1000] ;  /* 0x0010000e020c7981 */ /* 0x000f68000c1e1900 */
[----:B------:R-:W5:Y:S04]  /*1cf0*/  LDG.E R14, desc[UR14][R2.64+0x1400] ;  /* 0x0014000e020e7981 */ /* 0x000f68000c1e1900 */
[----:B------:R-:W5:Y:S04]  /*1d00*/  LDG.E R16, desc[UR14][R2.64+0x1800] ;  /* 0x0018000e02107981 */ /* 0x000f68000c1e1900 */
[----:B------:R-:W5:Y:S01]  /*1d10*/  LDG.E R18, desc[UR14][R2.64+0x1c00] ;  /* 0x001c000e02127981 */ /* 0x000f62000c1e1900 */
[----:B------:R-:W-:-:S02]  /*1d20*/  VIADD R4, R4, 0x800 ;  /* 0x0000080004047836 */ /* 0x000fc40000000000 */
[----:B--2---:R-:W-:-:S04]  /*1d30*/  FADD R6, R7, R6 ;  /* 0x0000000607067221 */ /* 0x004fc80000000000 */
[----:B---3--:R-:W-:-:S04]  /*1d40*/  FADD R5, R6, R5 ;  /* 0x0000000506057221 */ /* 0x008fc80000000000 */
[----:B----4-:R-:W-:-:S04]  /*1d50*/  FADD R5, R5, R8 ;  /* 0x0000000805057221 */ /* 0x010fc80000000000 */
[----:B-----5:R-:W-:-:S04]  /*1d60*/  FADD R5, R5, R10 ;  /* 0x0000000a05057221 */ /* 0x020fc80000000000 */
[----:B------:R-:W-:-:S04]  /*1d70*/  FADD R5, R5, R12 ;  /* 0x0000000c05057221 */ /* 0x000fc80000000000 */
[----:B------:R-:W-:-:S04]  /*1d80*/  FADD R5, R5, R14 ;  /* 0x0000000e05057221 */ /* 0x000fc80000000000 */
[----:B------:R-:W-:-:S04]  /*1d90*/  FADD R5, R5, R16 ;  /* 0x0000001005057221 */ /* 0x000fc80000000000 */
[----:B------:R-:W-:-:S07]  /*1da0*/  FADD R7, R5, R18 ;  /* 0x0000001205077221 */ /* 0x000fce0000000000 */
.L_x_81:
[----:B------:R-:W-:Y:S05]  /*1db0*/  BSYNC.RECONVERGENT B2 ;  /* 0x0000000000027941 */ /* 0x000fea0003800200 */
.L_x_80:
[----:B------:R-:W-:Y:S05]  /*1dc0*/  @!P1 BRA `(.L_x_76) ;  /* 0x0000000000909947 */ /* 0x000fea0003800000 */
[----:B------:R-:W-:Y:S01]  /*1dd0*/  ISETP.GE.U32.AND P0, PT, R9, 0x4, PT ;  /* 0x000000040900780c */ /* 0x000fe20003f06070 */
[----:B------:R-:W-:Y:S01]  /*1de0*/  BSSY.RECONVERGENT B2, `(.L_x_82) ;  /* 0x0000010000027945 */ /* 0x000fe20003800200 */
[----:B------:R-:W-:-:S11]  /*1df0*/  LOP3.LUT P1, RZ, R19, 0x3, RZ, 0xc0, !PT ;  /* 0x0000000313ff7812 */ /* 0x000fd6000782c0ff */
[----:B------:R-:W-:Y:S05]  /*1e00*/  @!P0 BRA `(.L_x_83) ;  /* 0x0000000000348947 */ /* 0x000fea0003800000 */
[----:B------:R-:W-:-:S04]  /*1e10*/  IADD3 R3, P0, PT, R4, UR8, RZ ;  /* 0x0000000804037c10 */ /* 0x000fc8000ff1e0ff */
[----:B------:R-:W-:Y:S02]  /*1e20*/  IADD3.X R6, PT, PT, RZ, UR9, RZ, P0, !PT ;  /* 0x00000009ff067c10 */ /* 0x000fe400087fe4ff */
[----:B------:R-:W-:-:S04]  /*1e30*/  LEA R2, P0, R3, UR12, 0x2 ;  /* 0x0000000c03027c11 */ /* 0x000fc8000f8010ff */
[----:B------:R-:W-:-:S05]  /*1e40*/  LEA.HI.X R3, R3, UR13, R6, 0x2, P0 ;  /* 0x0000000d03037c11 */ /* 0x000fca00080f1406 */
[----:B------:R-:W2:Y:S04]  /*1e50*/  LDG.E R6, desc[UR14][R2.64] ;  /* 0x0000000e02067981 */ /* 0x000ea8000c1e1900 */
[----:B------:R-:W3:Y:S04]  /*1e60*/  LDG.E R5, desc[UR14][R2.64+0x400] ;  /* 0x0004000e02057981 */ /* 0x000ee8000c1e1900 */
[----:B------:R-:W4:Y:S04]  /*1e70*/  LDG.E R8, desc[UR14][R2.64+0x800] ;  /* 0x0008000e02087981 */ /* 0x000f28000c1e1900 */
[----:B------:R-:W5:Y:S01]  /*1e80*/  LDG.E R10, desc[UR14][R2.64+0xc00] ;  /* 0x000c000e020a7981 */ /* 0x000f62000c1e1900 */
[----:B------:R-:W-:-:S02]  /*1e90*/  VIADD R4, R4, 0x400 ;  /* 0x0000040004047836 */ /* 0x000fc40000000000 */
[----:B--2---:R-:W-:-:S04]  /*1ea0*/  FADD R6, R7, R6 ;  /* 0x0000000607067221 */ /* 0x004fc80000000000 */
[----:B---3--:R-:W-:-:S04]  /*1eb0*/  FADD R5, R6, R5 ;  /* 0x0000000506057221 */ /* 0x008fc80000000000 */
[----:B----4-:R-:W-:-:S04]  /*1ec0*/  FADD R5, R5, R8 ;  /* 0x0000000805057221 */ /* 0x010fc80000000000 */
[----:B-----5:R-:W-:-:S07]  /*1ed0*/  FADD R7, R5, R10 ;  /* 0x0000000a05077221 */ /* 0x020fce0000000000 */
.L_x_83:
[----:B------:R-:W-:Y:S05]  /*1ee0*/  BSYNC.RECONVERGENT B2 ;  /* 0x0000000000027941 */ /* 0x000fea0003800200 */
.L_x_82:
[----:B------:R-:W-:Y:S05]  /*1ef0*/  @!P1 BRA `(.L_x_76) ;  /* 0x0000000000449947 */ /* 0x000fea0003800000 */
[----:B------:R-:W-:Y:S02]  /*1f00*/  LOP3.LUT R0, R0, 0xffff, RZ, 0xc0, !PT ;  /* 0x0000ffff00007812 */ /* 0x000fe400078ec0ff */
[----:B------:R-:W-:Y:S02]  /*1f10*/  IADD3 R5, P0, PT, R4, UR10, RZ ;  /* 0x0000000a04057c10 */ /* 0x000fe4000ff1e0ff */
[----:B------:R-:W-:Y:S02]  /*1f20*/  LEA.HI R0, R0, 0x1, RZ, 0x18 ;  /* 0x0000000100007811 */ /* 0x000fe400078fc0ff */
[----:B------:R-:W-:Y:S02]  /*1f30*/  LEA R4, P1, R5, UR12, 0x2 ;  /* 0x0000000c05047c11 */ /* 0x000fe4000f8210ff */
[----:B------:R-:W-:Y:S02]  /*1f40*/  LOP3.LUT R0, R0, 0x3, RZ, 0xc0, !PT ;  /* 0x0000000300007812 */ /* 0x000fe400078ec0ff */
[----:B------:R-:W-:-:S03]  /*1f50*/  IADD3.X R2, PT, PT, RZ, UR7, RZ, P0, !PT ;  /* 0x00000007ff027c10 */ /* 0x000fc600087fe4ff */
[----:B------:R-:W-:Y:S01]  /*1f60*/  IMAD.MOV R0, RZ, RZ, -R0 ;  /* 0x000000ffff007224 */ /* 0x000fe200078e0a00 */
[----:B------:R-:W-:-:S07]  /*1f70*/  LEA.HI.X R5, R5, UR13, R2, 0x2, P1 ;  /* 0x0000000d05057c11 */ /* 0x000fce00088f1402 */
.L_x_84:
[----:B------:R-:W-:Y:S01]  /*1f80*/  MOV R2, R4 ;  /* 0x0000000400027202 */ /* 0x000fe20000000f00 */
[----:B------:R-:W-:-:S05]  /*1f90*/  IMAD.MOV.U32 R3, RZ, RZ, R5 ;  /* 0x000000ffff037224 */ /* 0x000fca00078e0005 */
[----:B------:R-:W2:Y:S01]  /*1fa0*/  LDG.E R2, desc[UR14][R2.64] ;  /* 0x0000000e02027981 */ /* 0x000ea2000c1e1900 */
[----:B------:R-:W-:Y:S02]  /*1fb0*/  IADD3 R0, PT, PT, R0, 0x1, RZ ;  /* 0x0000000100007810 */ /* 0x000fe40007ffe0ff */
[----:B------:R-:W-:Y:S02]  /*1fc0*/  IADD3 R4, P1, PT, R4, 0x400, RZ ;  /* 0x0000040004047810 */ /* 0x000fe40007f3e0ff */
[----:B------:R-:W-:-:S03]  /*1fd0*/  ISETP.NE.AND P0, PT, R0, RZ, PT ;  /* 0x000000ff0000720c */ /* 0x000fc60003f05270 */
[----:B------:R-:W-:Y:S02]  /*1fe0*/  IMAD.X R5, RZ, RZ, R5, P1 ;  /* 0x000000ffff057224 */ /* 0x000fe400008e0605 */
[----:B--2---:R-:W-:-:S08]  /*1ff0*/  FADD R7, R2, R7 ;  /* 0x0000000702077221 */ /* 0x004fd00000000000 */
[----:B------:R-:W-:Y:S05]  /*2000*/  @P0 BRA `(.L_x_84) ;  /* 0xfffffffc00dc0947 */ /* 0x000fea000383ffff */
.L_x_76:
[----:B------:R-:W-:Y:S05]  /*2010*/  BSYNC.RECONVERGENT B1 ;  /* 0x0000000000017941 */ /* 0x000fea0003800200 */
.L_x_73:
[----:B------:R-:W0:Y:S01]  /*2020*/  S2R R6, SR_LANEID ;  /* 0x0000000000067919 */ /* 0x000e220000000000 */
[----:B------:R-:W1:Y:S01]  /*2030*/  SHFL.DOWN PT, R0, R7, 0x1, 0x1f ;  /* 0x08201f0007007f89 */ /* 0x000e6200000e0000 */
[----:B------:R-:W2:Y:S01]  /*2040*/  S2R R5, SR_TID.X ;  /* 0x0000000000057919 */ /* 0x000ea20000002100 */
[C---:B0-----:R-:W-:Y:S02]  /*2050*/  ISETP.GT.AND P0, PT, R6.reuse, 0x1e, PT ;  /* 0x0000001e0600780c */ /* 0x041fe40003f04270 */
[----:B------:R-:W-:-:S11]  /*2060*/  ISETP.NE.AND P1, PT, R6, RZ, PT ;  /* 0x000000ff0600720c */ /* 0x000fd60003f25270 */
[----:B-1----:R-:W-:Y:S01]  /*2070*/  @!P0 FADD R7, R0, R7 ;  /* 0x0000000700078221 */ /* 0x002fe20000000000 */
[----:B------:R-:W-:Y:S01]  /*2080*/  ISETP.GT.AND P0, PT, R6, 0x1d, PT ;  /* 0x0000001d0600780c */ /* 0x000fe20003f04270 */
[----:B------:R-:W0:Y:S01]  /*2090*/  @!P1 S2R R4, SR_CgaCtaId ;  /* 0x0000000000049919 */ /* 0x000e220000008800 */
[----:B------:R-:W-:Y:S02]  /*20a0*/  @!P1 MOV R3, 0x400 ;  /* 0x0000040000039802 */ /* 0x000fe40000000f00 */
[----:B--2---:R-:W-:Y:S01]  /*20b0*/  @!P1 SHF.R.U32.HI R2, RZ, 0x3, R5 ;  /* 0x00000003ff029819 */ /* 0x004fe20000011605 */
        /* <DEDUP_REMOVED lines=31> */
[----:B------:R-:W-:-:S07]  /*22b0*/  FADD R9, R2, R3 ;  /* 0x0000000302097221 */ /* 0x000fce0000000000 */
.L_x_72:
[----:B------:R-:W-:Y:S05]  /*22c0*/  BSYNC.RECONVERGENT B0 ;  /* 0x0000000000007941 */ /* 0x000fea0003800200 */
.L_x_57:
[----:B------:R-:W-:Y:S05]  /*22d0*/  @P0 EXIT ;  /* 0x000000000000094d */ /* 0x000fea0003800000 */
[----:B------:R-:W3:Y:S02]  /*22e0*/  LDCU.64 UR4, c[0x0][0x388] ;  /* 0x00007100ff0477ac */ /* 0x000ee40008000a00 */
[----:B---3--:R-:W-:-:S06]  /*22f0*/  UIMAD.WIDE.U32 UR4, UR16, 0x4, UR4 ;  /* 0x00000004100478a5 */ /* 0x008fcc000f8e0004 */
[----:B------:R-:W-:Y:S01]  /*2300*/  IMAD.U32 R2, RZ, RZ, UR4 ;  /* 0x00000004ff027e24 */ /* 0x000fe2000f8e00ff */
[----:B0-2---:R-:W-:-:S05]  /*2310*/  MOV R3, UR5 ;  /* 0x0000000500037c02 */ /* 0x005fca0008000f00 */
[----:B------:R-:W-:Y:S01]  /*2320*/  STG.E desc[UR14][R2.64], R9 ;  /* 0x0000000902007986 */ /* 0x000fe2000c10190e */
[----:B------:R-:W-:Y:S05]  /*2330*/  EXIT ;  /* 0x000000000000794d */ /* 0x000fea0003800000 */
.L_x_85:
        /* <DEDUP_REMOVED lines=12> */
.L_x_303:


//--------------------- .text._ZN3cub18CUB_300001_SM_10006detail6reduce28DeviceReduceSingleTileKernelINS2_10policy_hubIfyN4cuda3std3__44plusIfEEE10Policy1000EN6thrust24THRUST_300001_SM_1000_NS10device_ptrIfEEPfyS9_ffNS7_10__identityEEEvT0_T1_T2_T3_T4_T6_ --------------------------
	.section	.text._ZN3cub18CUB_300001_SM_10006detail6reduce28DeviceReduceSingleTileKernelINS2_10policy_hubIfyN4cuda3std3__44plusIfEEE10Policy1000EN6thrust24THRUST_300001_SM_1000_NS10device_ptrIfEEPfyS9_ffNS7_10__identityEEEvT0_T1_T2_T3_T4_T6_,"ax",@progbits
	.align	128
        .global         _ZN3cub18CUB_300001_SM_10006detail6reduce28DeviceReduceSingleTileKernelINS2_10policy_hubIfyN4cuda3std3__44plusIfEEE10Policy1000EN6thrust24THRUST_300001_SM_1000_NS10device_ptrIfEEPfyS9_ffNS7_10__identityEEEvT0_T1_T2_T3_T4_T6_
        .type           _ZN3cub18CUB_300001_SM_10006detail6reduce28DeviceReduceSingleTileKernelINS2_10policy_hubIfyN4cuda3std3__44plusIfEEE10Policy1000EN6thrust24THRUST_300001_SM_1000_NS10device_ptrIfEEPfyS9_ffNS7_10__identityEEEvT0_T1_T2_T3_T4_T6_,@function
        .size           _ZN3cub18CUB_300001_SM_10006detail6reduce28DeviceReduceSingleTileKernelINS2_10policy_hubIfyN4cuda3std3__44plusIfEEE10Policy1000EN6thrust24THRUST_300001_SM_1000_NS10device_ptrIfEEPfyS9_ffNS7_10__identityEEEvT0_T1_T2_T3_T4_T6_,(.L_x_304 - _ZN3cub18CUB_300001_SM_10006detail6reduce28DeviceReduceSingleTileKernelINS2_10policy_hubIfyN4cuda3std3__44plusIfEEE10Policy1000EN6thrust24THRUST_300001_SM_1000_NS10device_ptrIfEEPfyS9_ffNS7_10__identityEEEvT0_T1_T2_T3_T4_T6_)
        .other          _ZN3cub18CUB_300001_SM_10006detail6reduce28DeviceReduceSingleTileKernelINS2_10policy_hubIfyN4cuda3std3__44plusIfEEE10Policy1000EN6thrust24THRUST_300001_SM_1000_NS10device_ptrIfEEPfyS9_ffNS7_10__identityEEEvT0_T1_T2_T3_T4_T6_,@"STO_CUDA_ENTRY STV_DEFAULT"
_ZN3cub18CUB_300001_SM_10006detail6reduce28DeviceReduceSingleTileKernelINS2_10policy_hubIfyN4cuda3std3__44plusIfEEE10Policy1000EN6thrust24THRUST_300001_SM_1000_NS10device_ptrIfEEPfyS9_ffNS7_10__identityEEEvT0_T1_T2_T3_T4_T6_:
.text._ZN3cub18CUB_300001_SM_10006detail6reduce28DeviceReduceSingleTileKernelINS2_10policy_hubIfyN4cuda3std3__44plusIfEEE10Policy1000EN6thrust24THRUST_300001_SM_1000_NS10device_ptrIfEEPfyS9_ffNS7_10__identityEEEvT0_T1_T2_T3_T4_T6_:
[----:B------:R-:W-:Y:S01]  /*0000*/  LDC R1, c[0x0][0x37c] ;  /* 0x0000df00ff017b82 */ /* 0x000fe20000000800 */
[----:B------:R-:W0:Y:S01]  /*0010*/  LDCU.64 UR4, c[0x0][0x390] ;  /* 0x00007200ff0477ac */ /* 0x000e220008000a00 */
[----:B------:R-:W1:Y:S01]  /*0020*/  LDCU.64 UR6, c[0x0][0x358] ;  /* 0x00006b00ff0677ac */ /* 0x000e620008000a00 */
[----:B0-----:R-:W-:Y:S01]  /*0030*/  MOV R4, UR4 ;  /* 0x0000000400047c02 */ /* 0x001fe20008000f00 */
[----:B------:R-:W-:-:S03]  /*0040*/  IMAD.U32 R0, RZ, RZ, UR5 ;  /* 0x00000005ff007e24 */ /* 0x000fc6000f8e00ff */
[----:B------:R-:W-:-:S04]  /*0050*/  ISETP.NE.U32.AND P0, PT, R4, RZ, PT ;  /* 0x000000ff0400720c */ /* 0x000fc80003f05070 */
[----:B------:R-:W-:-:S13]  /*0060*/  ISETP.NE.AND.EX P0, PT, R0, RZ, PT, P0 ;  /* 0x000000ff0000720c */ /* 0x000fda0003f05300 */
        /* <DEDUP_REMOVED lines=8> */
.L_x_86:
[----:B------:R-:W-:Y:S01]  /*00f0*/  ISETP.GT.U32.AND P0, PT, R4, 0xfff, PT ;  /* 0x00000fff0400780c */ /* 0x000fe20003f04070 */
[----:B------:R-:W-:Y:S03]  /*0100*/  BSSY.RECONVERGENT B0, `(.L_x_87) ;  /* 0x00001f3000007945 */ /* 0x000fe60003800200 */
[----:B------:R-:W-:-:S13]  /*0110*/  ISETP.GT.U32.AND.EX P0, PT, R0, RZ, PT, P0 ;  /* 0x000000ff0000720c */ /* 0x000fda0003f04100 */
[----:B------:R-:W-:Y:S05]  /*0120*/  @P0 BRA `(.L_x_88) ;  /* 0x0000000c00ac0947 */ /* 0x000fea0003800000 */
[----:B------:R-:W0:Y:S01]  /*0130*/  S2R R5, SR_TID.X ;  /* 0x0000000000057919 */ /* 0x000e220000002100 */
[----:B------:R-:W-:Y:S01]  /*0140*/  BSSY.RECONVERGENT B1, `(.L_x_89) ;  /* 0x0000009000017945 */ /* 0x000fe20003800200 */
[----:B------:R-:W-:Y:S01]  /*0150*/  HFMA2 R6, -RZ, RZ, 0, 0 ;  /* 0x00000000ff067431 */ /* 0x000fe200000001ff */
[----:B0-----:R-:W-:Y:S01]  /*0160*/  ISETP.GE.U32.AND P0, PT, R5, R4, PT ;  /* 0x000000040500720c */ /* 0x001fe20003f06070 */
[----:B------:R-:W-:-:S12]  /*0170*/  IMAD.MOV.U32 R7, RZ, RZ, R5 ;  /* 0x000000ffff077224 */ /* 0x000fd800078e0005 */
[----:B------:R-:W-:Y:S05]  /*0180*/  @P0 BRA `(.L_x_90) ;  /* 0x0000000000100947 */ /* 0x000fea0003800000 */
[----:B------:R-:W0:Y:S02]  /*0190*/  LDC.64 R2, c[0x0][0x380] ;  /* 0x0000e000ff027b82 */ /* 0x000e240000000a00 */
[----:B0-----:R-:W-:-:S05]  /*01a0*/  IMAD.WIDE.U32 R2, R5, 0x4, R2 ;  /* 0x0000000405027825 */ /* 0x001fca00078e0002 */
[----:B------:R0:W5:Y:S01]  /*01b0*/  LDG.E R6, desc[UR6][R2.64] ;  /* 0x0000000602067981 */ /* 0x000162000c1e1900 */
[----:B------:R-:W-:-:S07]  /*01c0*/  IADD3 R7, PT, PT, R5, 0x100, RZ ;  /* 0x0000010005077810 */ /* 0x000fce0007ffe0ff */
.L_x_90:
[----:B------:R-:W-:Y:S05]  /*01d0*/  BSYNC.RECONVERGENT B1 ;  /* 0x0000000000017941 */ /* 0x000fea0003800200 */
.L_x_89:
[----:B------:R-:W-:Y:S01]  /*01e0*/  ISETP.GE.U32.AND P0, PT, R7, R4, PT ;  /* 0x000000040700720c */ /* 0x000fe20003f06070 */
[----:B------:R-:W-:-:S12]  /*01f0*/  BSSY.RECONVERGENT B1, `(.L_x_91) ;  /* 0x000006d000017945 */ /* 0x000fd80003800200 */
[----:B------:R-:W-:Y:S05]  /*0200*/  @P0 BRA `(.L_x_92) ;  /* 0x0000000400ac0947 */ /* 0x000fea0003800000 */
[----:B0-----:R-:W-:Y:S01]  /*0210*/  LOP3.LUT R3, RZ, R7, RZ, 0x33, !PT ;  /* 0x00000007ff037212 */ /* 0x001fe200078e33ff */
[----:B------:R-:W-:Y:S04]  /*0220*/  BSSY.RECONVERGENT B2, `(.L_x_93) ;  /* 0x0000033000027945 */ /* 0x000fe80003800200 */
[----:B------:R-:W-:-:S05]  /*0230*/  IMAD.IADD R3, R3, 0x1, R4 ;  /* 0x0000000103037824 */ /* 0x000fca00078e0204 */
[C---:B------:R-:W-:Y:S02]  /*0240*/  ISETP.GE.U32.AND P0, PT, R3.reuse, 0xf00, PT ;  /* 0x00000f000300780c */ /* 0x040fe40003f06070 */
[----:B------:R-:W-:-:S04]  /*0250*/  LEA.HI R8, R3, 0x1, RZ, 0x18 ;  /* 0x0000000103087811 */ /* 0x000fc800078fc0ff */
[----:B------:R-:W-:-:S04]  /*0260*/  LOP3.LUT R22, R8, 0xf, RZ, 0xc0, !PT ;  /* 0x0000000f08167812 */ /* 0x000fc800078ec0ff */
[----:B------:R-:W-:-:S03]  /*0270*/  ISETP.NE.AND P1, PT, R22, RZ, PT ;  /* 0x000000ff1600720c */ /* 0x000fc60003f25270 */
[----:B------:R-:W-:Y:S10]  /*0280*/  @!P0 BRA `(.L_x_94) ;  /* 0x0000000000b08947 */ /* 0x000ff40003800000 */
[----:B------:R-:W0:Y:S01]  /*0290*/  LDC.64 R2, c[0x0][0x380] ;  /* 0x0000e000ff027b82 */ /* 0x000e220000000a00 */
[----:B------:R-:W-:-:S04]  /*02a0*/  LOP3.LUT R9, R8, 0x1fffff0, RZ, 0xc0, !PT ;  /* 0x01fffff008097812 */ /* 0x000fc800078ec0ff */
[----:B------:R-:W-:Y:S01]  /*02b0*/  IADD3 R9, PT, PT, -R9, RZ, RZ ;  /* 0x000000ff09097210 */ /* 0x000fe20007ffe1ff */
[----:B0-----:R-:W-:-:S03]  /*02c0*/  IMAD.WIDE.U32 R2, R7, 0x4, R2 ;  /* 0x0000000407027825 */ /* 0x001fc600078e0002 */
[----:B------:R-:W-:-:S05]  /*02d0*/  IADD3 R2, P0, PT, R2, 0x2000, RZ ;  /* 0x0000200002027810 */ /* 0x000fca0007f1e0ff */
[----:B------:R-:W-:-:S08]  /*02e0*/  IMAD.X R3, RZ, RZ, R3, P0 ;  /* 0x000000ffff037224 */ /* 0x000fd000000e0603 */
.L_x_95:
        /* <DEDUP_REMOVED lines=38> */
.L_x_94:
[----:B------:R-:W-:Y:S05]  /*0550*/  BSYNC.RECONVERGENT B2 ;  /* 0x0000000000027941 */ /* 0x000fea0003800200 */
.L_x_93:
[----:B------:R-:W-:Y:S05]  /*0560*/  @!P1 BRA `(.L_x_92) ;  /* 0x0000000000d49947 */ /* 0x000fea0003800000 */
[----:B------:R-:W-:Y:S01]  /*0570*/  ISETP.GE.U32.AND P0, PT, R22, 0x8, PT ;  /* 0x000000081600780c */ /* 0x000fe20003f06070 */
[----:B------:R-:W-:Y:S01]  /*0580*/  BSSY.RECONVERGENT B2, `(.L_x_96) ;  /* 0x0000017000027945 */ /* 0x000fe20003800200 */
[----:B------:R-:W-:-:S04]  /*0590*/  LOP3.LUT R11, R8, 0x7, RZ, 0xc0, !PT ;  /* 0x00000007080b7812 */ /* 0x000fc800078ec0ff */
[----:B------:R-:W-:-:S07]  /*05a0*/  ISETP.NE.AND P1, PT, R11, RZ, PT ;  /* 0x000000ff0b00720c */ /* 0x000fce0003f25270 */
[----:B------:R-:W-:Y:S06]  /*05b0*/  @!P0 BRA `(.L_x_97) ;  /* 0x00000000004c8947 */ /* 0x000fec0003800000 */
[----:B------:R-:W0:Y:S02]  /*05c0*/  LDC.64 R2, c[0x0][0x380] ;  /* 0x0000e000ff027b82 */ /* 0x000e240000000a00 */
[----:B0-----:R-:W-:-:S05]  /*05d0*/  IMAD.WIDE R2, R7, 0x4, R2 ;  /* 0x0000000407027825 */ /* 0x001fca00078e0202 */
        /* <DEDUP_REMOVED lines=17> */
.L_x_97:
[----:B------:R-:W-:Y:S05]  /*06f0*/  BSYNC.RECONVERGENT B2 ;  /* 0x0000000000027941 */ /* 0x000fea0003800200 */
.L_x_96:
        /* <DEDUP_REMOVED lines=17> */
.L_x_99:
[----:B------:R-:W-:Y:S05]  /*0810*/  BSYNC.RECONVERGENT B2 ;  /* 0x0000000000027941 */ /* 0x000fea0003800200 */
.L_x_98:
[----:B------:R-:W-:Y:S05]  /*0820*/  @!P1 BRA `(.L_x_92) ;  /* 0x0000000000249947 */ /* 0x000fea0003800000 */
[----:B------:R-:W0:Y:S01]  /*0830*/  LDC.64 R8, c[0x0][0x380] ;  /* 0x0000e000ff087b82 */ /* 0x000e220000000a00 */
[----:B------:R-:W-:-:S07]  /*0840*/  IMAD.MOV R10, RZ, RZ, -R10 ;  /* 0x000000ffff0a7224 */ /* 0x000fce00078e0a0a */
.L_x_100:
[----:B0-----:R-:W-:-:S06]  /*0850*/  IMAD.WIDE R2, R7, 0x4, R8 ;  /* 0x0000000407027825 */ /* 0x001fcc00078e0208 */
[----:B------:R-:W2:Y:S01]  /*0860*/  LDG.E R3, desc[UR6][R2.64] ;  /* 0x0000000602037981 */ /* 0x000ea2000c1e1900 */
[----:B------:R-:W-:Y:S01]  /*0870*/  IADD3 R10, PT, PT, R10, 0x1, RZ ;  /* 0x000000010a0a7810 */ /* 0x000fe20007ffe0ff */
[----:B------:R-:W-:-:S03]  /*0880*/  VIADD R7, R7, 0x100 ;  /* 0x0000010007077836 */ /* 0x000fc60000000000 */
[----:B------:R-:W-:Y:S01]  /*0890*/  ISETP.NE.AND P0, PT, R10, RZ, PT ;  /* 0x000000ff0a00720c */ /* 0x000fe20003f05270 */
[----:B--2--5:R-:W-:-:S12]  /*08a0*/  FADD R6, R3, R6 ;  /* 0x0000000603067221 */ /* 0x024fd80000000000 */
[----:B------:R-:W-:Y:S05]  /*08b0*/  @P0 BRA `(.L_x_100) ;  /* 0xfffffffc00e40947 */ /* 0x000fea000383ffff */
.L_x_92:
[----:B------:R-:W-:Y:S05]  /*08c0*/  BSYNC.RECONVERGENT B1 ;  /* 0x0000000000017941 */ /* 0x000fea0003800200 */
.L_x_91:
[----:B------:R-:W-:Y:S02]  /*08d0*/  ISETP.GE.U32.AND P0, PT, R4, 0x100, PT ;  /* 0x000001000400780c */ /* 0x000fe40003f06070 */
[----:B-----5:R-:W-:Y:S02]  /*08e0*/  MOV R9, R6 ;  /* 0x0000000600097202 */ /* 0x020fe40000000f00 */
[----:B------:R-:W-:-:S13]  /*08f0*/  ISETP.GE.U32.AND.EX P0, PT, R0, RZ, PT, P0 ;  /* 0x000000ff0000720c */ /* 0x000fda0003f06100 */
[----:B------:R-:W-:Y:S05]  /*0900*/  @!P0 BRA `(.L_x_101) ;  /* 0x0000000000ac8947 */ /* 0x000fea0003800000 */
[----:B------:R-:W1:Y:S01]  /*0910*/  S2R R6, SR_LANEID ;  /* 0x0000000000067919 */ /* 0x000e620000000000 */
[----:B------:R-:W-:Y:S01]  /*0920*/  ISETP.NE.AND P5, PT, R5, RZ, PT ;  /* 0x000000ff0500720c */ /* 0x000fe20003fa5270 */
        /* <DEDUP_REMOVED lines=14> */
[----:B-1----:R-:W-:-:S05]  /*0a10*/  @!P1 LEA R7, R7, R4, 0x18 ;  /* 0x0000000407079211 */ /* 0x002fca00078ec0ff */
[----:B------:R-:W-:-:S03]  /*0a20*/  @!P1 IMAD.IADD R2, R2, 0x1, R7 ;  /* 0x0000000102029824 */ /* 0x000fc600078e0207 */
[----:B0-----:R-:W-:Y:S01]  /*0a30*/  @!P0 FADD R0, R0, R3 ;  /* 0x0000000300008221 */ /* 0x001fe20000000000 */
[----:B------:R-:W-:-:S04]  /*0a40*/  ISETP.GT.AND P0, PT, R6, 0x17, PT ;  /* 0x000000170600780c */ /* 0x000fc80003f04270 */
[----:B------:R-:W0:Y:S09]  /*0a50*/  SHFL.DOWN PT, R3, R0, 0x8, 0x1f ;  /* 0x09001f0000037f89 */ /* 0x000e3200000e0000 */
[----:B0-----:R-:W-:Y:S01]  /*0a60*/  @!P0 FADD R0, R0, R3 ;  /* 0x0000000300008221 */ /* 0x001fe20000000000 */
[----:B------:R-:W-:-:S04]  /*0a70*/  ISETP.GT.AND P0, PT, R6, 0xf, PT ;  /* 0x0000000f0600780c */ /* 0x000fc80003f04270 */
[----:B------:R-:W0:Y:S02]  /*0a80*/  SHFL.DOWN PT, R3, R0, 0x10, 0x1f ;  /* 0x0a001f0000037f89 */ /* 0x000e2400000e0000 */
[----:B0-----:R-:W-:-:S05]  /*0a90*/  FADD R3, R0, R3 ;  /* 0x0000000300037221 */ /* 0x001fca0000000000 */
[----:B------:R1:W-:Y:S01]  /*0aa0*/  @!P1 STS [R2+0x8], R3 ;  /* 0x0000080302009388 */ /* 0x0003e20000000800 */
[----:B------:R-:W-:Y:S01]  /*0ab0*/  FSEL R8, R0, R3, P0 ;  /* 0x0000000300087208 */ /* 0x000fe20000000000 */
[----:B------:R-:W-:Y:S06]  /*0ac0*/  BAR.SYNC.DEFER_BLOCKING 0x0 ;  /* 0x0000000000007b1d */ /* 0x000fec0000010000 */
[----:B------:R-:W-:Y:S05]  /*0ad0*/  @P5 BRA `(.L_x_102) ;  /* 0x0000001400545947 */ /* 0x000fea0003800000 */
[----:B------:R-:W0:Y:S01]  /*0ae0*/  S2UR UR5, SR_CgaCtaId ;  /* 0x00000000000579c3 */ /* 0x000e220000008800 */
[----:B------:R-:W-:Y:S02]  /*0af0*/  UMOV UR4, 0x400 ;  /* 0x0000040000047882 */ /* 0x000fe40000000000 */
[----:B0-----:R-:W-:-:S09]  /*0b00*/  ULEA UR4, UR5, UR4, 0x18 ;  /* 0x0000000405047291 */ /* 0x001fd2000f8ec0ff */
[----:B-1----:R-:W0:Y:S04]  /*0b10*/  LDS R3, [UR4+0xc] ;  /* 0x00000c04ff037984 */ /* 0x002e280008000800 */
        /* <DEDUP_REMOVED lines=10> */
.L_x_101:
[----:B------:R-:W1:Y:S01]  /*0bc0*/  S2R R8, SR_LANEID ;  /* 0x0000000000087919 */ /* 0x000e620000000000 */
[C---:B0-----:R-:W-:Y:S02]  /*0bd0*/  LOP3.LUT R2, R5.reuse, 0x3e0, RZ, 0xc0, !PT ;  /* 0x000003e005027812 */ /* 0x041fe400078ec0ff */
[----:B------:R-:W-:Y:S02]  /*0be0*/  ISETP.NE.AND P5, PT, R5, RZ, PT ;  /* 0x000000ff0500720c */ /* 0x000fe40003fa5270 */
[----:B------:R-:W-:Y:S02]  /*0bf0*/  LOP3.LUT R7, RZ, R2, RZ, 0x33, !PT ;  /* 0x00000002ff077212 */ /* 0x000fe400078e33ff */
[----:B------:R-:W-:-:S03]  /*0c00*/  IADD3 R3, PT, PT, R2, 0x20, RZ ;  /* 0x0000002002037810 */ /* 0x000fc60007ffe0ff */
[----:B------:R-:W-:Y:S01]  /*0c10*/  IMAD.IADD R7, R7, 0x1, R4 ;  /* 0x0000000107077824 */ /* 0x000fe200078e0204 */
[----:B------:R-:W-:-:S04]  /*0c20*/  ISETP.GT.U32.AND P0, PT, R3, R4, PT ;  /* 0x000000040300720c */ /* 0x000fc80003f04070 */
[----:B------:R-:W-:-:S05]  /*0c30*/  SEL R7, R7, 0x1f, P0 ;  /* 0x0000001f07077807 */ /* 0x000fca0000000000 */
[----:B------:R-:W0:Y:S01]  /*0c40*/  SHFL.DOWN PT, R2, R9, 0x1, R7 ;  /* 0x0820000009027989 */ /* 0x000e2200000e0007 */
[C---:B-1----:R-:W-:Y:S02]  /*0c50*/  ISETP.GE.AND P0, PT, R8.reuse, R7, PT ;  /* 0x000000070800720c */ /* 0x042fe40003f06270 */
[C---:B------:R-:W-:Y:S02]  /*0c60*/  IADD3 R6, PT, PT, R8.reuse, 0x2, RZ ;  /* 0x0000000208067810 */ /* 0x040fe40007ffe0ff */
[----:B------:R-:W-:-:S09]  /*0c70*/  ISETP.NE.AND P1, PT, R8, RZ, PT ;  /* 0x000000ff0800720c */ /* 0x000fd20003f25270 */
[----:B0-----:R-:W-:Y:S01]  /*0c80*/  @!P0 FADD R9, R2, R9 ;  /* 0x0000000902098221 */ /* 0x001fe20000000000 */
[----:B------:R-:W-:Y:S01]  /*0c90*/  ISETP.GT.AND P0, PT, R6, R7, PT ;  /* 0x000000070600720c */ /* 0x000fe20003f04270 */
[----:B------:R-:W-:Y:S02]  /*0ca0*/  VIADD R6, R8, 0x4 ;  /* 0x0000000408067836 */ /* 0x000fe40000000000 */
[----:B------:R-:W0:Y:S01]  /*0cb0*/  @!P1 S2R R11, SR_CgaCtaId ;  /* 0x00000000000b9919 */ /* 0x000e220000008800 */
[----:B------:R-:W-:Y:S01]  /*0cc0*/  @!P1 SHF.R.U32.HI R3, RZ, 0x3, R5 ;  /* 0x00000003ff039819 */ /* 0x000fe20000011605 */
[----:B------:R-:W1:Y:S03]  /*0cd0*/  SHFL.DOWN PT, R2, R9, 0x2, R7 ;  /* 0x0840000009027989 */ /* 0x000e6600000e0007 */
[----:B------:R-:W-:-:S05]  /*0ce0*/  @!P1 LOP3.LUT R3, R3, 0x7c, RZ, 0xc0, !PT ;  /* 0x0000007c03039812 */ /* 0x000fca00078ec0ff */
[----:B-1----:R-:W-:Y:S01]  /*0cf0*/  @!P0 FADD R9, R9, R2 ;  /* 0x0000000209098221 */ /* 0x002fe20000000000 */
[-C--:B------:R-:W-:Y:S02]  /*0d00*/  ISETP.GT.AND P0, PT, R6, R7.reuse, PT ;  /* 0x000000070600720c */ /* 0x080fe40003f04270 */
[----:B------:R-:W-:Y:S02]  /*0d10*/  IADD3 R6, PT, PT, R8, 0x8, RZ ;  /* 0x0000000808067810 */ /* 0x000fe40007ffe0ff */
[----:B------:R-:W1:Y:S09]  /*0d20*/  SHFL.DOWN PT, R2, R9, 0x4, R7 ;  /* 0x0880000009027989 */ /* 0x000e7200000e0007 */
[----:B-1----:R-:W-:Y:S01]  /*0d30*/  @!P0 FADD R9, R9, R2 ;  /* 0x0000000209098221 */ /* 0x002fe20000000000 */
[----:B------:R-:W-:Y:S01]  /*0d40*/  ISETP.GT.AND P0, PT, R6, R7, PT ;  /* 0x000000070600720c */ /* 0x000fe20003f04270 */
[----:B------:R-:W-:-:S03]  /*0d50*/  VIADD R6, R8, 0x10 ;  /* 0x0000001008067836 */ /* 0x000fc60000000000 */
[----:B------:R-:W1:Y:S09]  /*0d60*/  SHFL.DOWN PT, R2, R9, 0x8, R7 ;  /* 0x0900000009027989 */ /* 0x000e7200000e0007 */
[----:B-1----:R-:W-:Y:S01]  /*0d70*/  @!P0 FADD R9, R9, R2 ;  /* 0x0000000209098221 */ /* 0x002fe20000000000 */
[----:B------:R-:W-:-:S02]  /*0d80*/  ISETP.GT.AND P0, PT, R6, R7, PT ;  /* 0x000000070600720c */ /* 0x000fc40003f04270 */
[----:B------:R-:W-:Y:S02]  /*0d90*/  @!P1 MOV R6, 0x400 ;  /* 0x0000040000069802 */ /* 0x000fe40000000f00 */
[----:B------:R-:W1:Y:S02]  /*0da0*/  SHFL.DOWN PT, R2, R9, 0x10, R7 ;  /* 0x0a00000009027989 */ /* 0x000e6400000e0007 */
[----:B0-----:R-:W-:-:S04]  /*0db0*/  @!P1 LEA R6, R11, R6, 0x18 ;  /* 0x000000060b069211 */ /* 0x001fc800078ec0ff */
[----:B------:R-:W-:-:S03]  /*0dc0*/  @!P1 IADD3 R3, PT, PT, R3, R6, RZ ;  /* 0x0000000603039210 */ /* 0x000fc60007ffe0ff */
[----:B-1----:R-:W-:-:S04]  /*0dd0*/  @!P0 FADD R9, R9, R2 ;  /* 0x0000000209098221 */ /* 0x002fc80000000000 */
[----:B------:R-:W-:-:S05]  /*0de0*/  IMAD.MOV.U32 R8, RZ, RZ, R9 ;  /* 0x000000ffff087224 */ /* 0x000fca00078e0009 */
[----:B------:R0:W-:Y:S01]  /*0df0*/  @!P1 STS [R3+0x8], R8 ;  /* 0x0000080803009388 */ /* 0x0001e20000000800 */
[----:B------:R-:W-:Y:S06]  /*0e00*/  BAR.SYNC.DEFER_BLOCKING 0x0 ;  /* 0x0000000000007b1d */ /* 0x000fec0000010000 */
[----:B------:R-:W-:Y:S05]  /*0e10*/  @P5 BRA `(.L_x_102) ;  /* 0x0000001000845947 */ /* 0x000fea0003800000 */
[----:B------:R-:W1:Y:S01]  /*0e20*/  S2UR UR5, SR_CgaCtaId ;  /* 0x00000000000579c3 */ /* 0x000e620000008800 */
[----:B------:R-:W-:Y:S01]  /*0e30*/  UMOV UR4, 0x400 ;  /* 0x0000040000047882 */ /* 0x000fe20000000000 */
[C---:B------:R-:W-:Y:S02]  /*0e40*/  ISETP.GT.U32.AND P3, PT, R4.reuse, 0x20, PT ;  /* 0x000000200400780c */ /* 0x040fe40003f64070 */
[----:B------:R-:W-:Y:S02]  /*0e50*/  ISETP.GT.U32.AND P1, PT, R4, 0x40, PT ;  /* 0x000000400400780c */ /* 0x000fe40003f24070 */
[----:B------:R-:W-:Y:S02]  /*0e60*/  ISETP.GT.U32.AND.EX P3, PT, R0, RZ, PT, P3 ;  /* 0x000000ff0000720c */ /* 0x000fe40003f64130 */
[----:B------:R-:W-:Y:S02]  /*0e70*/  ISETP.GT.U32.AND P0, PT, R4, 0x60, PT ;  /* 0x000000600400780c */ /* 0x000fe40003f04070 */
[----:B------:R-:W-:-:S02]  /*0e80*/  ISETP.GT.U32.AND.EX P1, PT, R0, RZ, PT, P1 ;  /* 0x000000ff0000720c */ /* 0x000fc40003f24110 */
[----:B------:R-:W-:Y:S02]  /*0e90*/  ISETP.GT.U32.AND P2, PT, R4, 0x80, PT ;  /* 0x000000800400780c */ /* 0x000fe40003f44070 */
[----:B------:R-:W-:Y:S02]  /*0ea0*/  ISETP.GT.U32.AND.EX P0, PT, R0, RZ, PT, P0 ;  /* 0x000000ff0000720c */ /* 0x000fe40003f04100 */
[----:B------:R-:W-:Y:S02]  /*0eb0*/  ISETP.GT.U32.AND P4, PT, R4, 0xa0, PT ;  /* 0x000000a00400780c */ /* 0x000fe40003f84070 */
[C---:B------:R-:W-:Y:S02]  /*0ec0*/  ISETP.GT.U32.AND.EX P2, PT, R0.reuse, RZ, PT, P2 ;  /* 0x000000ff0000720c */ /* 0x040fe40003f44120 */
[----:B------:R-:W-:Y:S01]  /*0ed0*/  ISETP.GT.U32.AND.EX P4, PT, R0, RZ, PT, P4 ;  /* 0x000000ff0000720c */ /* 0x000fe20003f84140 */
[----:B-1----:R-:W-:-:S09]  /*0ee0*/  ULEA UR4, UR5, UR4, 0x18 ;  /* 0x0000000405047291 */ /* 0x002fd2000f8ec0ff */
[----:B0-----:R-:W0:Y:S04]  /*0ef0*/  LDS R3, [UR4+0xc] ;  /* 0x00000c04ff037984 */ /* 0x001e280008000800 */
[----:B------:R-:W1:Y:S04]  /*0f00*/  LDS.128 R12, [UR4+0x10] ;  /* 0x00001004ff0c7984 */ /* 0x000e680008000c00 */
[----:B------:R-:W2:Y:S01]  /*0f10*/  LDS.64 R6, [UR4+0x20] ;  /* 0x00002004ff067984 */ /* 0x000ea20008000a00 */
[----:B0-----:R-:W-:Y:S01]  /*0f20*/  @P3 FADD R8, R8, R3 ;  /* 0x0000000308083221 */ /* 0x001fe20000000000 */
[----:B------:R-:W-:-:S03]  /*0f30*/  ISETP.GT.U32.AND P3, PT, R4, 0xc0, PT ;  /* 0x000000c00400780c */ /* 0x000fc60003f64070 */
[----:B-1----:R-:W-:Y:S01]  /*0f40*/  @P1 FADD R8, R8, R12 ;  /* 0x0000000c08081221 */ /* 0x002fe20000000000 */
[----:B------:R-:W-:Y:S02]  /*0f50*/  ISETP.GT.U32.AND P1, PT, R4, 0xe0, PT ;  /* 0x000000e00400780c */ /* 0x000fe40003f24070 */
[----:B------:R-:W-:Y:S01]  /*0f60*/  ISETP.GT.U32.AND.EX P3, PT, R0, RZ, PT, P3 ;  /* 0x000000ff0000720c */ /* 0x000fe20003f64130 */
[----:B------:R-:W-:Y:S01]  /*0f70*/  @P0 FADD R8, R8, R13 ;  /* 0x0000000d08080221 */ /* 0x000fe20000000000 */
[----:B------:R-:W-:-:S03]  /*0f80*/  ISETP.GT.U32.AND.EX P1, PT, R0, RZ, PT, P1 ;  /* 0x000000ff0000720c */ /* 0x000fc60003f24110 */
[----:B------:R-:W-:-:S04]  /*0f90*/  @P2 FADD R8, R8, R14 ;  /* 0x0000000e08082221 */ /* 0x000fc80000000000 */
[----:B------:R-:W-:-:S04]  /*0fa0*/  @P4 FADD R8, R8, R15 ;  /* 0x0000000f08084221 */ /* 0x000fc80000000000 */
[----:B--2---:R-:W-:-:S04]  /*0fb0*/  @P3 FADD R8, R8, R6 ;  /* 0x0000000608083221 */ /* 0x004fc80000000000 */
[----:B------:R-:W-:Y:S01]  /*0fc0*/  @P1 FADD R8, R8, R7 ;  /* 0x0000000708081221 */ /* 0x000fe20000000000 */
[----:B------:R-:W-:Y:S06]  /*0fd0*/  BRA `(.L_x_102) ;  /* 0x0000001000147947 */ /* 0x000fec0003800000 */
.L_x_88:
[----:B------:R-:W0:Y:S01]  /*0fe0*/  S2R R8, SR_TID.X ;  /* 0x0000000000087919 */ /* 0x000e220000002100 */
[----:B------:R-:W0:Y:S02]  /*0ff0*/  LDC.64 R2, c[0x0][0x380] ;  /* 0x0000e000ff027b82 */ /* 0x000e240000000a00 */
[----:B0-----:R-:W-:-:S05]  /*1000*/  IMAD.WIDE.U32 R2, R8, 0x4, R2 ;  /* 0x0000000408027825 */ /* 0x001fca00078e0002 */
        /* <DEDUP_REMOVED lines=16> */
[----:B--2---:R-:W-:Y:S01]  /*1110*/  FADD R9, R9, R12 ;  /* 0x0000000c09097221 */ /* 0x004fe20000000000 */
[----:B---3--:R-:W-:Y:S01]  /*1120*/  FADD R14, R11, R14 ;  /* 0x0000000e0b0e7221 */ /* 0x008fe20000000000 */
[----:B------:R-:W-:-:S03]  /*1130*/  HFMA2 R11, -RZ, RZ, 0, 0.00048828125 ;  /* 0x00001000ff0b7431 */ /* 0x000fc600000001ff */
[----:B------:R-:W-:Y:S01]  /*1140*/  FADD R14, R9, R14 ;  /* 0x0000000e090e7221 */ /* 0x000fe20000000000 */
[----:B------:R-:W-:Y:S01]  /*1150*/  IADD3 R9, P1, PT, R4, -0x1000, RZ ;  /* 0xfffff00004097810 */ /* 0x000fe20007f3e0ff */
[----:B----4-:R-:W-:-:S03]  /*1160*/  FADD R13, R13, R16 ;  /* 0x000000100d0d7221 */ /* 0x010fc60000000000 */
[----:B------:R-:W-:Y:S02]  /*1170*/  ISETP.GE.U32.AND P0, PT, R9, 0x1000, PT ;  /* 0x000010000900780c */ /* 0x000fe40003f06070 */
[----:B------:R-:W-:-:S04]  /*1180*/  IADD3.X R12, PT, PT, R0, -0x1, RZ, P1, !PT ;  /* 0xffffffff000c7810 */ /* 0x000fc80000ffe4ff */
[----:B------:R-:W-:Y:S01]  /*1190*/  ISETP.GE.U32.AND.EX P0, PT, R12, RZ, PT, P0 ;  /* 0x000000ff0c00720c */ /* 0x000fe20003f06100 */
        /* <DEDUP_REMOVED lines=11> */
[----:B------:R-:W-:Y:S01]  /*1250*/  IMAD.MOV.U32 R13, RZ, RZ, RZ ;  /* 0x000000ffff0d7224 */ /* 0x000fe200078e00ff */
[----:B------:R-:W-:Y:S06]  /*1260*/  @!P0 BRA `(.L_x_103) ;  /* 0x0000000000c08947 */ /* 0x000fec0003800000 */
[----:B------:R-:W0:Y:S01]  /*1270*/  LDC.64 R4, c[0x0][0x390] ;  /* 0x0000e400ff047b82 */ /* 0x000e220000000a00 */
[----:B------:R-:W-:Y:S01]  /*1280*/  MOV R11, 0x1000 ;  /* 0x00001000000b7802 */ /* 0x000fe20000000f00 */
[----:B------:R-:W-:-:S07]  /*1290*/  IMAD.MOV.U32 R13, RZ, RZ, RZ ;  /* 0x000000ffff0d7224 */ /* 0x000fce00078e00ff */
.L_x_105:
[----:B------:R-:W-:-:S04]  /*12a0*/  LEA R6, P0, R11, R2, 0x2 ;  /* 0x000000020b067211 */ /* 0x000fc800078010ff */
[----:B------:R-:W-:-:S05]  /*12b0*/  LEA.HI.X R7, R11, R3, R13, 0x2, P0 ;  /* 0x000000030b077211 */ /* 0x000fca00000f140d */
[----:B------:R-:W2:Y:S04]  /*12c0*/  LDG.E R0, desc[UR6][R6.64+0x2400] ;  /* 0x0024000606007981 */ /* 0x000ea8000c1e1900 */
[----:B------:R-:W2:Y:S04]  /*12d0*/  LDG.E R15, desc[UR6][R6.64+0x2800] ;  /* 0x00280006060f7981 */ /* 0x000ea8000c1e1900 */
        /* <DEDUP_REMOVED lines=13> */
[----:B------:R0:W5:Y:S02]  /*13b0*/  LDG.E R20, desc[UR6][R6.64+0x3c00] ;  /* 0x003c000606147981 */ /* 0x000164000c1e1900 */
[----:B0-----:R-:W-:-:S04]  /*13c0*/  IADD3 R6, P1, PT, -R11, R4, RZ ;  /* 0x000000040b067210 */ /* 0x001fc80007f3e1ff */
[----:B------:R-:W-:Y:S01]  /*13d0*/  ISETP.GE.U32.AND P0, PT, R6, 0x1000, PT ;  /* 0x000010000600780c */ /* 0x000fe20003f06070 */
[----:B--2---:R-:W-:Y:S01]  /*13e0*/  FADD R15, R0, R15 ;  /* 0x0000000f000f7221 */ /* 0x004fe20000000000 */
[----:B------:R-:W-:-:S04]  /*13f0*/  MOV R0, R5 ;  /* 0x0000000500007202 */ /* 0x000fc80000000f00 */
[----:B------:R-:W-:Y:S01]  /*1400*/  IADD3.X R6, PT, PT, ~R13, R0, RZ, P1, !PT ;  /* 0x000000000d067210 */ /* 0x000fe20000ffe5ff */
[----:B---3--:R-:W-:-:S03]  /*1410*/  FADD R10, R27, R10 ;  /* 0x0000000a1b0a7221 */ /* 0x008fc60000000000 */
[----:B------:R-:W-:Y:S01]  /*1420*/  ISETP.GE.U32.AND.EX P0, PT, R6, RZ, PT, P0 ;  /* 0x000000ff0600720c */ /* 0x000fe20003f06100 */
[----:B----4-:R-:W-:-:S04]  /*1430*/  FADD R29, R26, R29 ;  /* 0x0000001d1a1d7221 */ /* 0x010fc80000000000 */
[----:B------:R-:W-:Y:S01]  /*1440*/  FADD R10, R10, R29 ;  /* 0x0000001d0a0a7221 */ /* 0x000fe20000000000 */
[----:B-----5:R-:W-:Y:S01]  /*1450*/  FADD R24, R24, R25 ;  /* 0x0000001918187221 */ /* 0x020fe20000000000 */
[----:B------:R-:W-:-:S04]  /*1460*/  FADD R23, R23, R22 ;  /* 0x0000001617177221 */ /* 0x000fc80000000000 */
        /* <DEDUP_REMOVED lines=11> */
[----:B------:R-:W-:-:S05]  /*1520*/  IADD3 R11, P0, PT, R11, 0x1000, RZ ;  /* 0x000010000b0b7810 */ /* 0x000fca0007f1e0ff */
[----:B------:R-:W-:Y:S01]  /*1530*/  IMAD.X R13, RZ, RZ, R13, P0 ;  /* 0x000000ffff0d7224 */ /* 0x000fe200000e060d */
[----:B------:R-:W-:-:S04]  /*1540*/  ISETP.GT.U32.AND P0, PT, R11, R9, PT ;  /* 0x000000090b00720c */ /* 0x000fc80003f04070 */
[----:B------:R-:W-:-:S13]  /*1550*/  ISETP.GT.U32.AND.EX P0, PT, R13, R12, PT, P0 ;  /* 0x0000000c0d00720c */ /* 0x000fda0003f04100 */
[----:B------:R-:W-:Y:S05]  /*1560*/  @!P0 BRA `(.L_x_105) ;  /* 0xfffffffc004c8947 */ /* 0x000fea000383ffff */
.L_x_103:
[CC--:B------:R-:W-:Y:S01]  /*1570*/  IADD3 R3, PT, PT, -R11.reuse, R4.reuse, RZ ;  /* 0x000000040b037210 */ /* 0x0c0fe20007ffe1ff */
[----:B------:R-:W-:Y:S01]  /*1580*/  BSSY.RECONVERGENT B1, `(.L_x_104) ;  /* 0x0000080000017945 */ /* 0x000fe20003800200 */
[----:B------:R-:W-:Y:S02]  /*1590*/  ISETP.GE.U32.AND P1, PT, R11, R4, PT ;  /* 0x000000040b00720c */ /* 0x000fe40003f26070 */
[----:B------:R-:W-:-:S04]  /*15a0*/  ISETP.GE.AND P0, PT, R8, R3, PT ;  /* 0x000000030800720c */ /* 0x000fc80003f06270 */
[----:B------:R-:W-:-:S13]  /*15b0*/  ISETP.GE.U32.OR.EX P0, PT, R13, R0, P0, P1 ;  /* 0x000000000d00720c */ /* 0x000fda0000706510 */
[----:B------:R-:W-:Y:S05]  /*15c0*/  @P0 BRA `(.L_x_106) ;  /* 0x0000000400ec0947 */ /* 0x000fea0003800000 */
[----:B------:R-:W-:Y:S01]  /*15d0*/  LOP3.LUT R0, RZ, R8, RZ, 0x33, !PT ;  /* 0x00000008ff007212 */ /* 0x000fe200078e33ff */
[----:B------:R-:W-:Y:S03]  /*15e0*/  BSSY.RECONVERGENT B2, `(.L_x_107) ;  /* 0x0000038000027945 */ /* 0x000fe60003800200 */
[----:B------:R-:W-:-:S04]  /*15f0*/  IADD3 R0, PT, PT, -R11, R4, R0 ;  /* 0x000000040b007210 */ /* 0x000fc80007ffe100 */
[C---:B------:R-:W-:Y:S02]  /*1600*/  ISETP.GE.U32.AND P1, PT, R0.reuse, 0xf00, PT ;  /* 0x00000f000000780c */ /* 0x040fe40003f26070 */
[----:B------:R-:W-:Y:S02]  /*1610*/  LEA.HI R4, R0, 0x1, RZ, 0x18 ;  /* 0x0000000100047811 */ /* 0x000fe400078fc0ff */
[----:B------:R-:W-:Y:S02]  /*1620*/  MOV R0, R8 ;  /* 0x0000000800007202 */ /* 0x000fe40000000f00 */
[----:B------:R-:W-:-:S04]  /*1630*/  LOP3.LUT R24, R4, 0xf, RZ, 0xc0, !PT ;  /* 0x0000000f04187812 */ /* 0x000fc800078ec0ff */
[----:B------:R-:W-:-:S03]  /*1640*/  ISETP.NE.AND P0, PT, R24, RZ, PT ;  /* 0x000000ff1800720c */ /* 0x000fc60003f05270 */
[----:B------:R-:W-:Y:S10]  /*1650*/  @!P1 BRA `(.L_x_108) ;  /* 0x0000000000c09947 */ /* 0x000ff40003800000 */
[----:B------:R-:W0:Y:S01]  /*1660*/  LDCU.64 UR4, c[0x0][0x380] ;  /* 0x00007000ff0477ac */ /* 0x000e220008000a00 */
[----:B------:R-:W-:Y:S02]  /*1670*/  IADD3 R3, P1, PT, R8, R11, RZ ;  /* 0x0000000b08037210 */ /* 0x000fe40007f3e0ff */
[----:B------:R-:W-:-:S03]  /*1680*/  LOP3.LUT R9, R4, 0x1fffff0, RZ, 0xc0, !PT ;  /* 0x01fffff004097812 */ /* 0x000fc600078ec0ff */
[----:B------:R-:W-:Y:S01]  /*1690*/  IMAD.X R0, RZ, RZ, R13, P1 ;  /* 0x000000ffff007224 */ /* 0x000fe200008e060d */
[----:B------:R-:W-:Y:S02]  /*16a0*/  IADD3 R9, PT, PT, -R9, RZ, RZ ;  /* 0x000000ff09097210 */ /* 0x000fe40007ffe1ff */
[----:B0-----:R-:W-:-:S04]  /*16b0*/  LEA R2, P2, R3, UR4, 0x2 ;  /* 0x0000000403027c11 */ /* 0x001fc8000f8410ff */
[----:B------:R-:W-:Y:S02]  /*16c0*/  IADD3 R2, P1, PT, R2, 0x2000, RZ ;  /* 0x0000200002027810 */ /* 0x000fe40007f3e0ff */
[----:B------:R-:W-:Y:S02]  /*16d0*/  LEA.HI.X R3, R3, UR5, R0, 0x2, P2 ;  /* 0x0000000503037c11 */ /* 0x000fe400090f1400 */
[----:B------:R-:W-:-:S03]  /*16e0*/  MOV R0, R8 ;  /* 0x0000000800007202 */ /* 0x000fc60000000f00 */
[----:B------:R-:W-:-:S07]  /*16f0*/  IMAD.X R3, RZ, RZ, R3, P1 ;  /* 0x000000ffff037224 */ /* 0x000fce00008e0603 */
.L_x_109:
        /* <DEDUP_REMOVED lines=16> */
[----:B------:R-:W-:Y:S01]  /*1800*/  IADD3 R9, PT, PT, R9, 0x10, RZ ;  /* 0x0000001009097810 */ /* 0x000fe20007ffe0ff */
[----:B------:R-:W-:-:S03]  /*1810*/  VIADD R0, R0, 0x1000 ;  /* 0x0000100000007836 */ /* 0x000fc60000000000 */
[----:B------:R-:W-:Y:S02]  /*1820*/  ISETP.NE.AND P1, PT, R9, RZ, PT ;  /* 0x000000ff0900720c */ /* 0x000fe40003f25270 */
[----:B0-----:R-:W-:-:S04]  /*1830*/  IADD3 R2, P2, PT, R2, 0x4000, RZ ;  /* 0x0000400002027810 */ /* 0x001fc80007f5e0ff */
[----:B------:R-:W-:Y:S01]  /*1840*/  IADD3.X R3, PT, PT, RZ, R3, RZ, P2, !PT ;  /* 0x00000003ff037210 */ /* 0x000fe200017fe4ff */
        /* <DEDUP_REMOVED lines=17> */
.L_x_108:
[----:B------:R-:W-:Y:S05]  /*1960*/  BSYNC.RECONVERGENT B2 ;  /* 0x0000000000027941 */ /* 0x000fea0003800200 */
.L_x_107:
[----:B------:R-:W-:Y:S05]  /*1970*/  @!P0 BRA `(.L_x_106) ;  /* 0x0000000400008947 */ /* 0x000fea0003800000 */
[----:B------:R-:W-:Y:S01]  /*1980*/  ISETP.GE.U32.AND P0, PT, R24, 0x8, PT ;  /* 0x000000081800780c */ /* 0x000fe20003f06070 */
[----:B------:R-:W-:Y:S01]  /*1990*/  BSSY.RECONVERGENT B2, `(.L_x_110) ;  /* 0x000001a000027945 */ /* 0x000fe20003800200 */
[----:B------:R-:W-:-:S04]  /*19a0*/  LOP3.LUT R7, R4, 0x7, RZ, 0xc0, !PT ;  /* 0x0000000704077812 */ /* 0x000fc800078ec0ff */
[----:B------:R-:W-:-:S07]  /*19b0*/  ISETP.NE.AND P1, PT, R7, RZ, PT ;  /* 0x000000ff0700720c */ /* 0x000fce0003f25270 */
[----:B------:R-:W-:Y:S06]  /*19c0*/  @!P0 BRA `(.L_x_111) ;  /* 0x0000000000588947 */ /* 0x000fec0003800000 */
[----:B------:R-:W0:Y:S01]  /*19d0*/  LDCU.64 UR4, c[0x0][0x380] ;  /* 0x00007000ff0477ac */ /* 0x000e220008000a00 */
[----:B------:R-:W-:-:S04]  /*19e0*/  IADD3 R3, P0, PT, R0, R11, RZ ;  /* 0x0000000b00037210 */ /* 0x000fc80007f1e0ff */
[----:B------:R-:W-:Y:S02]  /*19f0*/  IADD3.X R6, PT, PT, RZ, R13, RZ, P0, !PT ;  /* 0x0000000dff067210 */ /* 0x000fe400007fe4ff */
[----:B0-----:R-:W-:-:S04]  /*1a00*/  LEA R2, P0, R3, UR4, 0x2 ;  /* 0x0000000403027c11 */ /* 0x001fc8000f8010ff */
        /* <DEDUP_REMOVED lines=9> */
[----:B------:R-:W-:Y:S01]  /*1aa0*/  IADD3 R0, PT, PT, R0, 0x800, RZ ;  /* 0x0000080000007810 */ /* 0x000fe20007ffe0ff */
        /* <DEDUP_REMOVED lines=8> */
.L_x_111:
[----:B------:R-:W-:Y:S05]  /*1b30*/  BSYNC.RECONVERGENT B2 ;  /* 0x0000000000027941 */ /* 0x000fea0003800200 */
.L_x_110:
[----:B------:R-:W-:Y:S05]  /*1b40*/  @!P1 BRA `(.L_x_106) ;  /* 0x00000000008c9947 */ /* 0x000fea0003800000 */
[----:B------:R-:W-:Y:S01]  /*1b50*/  ISETP.GE.U32.AND P0, PT, R7, 0x4, PT ;  /* 0x000000040700780c */ /* 0x000fe20003f06070 */
[----:B------:R-:W-:Y:S01]  /*1b60*/  BSSY.RECONVERGENT B2, `(.L_x_112) ;  /* 0x0000012000027945 */ /* 0x000fe20003800200 */
[----:B------:R-:W-:-:S04]  /*1b70*/  LOP3.LUT R6, R4, 0x3, RZ, 0xc0, !PT ;  /* 0x0000000304067812 */ /* 0x000fc800078ec0ff */
[----:B------:R-:W-:-:S07]  /*1b80*/  ISETP.NE.AND P1, PT, R6, RZ, PT ;  /* 0x000000ff0600720c */ /* 0x000fce0003f25270 */
[----:B------:R-:W-:Y:S06]  /*1b90*/  @!P0 BRA `(.L_x_113) ;  /* 0x0000000000388947 */ /* 0x000fec0003800000 */
[----:B------:R-:W0:Y:S01]  /*1ba0*/  LDCU.64 UR4, c[0x0][0x380] ;  /* 0x00007000ff0477ac */ /* 0x000e220008000a00 */
[----:B------:R-:W-:-:S05]  /*1bb0*/  IADD3 R3, P0, PT, R0, R11, RZ ;  /* 0x0000000b00037210 */ /* 0x000fca0007f1e0ff */
[----:B------:R-:W-:Y:S01]  /*1bc0*/  IMAD.X R4, RZ, RZ, R13, P0 ;  /* 0x000000ffff047224 */ /* 0x000fe200000e060d */
[----:B0-----:R-:W-:-:S04]  /*1bd0*/  LEA R2, P0, R3, UR4, 0x2 ;  /* 0x0000000403027c11 */ /* 0x001fc8000f8010ff */
[----:B------:R-:W-:-:S05]  /*1be0*/  LEA.HI.X R3, R3, UR5, R4, 0x2, P0 ;  /* 0x0000000503037c11 */ /* 0x000fca00080f1404 */
[----:B------:R-:W2:Y:S04]  /*1bf0*/  LDG.E R5, desc[UR6][R2.64] ;  /* 0x0000000602057981 */ /* 0x000ea8000c1e1900 */
[----:B------:R-:W3:Y:S04]  /*1c00*/  LDG.E R4, desc[UR6][R2.64+0x400] ;  /* 0x0004000602047981 */ /* 0x000ee8000c1e1900 */
[----:B------:R-:W4:Y:S04]  /*1c10*/  LDG.E R7, desc[UR6][R2.64+0x800] ;  /* 0x0008000602077981 */ /* 0x000f28000c1e1900 */
[----:B------:R-:W5:Y:S01]  /*1c20*/  LDG.E R9, desc[UR6][R2.64+0xc00] ;  /* 0x000c000602097981 */ /* 0x000f62000c1e1900 */
[----:B------:R-:W-:Y:S01]  /*1c30*/  IADD3 R0, PT, PT, R0, 0x400, RZ ;  /* 0x0000040000007810 */ /* 0x000fe20007ffe0ff */
[----:B--2---:R-:W-:-:S04]  /*1c40*/  FADD R5, R10, R5 ;  /* 0x000000050a057221 */ /* 0x004fc80000000000 */
[----:B---3--:R-:W-:-:S04]  /*1c50*/  FADD R4, R5, R4 ;  /* 0x0000000405047221 */ /* 0x008fc80000000000 */
[----:B----4-:R-:W-:-:S04]  /*1c60*/  FADD R4, R4, R7 ;  /* 0x0000000704047221 */ /* 0x010fc80000000000 */
[----:B-----5:R-:W-:-:S07]  /*1c70*/  FADD R10, R4, R9 ;  /* 0x00000009040a7221 */ /* 0x020fce0000000000 */
.L_x_113:
[----:B------:R-:W-:Y:S05]  /*1c80*/  BSYNC.RECONVERGENT B2 ;  /* 0x0000000000027941 */ /* 0x000fea0003800200 */
.L_x_112:
[----:B------:R-:W-:Y:S05]  /*1c90*/  @!P1 BRA `(.L_x_106) ;  /* 0x0000000000389947 */ /* 0x000fea0003800000 */
[----:B------:R-:W0:Y:S01]  /*1ca0*/  LDCU.64 UR4, c[0x0][0x380] ;  /* 0x00007000ff0477ac */ /* 0x000e220008000a00 */
[----:B------:R-:W-:Y:S01]  /*1cb0*/  IADD3 R5, P0, PT, R0, R11, RZ ;  /* 0x0000000b00057210 */ /* 0x000fe20007f1e0ff */
[----:B------:R-:W-:-:S03]  /*1cc0*/  IMAD.MOV R0, RZ, RZ, -R6 ;  /* 0x000000ffff007224 */ /* 0x000fc600078e0a06 */
[----:B------:R-:W-:Y:S02]  /*1cd0*/  IADD3.X R4, PT, PT, RZ, R13, RZ, P0, !PT ;  /* 0x0000000dff047210 */ /* 0x000fe400007fe4ff */
[----:B0-----:R-:W-:-:S04]  /*1ce0*/  LEA R2, P1, R5, UR4, 0x2 ;  /* 0x0000000405027c11 */ /* 0x001fc8000f8210ff */
[----:B------:R-:W-:-:S09]  /*1cf0*/  LEA.HI.X R5, R5, UR5, R4, 0x2, P1 ;  /* 0x0000000505057c11 */ /* 0x000fd200088f1404 */
.L_x_114:
[----:B------:R-:W-:-:S06]  /*1d00*/  MOV R3, R5 ;  /* 0x0000000500037202 */ /* 0x000fcc0000000f00 */
[----:B------:R0:W2:Y:S01]  /*1d10*/  LDG.E R3, desc[UR6][R2.64] ;  /* 0x0000000602037981 */ /* 0x0000a2000c1e1900 */
[----:B------:R-:W-:-:S04]  /*1d20*/  IADD3 R0, PT, PT, R0, 0x1, RZ ;  /* 0x0000000100007810 */ /* 0x000fc80007ffe0ff */
[----:B------:R-:W-:Y:S02]  /*1d30*/  ISETP.NE.AND P0, PT, R0, RZ, PT ;  /* 0x000000ff0000720c */ /* 0x000fe40003f05270 */
[----:B0-----:R-:W-:-:S05]  /*1d40*/  IADD3 R2, P1, PT, R2, 0x400, RZ ;  /* 0x0000040002027810 */ /* 0x001fca0007f3e0ff */
[----:B------:R-:W-:Y:S02]  /*1d50*/  IMAD.X R5, RZ, RZ, R5, P1 ;  /* 0x000000ffff057224 */ /* 0x000fe400008e0605 */
[----:B--2---:R-:W-:-:S04]  /*1d60*/  FADD R10, R3, R10 ;  /* 0x0000000a030a7221 */ /* 0x004fc80000000000 */
[----:B------:R-:W-:Y:S05]  /*1d70*/  @P0 BRA `(.L_x_114) ;  /* 0xfffffffc00e00947 */ /* 0x000fea000383ffff */
.L_x_106:
[----:B------:R-:W-:Y:S05]  /*1d80*/  BSYNC.RECONVERGENT B1 ;  /* 0x0000000000017941 */ /* 0x000fea0003800200 */
.L_x_104:
[----:B------:R-:W0:Y:S01]  /*1d90*/  S2R R6, SR_LANEID ;  /* 0x0000000000067919 */ /* 0x000e220000000000 */
[----:B------:R-:W-:Y:S02]  /*1da0*/  MOV R3, R10 ;  /* 0x0000000a00037202 */ /* 0x000fe40000000f00 */
[----:B------:R-:W-:-:S03]  /*1db0*/  ISETP.NE.AND P5, PT, R8, RZ, PT ;  /* 0x000000ff0800720c */ /* 0x000fc60003fa5270 */
        /* <DEDUP_REMOVED lines=39> */
.L_x_102:
[----:B------:R-:W-:Y:S05]  /*2030*/  BSYNC.RECONVERGENT B0 ;  /* 0x0000000000007941 */ /* 0x000fea0003800200 */
.L_x_87:
[----:B------:R-:W-:Y:S05]  /*2040*/  @P5 EXIT ;  /* 0x000000000000594d */ /* 0x000fea0003800000 */
[----:B01----:R-:W0:Y:S01]  /*2050*/  LDC.64 R2, c[0x0][0x388] ;  /* 0x0000e200ff027b82 */ /* 0x003e220000000a00 */
[----:B------:R-:W2:Y:S02]  /*2060*/  LDCU UR4, c[0x0][0x39c] ;  /* 0x00007380ff0477ac */ /* 0x000ea40008000800 */
[----:B--2---:R-:W-:-:S05]  /*2070*/  FADD R5, R8, UR4 ;  /* 0x0000000408057e21 */ /* 0x004fca0008000000 */
[----:B0-----:R-:W-:Y:S01]  /*2080*/  STG.E desc[UR6][R2.64], R5 ;  /* 0x0000000502007986 */ /* 0x001fe2000c101906 */
[----:B------:R-:W-:Y:S05]  /*2090*/  EXIT ;  /* 0x000000000000794d */ /* 0x000fea0003800000 */
.L_x_115:
        /* <DEDUP_REMOVED lines=14> */
.L_x_304:


//--------------------- .text._ZN3cub18CUB_300001_SM_10006detail6reduce28DeviceReduceSingleTileKernelINS2_10policy_hubIfjN4cuda3std3__44plusIfEEE10Policy1000EPfSC_iS9_ffNS7_10__identityEEEvT0_T1_T2_T3_T4_T6_ --------------------------
	.section	.text._ZN3cub18CUB_300001_SM_10006detail6reduce28DeviceReduceSingleTileKernelINS2_10policy_hubIfjN4cuda3std3__44plusIfEEE10Policy1000EPfSC_iS9_ffNS7_10__identityEEEvT0_T1_T2_T3_T4_T6_,"ax",@progbits
	.align	128
        .global         _ZN3cub18CUB_300001_SM_10006detail6reduce28DeviceReduceSingleTileKernelINS2_10policy_hubIfjN4cuda3std3__44plusIfEEE10Policy1000EPfSC_iS9_ffNS7_10__identityEEEvT0_T1_T2_T3_T4_T6_
        .type           _ZN3cub18CUB_300001_SM_10006detail6reduce28DeviceReduceSingleTileKernelINS2_10policy_hubIfjN4cuda3std3__44plusIfEEE10Policy1000EPfSC_iS9_ffNS7_10__identityEEEvT0_T1_T2_T3_T4_T6_,@function
        .size           _ZN3cub18CUB_300001_SM_10006detail6reduce28DeviceReduceSingleTileKernelINS2_10policy_hubIfjN4cuda3std3__44plusIfEEE10Policy1000EPfSC_iS9_ffNS7_10__identityEEEvT0_T1_T2_T3_T4_T6_,(.L_x_305 - _ZN3cub18CUB_300001_SM_10006detail6reduce28DeviceReduceSingleTileKernelINS2_10policy_hubIfjN4cuda3std3__44plusIfEEE10Policy1000EPfSC_iS9_ffNS7_10__identityEEEvT0_T1_T2_T3_T4_T6_)
        .other          _ZN3cub18CUB_300001_SM_10006detail6reduce28DeviceReduceSingleTileKernelINS2_10policy_hubIfjN4cuda3std3__44plusIfEEE10Policy1000EPfSC_iS9_ffNS7_10__identityEEEvT0_T1_T2_T3_T4_T6_,@"STO_CUDA_ENTRY STV_DEFAULT"
_ZN3cub18CUB_300001_SM_10006detail6reduce28DeviceReduceSingleTileKernelINS2_10policy_hubIfjN4cuda3std3__44plusIfEEE10Policy1000EPfSC_iS9_ffNS7_10__identityEEEvT0_T1_T2_T3_T4_T6_:
.text._ZN3cub18CUB_300001_SM_10006detail6reduce28DeviceReduceSingleTileKernelINS2_10policy_hubIfjN4cuda3std3__44plusIfEEE10Policy1000EPfSC_iS9_ffNS7_10__identityEEEvT0_T1_T2_T3_T4_T6_:
        /* <DEDUP_REMOVED lines=13> */
.L_x_116:
        /* <DEDUP_REMOVED lines=16> */
.L_x_121:
[----:B------:R-:W-:Y:S05]  /*01d0*/  BSYNC.RECONVERGENT B1 ;  /* 0x0000000000017941 */ /* 0x000fea0003800200 */
.L_x_120:
        /* <DEDUP_REMOVED lines=16> */
.L_x_126:
        /* <DEDUP_REMOVED lines=9> */
.L_x_125:
[----:B------:R-:W-:Y:S05]  /*0370*/  BSYNC.RECONVERGENT B2 ;  /* 0x0000000000027941 */ /* 0x000fea0003800200 */
.L_x_124:
        /* <DEDUP_REMOVED lines=8> */
.L_x_129:
        /* <DEDUP_REMOVED lines=43> */
.L_x_128:
[----:B------:R-:W-:Y:S05]  /*06b0*/  BSYNC.RECONVERGENT B2 ;  /* 0x0000000000027941 */ /* 0x000fea0003800200 */
.L_x_127:
        /* <DEDUP_REMOVED lines=26> */
.L_x_131:
[----:B------:R-:W-:Y:S05]  /*0860*/  BSYNC.RECONVERGENT B2 ;  /* 0x0000000000027941 */ /* 0x000fea0003800200 */
.L_x_130:
        /* <DEDUP_REMOVED lines=12> */
.L_x_123:
[----:B------:R-:W-:Y:S05]  /*0930*/  BSYNC.RECONVERGENT B1 ;  /* 0x0000000000017941 */ /* 0x000fea0003800200 */
.L_x_122:
        /* <DEDUP_REMOVED lines=10> */
[----:B------:R-:W1:Y:S06]  /*09e0*/  SHFL.DOWN PT, R3, R0, 0x2, 0x1f ;  /* 0x08401f0000037f89 */ /* 0x000e6c00000e0000 */
[----:B------:R-:W2:Y:S01]  /*09f0*/  @!P1 S2R R6, SR_CgaCtaId ;  /* 0x0000000000069919 */ /* 0x000ea20000008800 */
[----:B0-----:R-:W-:Y:S02]  /*0a00*/  @!P1 MOV R5, 0x400 ;  /* 0x0000040000059802 */ /* 0x001fe40000000f00 */
[----:B------:R-:W-:-:S04]  /*0a10*/  @!P1 SHF.R.U32.HI R4, RZ, 0x3, R2 ;  /* 0x00000003ff049819 */ /* 0x000fc80000011602 */
[----:B------:R-:W-:Y:S01]  /*0a20*/  @!P1 LOP3.LUT R4, R4, 0x7c, RZ, 0xc0, !PT ;  /* 0x0000007c04049812 */ /* 0x000fe200078ec0ff */
[----:B-1----:R-:W-:Y:S01]  /*0a30*/  @!P0 FADD R0, R0, R3 ;  /* 0x0000000300008221 */ /* 0x002fe20000000000 */
[----:B------:R-:W-:-:S04]  /*0a40*/  ISETP.GT.AND P0, PT, R8, 0x1b, PT ;  /* 0x0000001b0800780c */ /* 0x000fc80003f04270 */
[----:B------:R-:W0:Y:S01]  /*0a50*/  SHFL.DOWN PT, R3, R0, 0x4, 0x1f ;  /* 0x08801f0000037f89 */ /* 0x000e2200000e0000 */
[----:B--2---:R-:W-:-:S04]  /*0a60*/  @!P1 LEA R5, R6, R5, 0x18 ;  /* 0x0000000506059211 */ /* 0x004fc800078ec0ff */
        /* <DEDUP_REMOVED lines=16> */
[----:B0-----:R-:W0:Y:S04]  /*0b70*/  LDS.128 R4, [UR4+0x10] ;  /* 0x00001004ff047984 */ /* 0x001e280008000c00 */
[----:B------:R-:W1:Y:S04]  /*0b80*/  LDS.128 R12, [UR4+0x20] ;  /* 0x00002004ff0c7984 */ /* 0x000e680008000c00 */
[----:B------:R-:W2:Y:S04]  /*0b90*/  LDS.128 R8, [UR4+0x30] ;  /* 0x00003004ff087984 */ /* 0x000ea80008000c00 */
[----:B------:R-:W3:Y:S01]  /*0ba0*/  LDS.128 R16, [UR4+0x40] ;  /* 0x00004004ff107984 */ /* 0x000ee20008000c00 */
[----:B0-----:R-:W-:-:S04]  /*0bb0*/  FADD R5, R0, R5 ;  /* 0x0000000500057221 */ /* 0x001fc80000000000 */
[----:B------:R-:W-:-:S04]  /*0bc0*/  FADD R6, R5, R6 ;  /* 0x0000000605067221 */ /* 0x000fc80000000000 */
[----:B------:R-:W-:-:S04]  /*0bd0*/  FADD R7, R6, R7 ;  /* 0x0000000706077221 */ /* 0x000fc80000000000 */
[----:B-1----:R-:W-:-:S04]  /*0be0*/  FADD R12, R7, R12 ;  /* 0x0000000c070c7221 */ /* 0x002fc80000000000 */
[----:B------:R-:W-:-:S04]  /*0bf0*/  FADD R13, R12, R13 ;  /* 0x0000000d0c0d7221 */ /* 0x000fc80000000000 */
[----:B------:R-:W-:-:S04]  /*0c00*/  FADD R14, R13, R14 ;  /* 0x0000000e0d0e7221 */ /* 0x000fc80000000000 */
[----:B------:R-:W-:-:S04]  /*0c10*/  FADD R15, R14, R15 ;  /* 0x0000000f0e0f7221 */ /* 0x000fc80000000000 */
[----:B--2---:R-:W-:-:S04]  /*0c20*/  FADD R8, R15, R8 ;  /* 0x000000080f087221 */ /* 0x004fc80000000000 */
[----:B------:R-:W-:-:S04]  /*0c30*/  FADD R9, R8, R9 ;  /* 0x0000000908097221 */ /* 0x000fc80000000000 */
[----:B------:R-:W-:-:S04]  /*0c40*/  FADD R10, R9, R10 ;  /* 0x0000000a090a7221 */ /* 0x000fc80000000000 */
[----:B------:R-:W-:-:S04]  /*0c50*/  FADD R11, R10, R11 ;  /* 0x0000000b0a0b7221 */ /* 0x000fc80000000000 */
[----:B---3--:R-:W-:-:S04]  /*0c60*/  FADD R16, R11, R16 ;  /* 0x000000100b107221 */ /* 0x008fc80000000000 */
[----:B------:R-:W-:-:S04]  /*0c70*/  FADD R17, R16, R17 ;  /* 0x0000001110117221 */ /* 0x000fc80000000000 */
[----:B------:R-:W-:-:S04]  /*0c80*/  FADD R18, R17, R18 ;  /* 0x0000001211127221 */ /* 0x000fc80000000000 */
[----:B------:R-:W-:Y:S01]  /*0c90*/  FADD R0, R18, R19 ;  /* 0x0000001312007221 */ /* 0x000fe20000000000 */
[----:B------:R-:W-:Y:S06]  /*0ca0*/  BRA `(.L_x_133) ;  /* 0x0000003400707947 */ /* 0x000fec0003800000 */
.L_x_132:
        /* <DEDUP_REMOVED lines=23> */
[-C--:B------:R-:W-:Y:S02]  /*0e20*/  ISETP.GT.AND P0, PT, R5, R4.reuse, PT ;  /* 0x000000040500720c */ /* 0x080fe40003f04270 */
[----:B------:R-:W-:Y:S02]  /*0e30*/  IADD3 R5, PT, PT, R9, 0x10, RZ ;  /* 0x0000001009057810 */ /* 0x000fe40007ffe0ff */
        /* <DEDUP_REMOVED lines=20> */
[----:B------:R-:W0:Y:S04]  /*0f80*/  LDS.128 R16, [UR4+0x10] ;  /* 0x00001004ff107984 */ /* 0x000e280008000c00 */
[----:B----4-:R-:W1:Y:S04]  /*0f90*/  LDS.128 R4, [UR4+0x20] ;  /* 0x00002004ff047984 */ /* 0x010e680008000c00 */
[----:B------:R-:W2:Y:S04]  /*0fa0*/  LDS.128 R8, [UR4+0x30] ;  /* 0x00003004ff087984 */ /* 0x000ea80008000c00 */
[----:B------:R-:W3:Y:S01]  /*0fb0*/  LDS.128 R12, [UR4+0x40] ;  /* 0x00004004ff0c7984 */ /* 0x000ee20008000c00 */
[----:B0-----:R-:W-:Y:S01]  /*0fc0*/  @P2 FADD R0, R0, R17 ;  /* 0x0000001100002221 */ /* 0x001fe20000000000 */
[----:B------:R-:W-:-:S03]  /*0fd0*/  ISETP.GT.AND P2, PT, R3, 0x80, PT ;  /* 0x000000800300780c */ /* 0x000fc60003f44270 */
[----:B------:R-:W-:Y:S01]  /*0fe0*/  @P3 FADD R0, R0, R18 ;  /* 0x0000001200003221 */ /* 0x000fe20000000000 */
[----:B------:R-:W-:-:S03]  /*0ff0*/  ISETP.GT.AND P3, PT, R3, 0xa0, PT ;  /* 0x000000a00300780c */ /* 0x000fc60003f64270 */
[----:B------:R-:W-:Y:S01]  /*1000*/  @P1 FADD R0, R0, R19 ;  /* 0x0000001300001221 */ /* 0x000fe20000000000 */
[----:B------:R-:W-:-:S05]  /*1010*/  ISETP.GT.AND P1, PT, R3, 0xe0, PT ;  /* 0x000000e00300780c */ /* 0x000fca0003f24270 */
[----:B-1----:R-:W-:Y:S01]  /*1020*/  @P2 FADD R0, R0, R4 ;  /* 0x0000000400002221 */ /* 0x002fe20000000000 */
[----:B------:R-:W-:-:S03]  /*1030*/  ISETP.GT.AND P2, PT, R3, 0x100, PT ;  /* 0x000001000300780c */ /* 0x000fc60003f44270 */
[----:B------:R-:W-:Y:S01]  /*1040*/  @P3 FADD R0, R0, R5 ;  /* 0x0000000500003221 */ /* 0x000fe20000000000 */
[----:B------:R-:W-:-:S03]  /*1050*/  ISETP.GT.AND P3, PT, R3, 0x120, PT ;  /* 0x000001200300780c */ /* 0x000fc60003f64270 */
[----:B------:R-:W-:Y:S01]  /*1060*/  @P4 FADD R0, R0, R6 ;  /* 0x0000000600004221 */ /* 0x000fe20000000000 */
[----:B------:R-:W-:-:S03]  /*1070*/  ISETP.GT.AND P4, PT, R3, 0x140, PT ;  /* 0x000001400300780c */ /* 0x000fc60003f84270 */
[----:B------:R-:W-:Y:S01]  /*1080*/  @P1 FADD R0, R0, R7 ;  /* 0x0000000700001221 */ /* 0x000fe20000000000 */
[----:B------:R-:W-:-:S03]  /*1090*/  ISETP.GT.AND P1, PT, R3, 0x160, PT ;  /* 0x000001600300780c */ /* 0x000fc60003f24270 */
[----:B--2---:R-:W-:Y:S01]  /*10a0*/  @P2 FADD R0, R0, R8 ;  /* 0x0000000800002221 */ /* 0x004fe20000000000 */
[----:B------:R-:W-:-:S03]  /*10b0*/  ISETP.GT.AND P2, PT, R3, 0x180, PT ;  /* 0x000001800300780c */ /* 0x000fc60003f44270 */
[----:B------:R-:W-:Y:S01]  /*10c0*/  @P3 FADD R0, R0, R9 ;  /* 0x0000000900003221 */ /* 0x000fe20000000000 */
[----:B------:R-:W-:-:S03]  /*10d0*/  ISETP.GT.AND P3, PT, R3, 0x1a0, PT ;  /* 0x000001a00300780c */ /* 0x000fc60003f64270 */
[----:B------:R-:W-:Y:S01]  /*10e0*/  @P4 FADD R0, R0, R10 ;  /* 0x0000000a00004221 */ /* 0x000fe20000000000 */
[----:B------:R-:W-:-:S03]  /*10f0*/  ISETP.GT.AND P4, PT, R3, 0x1c0, PT ;  /* 0x000001c00300780c */ /* 0x000fc60003f84270 */
[----:B------:R-:W-:Y:S01]  /*1100*/  @P1 FADD R0, R0, R11 ;  /* 0x0000000b00001221 */ /* 0x000fe20000000000 */
[----:B------:R-:W-:-:S03]  /*1110*/  ISETP.GT.AND P1, PT, R3, 0x1e0, PT ;  /* 0x000001e00300780c */ /* 0x000fc60003f24270 */
[----:B---3--:R-:W-:-:S04]  /*1120*/  @P2 FADD R0, R0, R12 ;  /* 0x0000000c00002221 */ /* 0x008fc80000000000 */
[----:B------:R-:W-:-:S04]  /*1130*/  @P3 FADD R0, R0, R13 ;  /* 0x0000000d00003221 */ /* 0x000fc80000000000 */
[----:B------:R-:W-:-:S04]  /*1140*/  @P4 FADD R0, R0, R14 ;  /* 0x0000000e00004221 */ /* 0x000fc80000000000 */
[----:B------:R-:W-:Y:S01]  /*1150*/  @P1 FADD R0, R0, R15 ;  /* 0x0000000f00001221 */ /* 0x000fe20000000000 */
[----:B------:R-:W-:Y:S06]  /*1160*/  BRA `(.L_x_133) ;  /* 0x0000003000407947 */ /* 0x000fec0003800000 */
.L_x_119:
[----:B------:R-:W0:Y:S01]  /*1170*/  S2R R2, SR_TID.X ;  /* 0x0000000000027919 */ /* 0x000e220000002100 */
[----:B------:R-:W1:Y:S01]  /*1180*/  LDC.64 R4, c[0x0][0x380] ;  /* 0x0000e000ff047b82 */ /* 0x000e620000000a00 */
[----:B0-----:R-:W-:-:S05]  /*1190*/  SHF.L.U32 R7, R2, 0x1, RZ ;  /* 0x0000000102077819 */ /* 0x001fca00000006ff */
[----:B-1----:R-:W-:-:S05]  /*11a0*/  IMAD.WIDE.U32 R4, R7, 0x4, R4 ;  /* 0x0000000407047825 */ /* 0x002fca00078e0004 */
[----:B------:R-:W2:Y:S04]  /*11b0*/  LDG.E.64.CONSTANT R14, desc[UR6][R4.64] ;  /* 0x00000006040e7981 */ /* 0x000ea8000c1e9b00 */
[----:B------:R-:W3:Y:S04]  /*11c0*/  LDG.E.64.CONSTANT R16, desc[UR6][R4.64+0x1000] ;  /* 0x0010000604107981 */ /* 0x000ee8000c1e9b00 */
[----:B------:R-:W4:Y:S04]  /*11d0*/  LDG.E.64.CONSTANT R18, desc[UR6][R4.64+0x2000] ;  /* 0x0020000604127981 */ /* 0x000f28000c1e9b00 */
[----:B------:R-:W5:Y:S04]  /*11e0*/  LDG.E.64.CONSTANT R20, desc[UR6][R4.64+0x3000] ;  /* 0x0030000604147981 */ /* 0x000f68000c1e9b00 */
[----:B------:R-:W5:Y:S04]  /*11f0*/  LDG.E.64.CONSTANT R12, desc[UR6][R4.64+0x4000] ;  /* 0x00400006040c7981 */ /* 0x000f68000c1e9b00 */
[----:B------:R-:W5:Y:S04]  /*1200*/  LDG.E.64.CONSTANT R10, desc[UR6][R4.64+0x5000] ;  /* 0x00500006040a7981 */ /* 0x000f68000c1e9b00 */
[----:B------:R-:W5:Y:S04]  /*1210*/  LDG.E.64.CONSTANT R6, desc[UR6][R4.64+0x6000] ;  /* 0x0060000604067981 */ /* 0x000f68000c1e9b00 */
[----:B------:R-:W5:Y:S01]  /*1220*/  LDG.E.64.CONSTANT R8, desc[UR6][R4.64+0x7000] ;  /* 0x0070000604087981 */ /* 0x000f62000c1e9b00 */
[----:B------:R-:W-:Y:S01]  /*1230*/  ISETP.GE.U32.AND P0, PT, R3, 0x4000, PT ;  /* 0x000040000300780c */ /* 0x000fe20003f06070 */
[----:B--2---:R-:W-:Y:S01]  /*1240*/  FADD R14, R14, R15 ;  /* 0x0000000f0e0e7221 */ /* 0x004fe20000000000 */
[----:B---3--:R-:W-:Y:S01]  /*1250*/  FADD R17, R16, R17 ;  /* 0x0000001110117221 */ /* 0x008fe20000000000 */
[----:B----4-:R-:W-:-:S03]  /*1260*/  FADD R18, R18, R19 ;  /* 0x0000001312127221 */ /* 0x010fc60000000000 */
[----:B------:R-:W-:Y:S01]  /*1270*/  FADD R14, R14, R17 ;  /* 0x000000110e0e7221 */ /* 0x000fe20000000000 */
[----:B-----5:R-:W-:Y:S01]  /*1280*/  FADD R21, R20, R21 ;  /* 0x0000001514157221 */ /* 0x020fe20000000000 */
[----:B------:R-:W-:Y:S02]  /*1290*/  HFMA2 R20, -RZ, RZ, 0, 0.0078125 ;  /* 0x00002000ff147431 */ /* 0x000fe400000001ff */
[----:B------:R-:W-:Y:S01]  /*12a0*/  FADD R12, R12, R13 ;  /* 0x0000000d0c0c7221 */ /* 0x000fe20000000000 */
[----:B------:R-:W-:Y:S01]  /*12b0*/  FADD R21, R18, R21 ;  /* 0x0000001512157221 */ /* 0x000fe20000000000 */
[----:B------:R-:W-:-:S03]  /*12c0*/  FADD R11, R10, R11 ;  /* 0x0000000b0a0b7221 */ /* 0x000fc60000000000 */
[----:B------:R-:W-:Y:S01]  /*12d0*/  FADD R14, R14, R21 ;  /* 0x000000150e0e7221 */ /* 0x000fe20000000000 */
[----:B------:R-:W-:Y:S01]  /*12e0*/  FADD R6, R6, R7 ;  /* 0x0000000706067221 */ /* 0x000fe20000000000 */
[----:B------:R-:W-:Y:S01]  /*12f0*/  FADD R11, R12, R11 ;  /* 0x0000000b0c0b7221 */ /* 0x000fe20000000000 */
[----:B------:R-:W-:-:S04]  /*1300*/  FADD R9, R8, R9 ;  /* 0x0000000908097221 */ /* 0x000fc80000000000 */
[----:B------:R-:W-:-:S04]  /*1310*/  FADD R6, R6, R9 ;  /* 0x0000000906067221 */ /* 0x000fc80000000000 */
[----:B------:R-:W-:-:S04]  /*1320*/  FADD R11, R11, R6 ;  /* 0x000000060b0b7221 */ /* 0x000fc80000000000 */
[----:B------:R-:W-:Y:S01]  /*1330*/  FADD R0, R14, R11 ;  /* 0x0000000b0e007221 */ /* 0x000fe20000000000 */
[----:B------:R-:W-:Y:S06]  /*1340*/  @!P0 BRA `(.L_x_134) ;  /* 0x00000000008c8947 */ /* 0x000fec0003800000 */
[----:B------:R-:W0:Y:S01]  /*1350*/  LDC R24, c[0x0][0x390] ;  /* 0x0000e400ff187b82 */ /* 0x000e220000000800 */
[----:B------:R-:W-:Y:S02]  /*1360*/  IADD3 R21, PT, PT, R3, -0x2000, RZ ;  /* 0xffffe00003157810 */ /* 0x000fe40007ffe0ff */
[----:B------:R-:W-:-:S07]  /*1370*/  MOV R20, 0x2000 ;  /* 0x0000200000147802 */ /* 0x000fce0000000f00 */
.L_x_136:
[----:B------:R-:W-:-:S05]  /*1380*/  IMAD.WIDE R26, R20, 0x4, R4 ;  /* 0x00000004141a7825 */ /* 0x000fca00078e0204 */
[----:B------:R-:W2:Y:S04]  /*1390*/  LDG.E.64.CONSTANT R14, desc[UR6][R26.64+0x6000] ;  /* 0x006000061a0e7981 */ /* 0x000ea8000c1e9b00 */
[----:B------:R-:W2:Y:S04]  /*13a0*/  LDG.E.64.CONSTANT R6, desc[UR6][R26.64+0x7000] ;  /* 0x007000061a067981 */ /* 0x000ea8000c1e9b00 */
[----:B------:R-:W3:Y:S04]  /*13b0*/  LDG.E.64.CONSTANT R22, desc[UR6][R26.64] ;  /* 0x000000061a167981 */ /* 0x000ee8000c1e9b00 */
[----:B------:R-:W4:Y:S04]  /*13c0*/  LDG.E.64.CONSTANT R18, desc[UR6][R26.64+0x1000] ;  /* 0x001000061a127981 */ /* 0x000f28000c1e9b00 */
[----:B------:R-:W5:Y:S04]  /*13d0*/  LDG.E.64.CONSTANT R16, desc[UR6][R26.64+0x2000] ;  /* 0x002000061a107981 */ /* 0x000f68000c1e9b00 */
[----:B------:R-:W5:Y:S04]  /*13e0*/  LDG.E.64.CONSTANT R12, desc[UR6][R26.64+0x3000] ;  /* 0x003000061a0c7981 */ /* 0x000f68000c1e9b00 */
[----:B------:R-:W5:Y:S04]  /*13f0*/  LDG.E.64.CONSTANT R10, desc[UR6][R26.64+0x4000] ;  /* 0x004000061a0a7981 */ /* 0x000f68000c1e9b00 */
[----:B------:R-:W5:Y:S01]  /*1400*/  LDG.E.64.CONSTANT R8, desc[UR6][R26.64+0x5000] ;  /* 0x005000061a087981 */ /* 0x000f62000c1e9b00 */
[----:B0-----:R-:W-:Y:S01]  /*1410*/  MOV R3, R24 ;  /* 0x0000001800037202 */ /* 0x001fe20000000f00 */
[----:B--2---:R-:W-:-:S03]  /*1420*/  FADD R15, R15, R6 ;  /* 0x000000060f0f7221 */ /* 0x004fc60000000000 */
[----:B------:R-:W-:Y:S01]  /*1430*/  IADD3 R6, PT, PT, -R20, R3, RZ ;  /* 0x0000000314067210 */ /* 0x000fe20007ffe1ff */
[----:B---3--:R-:W-:-:S03]  /*1440*/  FADD R0, R22, R0 ;  /* 0x0000000016007221 */ /* 0x008fc60000000000 */
[----:B------:R-:W-:Y:S01]  /*1450*/  ISETP.GE.AND P0, PT, R6, 0x2000, PT ;  /* 0x000020000600780c */ /* 0x000fe20003f06270 */
[----:B----4-:R-:W-:Y:S01]  /*1460*/  FADD R23, R23, R18 ;  /* 0x0000001217177221 */ /* 0x010fe20000000000 */
[----:B-----5:R-:W-:Y:S01]  /*1470*/  FADD R18, R19, R16 ;  /* 0x0000001013127221 */ /* 0x020fe20000000000 */
[----:B------:R-:W-:Y:S01]  /*1480*/  FADD R17, R17, R12 ;  /* 0x0000000c11117221 */ /* 0x000fe20000000000 */
[----:B------:R-:W-:Y:S01]  /*1490*/  FADD R12, R13, R10 ;  /* 0x0000000a0d0c7221 */ /* 0x000fe20000000000 */
[----:B------:R-:W-:Y:S01]  /*14a0*/  FADD R11, R11, R8 ;  /* 0x000000080b0b7221 */ /* 0x000fe20000000000 */
[----:B------:R-:W-:Y:S01]  /*14b0*/  FADD R8, R9, R14 ;  /* 0x0000000e09087221 */ /* 0x000fe20000000000 */
[----:B------:R-:W-:Y:S01]  /*14c0*/  FADD R0, R0, R23 ;  /* 0x0000001700007221 */ /* 0x000fe20000000000 */
[----:B------:R-:W-:Y:S01]  /*14d0*/  FADD R17, R18, R17 ;  /* 0x0000001112117221 */ /* 0x000fe20000000000 */
[----:B------:R-:W-:Y:S01]  /*14e0*/  FADD R11, R12, R11 ;  /* 0x0000000b0c0b7221 */ /* 0x000fe20000000000 */
[----:B------:R-:W-:-:S02]  /*14f0*/  FADD R8, R8, R15 ;  /* 0x0000000f08087221 */ /* 0x000fc40000000000 */
[----:B------:R-:W-:Y:S02]  /*1500*/  FADD R0, R0, R17 ;  /* 0x0000001100007221 */ /* 0x000fe40000000000 */
[----:B------:R-:W-:-:S04]  /*1510*/  FADD R11, R11, R8 ;  /* 0x000000080b0b7221 */ /* 0x000fc80000000000 */
[----:B------:R-:W-:-:S04]  /*1520*/  FADD R11, R0, R11 ;  /* 0x0000000b000b7221 */ /* 0x000fc80000000000 */
[----:B------:R-:W-:Y:S01]  /*1530*/  FADD R0, R7, R11 ;  /* 0x0000000b07007221 */ /* 0x000fe20000000000 */
[----:B------:R-:W-:Y:S06]  /*1540*/  @!P0 BRA `(.L_x_135) ;  /* 0x0000000800308947 */ /* 0x000fec0003800000 */
[----:B------:R-:W-:-:S04]  /*1550*/  IADD3 R20, PT, PT, R20, 0x2000, RZ ;  /* 0x0000200014147810 */ /* 0x000fc80007ffe0ff */
[----:B------:R-:W-:-:S13]  /*1560*/  ISETP.GT.AND P0, PT, R20, R21, PT ;  /* 0x000000151400720c */ /* 0x000fda0003f04270 */
[----:B------:R-:W-:Y:S05]  /*1570*/  @!P0 BRA `(.L_x_136) ;  /* 0xfffffffc00808947 */ /* 0x000fea000383ffff */
.L_x_134:
        /* <DEDUP_REMOVED lines=20> */
.L_x_140:
        /* <DEDUP_REMOVED lines=8> */
.L_x_139:
[----:B------:R-:W-:Y:S05]  /*1740*/  BSYNC.RECONVERGENT B2 ;  /* 0x0000000000027941 */ /* 0x000fea0003800200 */
.L_x_138:
[----:B------:R-:W-:Y:S05]  /*1750*/  @!P1 BRA `(.L_x_137) ;  /* 0x0000000400a89947 */ /* 0x000fea0003800000 */
[----:B------:R-:W0:Y:S01]  /*1760*/  LDCU.64 UR4, c[0x0][0x380] ;  /* 0x00007000ff0477ac */ /* 0x000e220008000a00 */
[----:B------:R-:W-:Y:S01]  /*1770*/  IADD3 R5, PT, PT, R11, -R10, RZ ;  /* 0x8000000a0b057210 */ /* 0x000fe20007ffe0ff */
[----:B------:R-:W-:Y:S01]  /*1780*/  BSSY.RECONVERGENT B2, `(.L_x_141) ;  /* 0x000003b000027945 */ /* 0x000fe20003800200 */
[----:B------:R-:W-:Y:S02]  /*1790*/  IADD3 R3, P0, PT, R10, R20, RZ ;  /* 0x000000140a037210 */ /* 0x000fe40007f1e0ff */
[----:B------:R-:W-:Y:S02]  /*17a0*/  ISETP.GT.AND P1, PT, R5, 0x1800, PT ;  /* 0x000018000500780c */ /* 0x000fe40003f24270 */
[----:B------:R-:W-:Y:S02]  /*17b0*/  IADD3.X R6, PT, PT, RZ, RZ, RZ, P0, !PT ;  /* 0x000000ffff067210 */ /* 0x000fe400007fe4ff */
[----:B0-----:R-:W-:-:S04]  /*17c0*/  LEA R4, P0, R3, UR4, 0x2 ;  /* 0x0000000403047c11 */ /* 0x001fc8000f8010ff */
[----:B------:R-:W-:Y:S02]  /*17d0*/  LEA.HI.X R3, R3, UR5, R6, 0x2, P0 ;  /* 0x0000000503037c11 */ /* 0x000fe400080f1406 */
[----:B------:R-:W-:-:S04]  /*17e0*/  IADD3 R4, P0, PT, R4, 0x1000, RZ ;  /* 0x0000100004047810 */ /* 0x000fc80007f1e0ff */
[----:B------:R-:W-:Y:S02]  /*17f0*/  IADD3.X R5, PT, PT, RZ, R3, RZ, P0, !PT ;  /* 0x00000003ff057210 */ /* 0x000fe400007fe4ff */
[----:B------:R-:W-:Y:S02]  /*1800*/  PLOP3.LUT P0, PT, PT, PT, PT, 0x80, 0x8 ;  /* 0x000000000008781c */ /* 0x000fe40003f0f070 */
[----:B------:R-:W-:Y:S01]  /*1810*/  IADD3 R3, PT, PT, R10, R20, RZ ;  /* 0x000000140a037210 */ /* 0x000fe20007ffe0ff */
[----:B------:R-:W-:Y:S10]  /*1820*/  @!P1 BRA `(.L_x_142) ;  /* 0x0000000000c09947 */ /* 0x000ff40003800000 */
[----:B------:R-:W-:Y:S02]  /*1830*/  PLOP3.LUT P0, PT, PT, PT, PT, 0x8, 0x80 ;  /* 0x000000000080781c */ /* 0x000fe40003f0e170 */
[----:B------:R-:W-:-:S11]  /*1840*/  IADD3 R13, PT, PT, R11, -0x1800, RZ ;  /* 0xffffe8000b0d7810 */ /* 0x000fd60007ffe0ff */
.L_x_143:
        /* <DEDUP_REMOVED lines=46> */
.L_x_142:
[----:B------:R-:W-:Y:S05]  /*1b30*/  BSYNC.RECONVERGENT B2 ;  /* 0x0000000000027941 */ /* 0x000fea0003800200 */
.L_x_141:
        /* <DEDUP_REMOVED lines=31> */
.L_x_145:
[----:B------:R-:W-:Y:S05]  /*1d30*/  BSYNC.RECONVERGENT B2 ;  /* 0x0000000000027941 */ /* 0x000fea0003800200 */
.L_x_144:
        /* <DEDUP_REMOVED lines=9> */
[----:B----4-:R-:W-:-:S04]  /*1dd0*/  FADD R0, R0, R3 ;  /* 0x0000000300007221 */ /* 0x010fc80000000000 */
[----:B--2---:R-:W-:-:S04]  /*1de0*/  FADD R0, R0, R9 ;  /* 0x0000000900007221 */ /* 0x004fc80000000000 */
[----:B---3--:R-:W-:-:S07]  /*1df0*/  FADD R0, R0, R11 ;  /* 0x0000000b00007221 */ /* 0x008fce0000000000 */
.L_x_137:
[----:B------:R-:W-:Y:S05]  /*1e00*/  BSYNC.RECONVERGENT B1 ;  /* 0x0000000000017941 */ /* 0x000fea0003800200 */
.L_x_135:
        /* <DEDUP_REMOVED lines=32> */
[----:B---3--:R-:W0:Y:S04]  /*2010*/  LDS.128 R4, [UR4+0x10] ;  /* 0x00001004ff047984 */ /* 0x008e280008000c00 */
        /* <DEDUP_REMOVED lines=19> */
.L_x_118:
        /* <DEDUP_REMOVED lines=12> */
.L_x_148:
[----:B------:R-:W-:Y:S05]  /*2210*/  BSYNC.RECONVERGENT B1 ;  /* 0x0000000000017941 */ /* 0x000fea0003800200 */
.L_x_147:
        /* <DEDUP_REMOVED lines=16> */
.L_x_153:
        /* <DEDUP_REMOVED lines=9> */
.L_x_152:
[----:B------:R-:W-:Y:S05]  /*23b0*/  BSYNC.RECONVERGENT B2 ;  /* 0x0000000000027941 */ /* 0x000fea0003800200 */
.L_x_151:
        /* <DEDUP_REMOVED lines=8> */
.L_x_156:
        /* <DEDUP_REMOVED lines=43> */
.L_x_155:
[----:B------:R-:W-:Y:S05]  /*26f0*/  BSYNC.RECONVERGENT B2 ;  /* 0x0000000000027941 */ /* 0x000fea0003800200 */
.L_x_154:
        /* <DEDUP_REMOVED lines=26> */
.L_x_158:
[----:B------:R-:W-:Y:S05]  /*28a0*/  BSYNC.RECONVERGENT B2 ;  /* 0x0000000000027941 */ /* 0x000fea0003800200 */
.L_x_157:
        /* <DEDUP_REMOVED lines=12> */
.L_x_150:
[----:B------:R-:W-:Y:S05]  /*2970*/  BSYNC.RECONVERGENT B1 ;  /* 0x0000000000017941 */ /* 0x000fea0003800200 */
.L_x_149:
[----:B------:R-:W-:Y:S02]  /*2980*/  ISETP.GE.AND P0, PT, R3, 0x200, PT ;  /* 0x000002000300780c */ /* 0x000fe40003f06270 */
[----:B0----5:R-:W-:-:S11]  /*2990*/  MOV R5, R0 ;  /* 0x0000000000057202 */ /* 0x021fd60000000f00 */
[----:B------:R-:W-:Y:S05]  /*29a0*/  @!P0 BRA `(.L_x_159) ;  /* 0x0000000000d08947 */ /* 0x000fea0003800000 */
[----:B------:R-:W0:Y:S01]  /*29b0*/  S2R R7, SR_LANEID ;  /* 0x0000000000077919 */ /* 0x000e220000000000 */
[----:B------:R-:W1:Y:S02]  /*29c0*/  SHFL.DOWN PT, R0, R5, 0x1, 0x1f ;  /* 0x08201f0005007f89 */ /* 0x000e6400000e0000 */
[----:B-1----:R-:W-:Y:S01]  /*29d0*/  FADD R0, R0, R5 ;  /* 0x0000000500007221 */ /* 0x002fe20000000000 */
[C---:B0-----:R-:W-:Y:S02]  /*29e0*/  ISETP.GT.AND P0, PT, R7.reuse, 0x1e, PT ;  /* 0x0000001e0700780c */ /* 0x041fe40003f04270 */
[----:B------:R-:W-:Y:S02]  /*29f0*/  ISETP.NE.AND P1, PT, R7, RZ, PT ;  /* 0x000000ff0700720c */ /* 0x000fe40003f25270 */
[----:B------:R-:W-:Y:S02]  /*2a00*/  FSEL R0, R5, R0, P0 ;  /* 0x0000000005007208 */ /* 0x000fe40000000000 */
[----:B------:R-:W-:-:S03]  /*2a10*/  ISETP.GT.AND P0, PT, R7, 0x1d, PT ;  /* 0x0000001d0700780c */ /* 0x000fc60003f04270 */
[----:B------:R-:W0:Y:S06]  /*2a20*/  SHFL.DOWN PT, R3, R0, 0x2, 0x1f ;  /* 0x08401f0000037f89 */ /* 0x000e2c00000e0000 */
        /* <DEDUP_REMOVED lines=24> */
[----:B--2---:R-:W0:Y:S04]  /*2bb0*/  LDS.128 R4, [UR4+0x10] ;  /* 0x00001004ff047984 */ /* 0x004e280008000c00 */
        /* <DEDUP_REMOVED lines=19> */
.L_x_159:
[----:B------:R-:W0:Y:S01]  /*2cf0*/  S2R R4, SR_LANEID ;  /* 0x0000000000047919 */ /* 0x000e220000000000 */
[----:B------:R-:W-:-:S04]  /*2d00*/  LOP3.LUT R0, R2, 0x3e0, RZ, 0xc0, !PT ;  /* 0x000003e002007812 */ /* 0x000fc800078ec0ff */
[----:B------:R-:W-:Y:S02]  /*2d10*/  IADD3 R6, PT, PT, R0, 0x20, RZ ;  /* 0x0000002000067810 */ /* 0x000fe40007ffe0ff */
[----:B------:R-:W-:Y:S02]  /*2d20*/  LOP3.LUT R0, RZ, R0, RZ, 0x33, !PT ;  /* 0x00000000ff007212 */ /* 0x000fe400078e33ff */
[-C--:B------:R-:W-:Y:S02]  /*2d30*/  ISETP.GT.AND P0, PT, R6, R3.reuse, PT ;  /* 0x000000030600720c */ /* 0x080fe40003f04270 */
[----:B------:R-:W-:-:S04]  /*2d40*/  IADD3 R0, PT, PT, R0, R3, RZ ;  /* 0x0000000300007210 */ /* 0x000fc80007ffe0ff */
[----:B------:R-:W-:-:S05]  /*2d50*/  SEL R6, R0, 0x1f, P0 ;  /* 0x0000001f00067807 */ /* 0x000fca0000000000 */
[----:B------:R-:W1:Y:S01]  /*2d60*/  SHFL.DOWN PT, R0, R5, 0x1, R6 ;  /* 0x0820000005007989 */ /* 0x000e6200000e0006 */
[C---:B0-----:R-:W-:Y:S02]  /*2d70*/  ISETP.GE.AND P0, PT, R4.reuse, R6, PT ;  /* 0x000000060400720c */ /* 0x041fe40003f06270 */
[C---:B------:R-:W-:Y:S02]  /*2d80*/  IADD3 R7, PT, PT, R4.reuse, 0x2, RZ ;  /* 0x0000000204077810 */ /* 0x040fe40007ffe0ff */
[----:B------:R-:W-:-:S09]  /*2d90*/  ISETP.NE.AND P1, PT, R4, RZ, PT ;  /* 0x000000ff0400720c */ /* 0x000fd20003f25270 */
[----:B-1----:R-:W-:Y:S01]  /*2da0*/  @!P0 FADD R5, R0, R5 ;  /* 0x0000000500058221 */ /* 0x002fe20000000000 */
[-C--:B------:R-:W-:Y:S02]  /*2db0*/  ISETP.GT.AND P0, PT, R7, R6.reuse, PT ;  /* 0x000000060700720c */ /* 0x080fe40003f04270 */
[----:B------:R-:W-:Y:S01]  /*2dc0*/  IADD3 R7, PT, PT, R4, 0x4, RZ ;  /* 0x0000000404077810 */ /* 0x000fe20007ffe0ff */
[----:B------:R-:W0:Y:S01]  /*2dd0*/  @!P1 S2R R8, SR_CgaCtaId ;  /* 0x0000000000089919 */ /* 0x000e220000008800 */
        /* <DEDUP_REMOVED lines=31> */
[----:B-1----:R-:W1:Y:S04]  /*2fd0*/  LDS.128 R4, [UR4+0x20] ;  /* 0x00002004ff047984 */ /* 0x002e680008000c00 */
        /* <DEDUP_REMOVED lines=29> */
.L_x_146:
        /* <DEDUP_REMOVED lines=28> */
[----:B------:R-:W-:Y:S02]  /*3370*/  HFMA2 R11, -RZ, RZ, 0, 0.0078125 ;  /* 0x00002000ff0b7431 */ /* 0x000fe400000001ff */
        /* <DEDUP_REMOVED lines=11> */
.L_x_162:
[----:B------:R-:W-:-:S05]  /*3430*/  IMAD.WIDE R2, R11, 0x4, R4 ;  /* 0x000000040b027825 */ /* 0x000fca00078e0204 */
        /* <DEDUP_REMOVED lines=15> */
[----:B------:R0:W5:Y:S02]  /*3530*/  LDG.E.CONSTANT R18, desc[UR6][R2.64+0x7800] ;  /* 0x0078000602127981 */ /* 0x000164000c1e9900 */
[----:B0-----:R-:W-:-:S04]  /*3540*/  MOV R3, R7 ;  /* 0x0000000700037202 */ /* 0x001fc80000000f00 */
[----:B------:R-:W-:-:S04]  /*3550*/  IADD3 R2, PT, PT, -R11, R3, RZ ;  /* 0x000000030b027210 */ /* 0x000fc80007ffe1ff */
[----:B------:R-:W-:Y:S01]  /*3560*/  ISETP.GE.AND P0, PT, R2, 0x2000, PT ;  /* 0x000020000200780c */ /* 0x000fe20003f06270 */
        /* <DEDUP_REMOVED lines=17> */
[----:B------:R-:W-:-:S04]  /*3680*/  IADD3 R11, PT, PT, R11, 0x2000, RZ ;  /* 0x000020000b0b7810 */ /* 0x000fc80007ffe0ff */
[----:B------:R-:W-:-:S13]  /*3690*/  ISETP.GT.AND P0, PT, R11, R6, PT ;  /* 0x000000060b00720c */ /* 0x000fda0003f04270 */
[----:B------:R-:W-:Y:S05]  /*36a0*/  @!P0 BRA `(.L_x_162) ;  /* 0xfffffffc00608947 */ /* 0x000fea000383ffff */
.L_x_160:
        /* <DEDUP_REMOVED lines=20> */
.L_x_166:
        /* <DEDUP_REMOVED lines=8> */
.L_x_165:
[----:B------:R-:W-:Y:S05]  /*3870*/  BSYNC.RECONVERGENT B2 ;  /* 0x0000000000027941 */ /* 0x000fea0003800200 */
.L_x_164:
        /* <DEDUP_REMOVED lines=16> */
.L_x_169:
        /* <DEDUP_REMOVED lines=46> */
.L_x_168:
[----:B------:R-:W-:Y:S05]  /*3c60*/  BSYNC.RECONVERGENT B2 ;  /* 0x0000000000027941 */ /* 0x000fea0003800200 */
.L_x_167:
        /* <DEDUP_REMOVED lines=31> */
.L_x_171:
[----:B------:R-:W-:Y:S05]  /*3e60*/  BSYNC.RECONVERGENT B2 ;  /* 0x0000000000027941 */ /* 0x000fea0003800200 */
.L_x_170:
        /* <DEDUP_REMOVED lines=12> */
.L_x_163:
[----:B------:R-:W-:Y:S05]  /*3f30*/  BSYNC.RECONVERGENT B1 ;  /* 0x0000000000017941 */ /* 0x000fea0003800200 */
.L_x_161:
        /* <DEDUP_REMOVED lines=50> */
[----:B------:R-:W-:-:S07]  /*4260*/  FADD R0, R18, R19 ;  /* 0x0000001312007221 */ /* 0x000fce0000000000 */
.L_x_133:
[----:B------:R-:W-:Y:S05]  /*4270*/  BSYNC.RECONVERGENT B0 ;  /* 0x0000000000007941 */ /* 0x000fea0003800200 */
.L_x_117:
[----:B------:R-:W-:Y:S05]  /*4280*/  @P0 EXIT ;  /* 0x000000000000094d */ /* 0x000fea0003800000 */
[----:B0-23--:R-:W0:Y:S01]  /*4290*/  LDC.64 R2, c[0x0][0x388] ;  /* 0x0000e200ff027b82 */ /* 0x00de220000000a00 */
[----:B------:R-:W4:Y:S02]  /*42a0*/  LDCU UR4, c[0x0][0x398] ;  /* 0x00007300ff0477ac */ /* 0x000f240008000800 */
[----:B----4-:R-:W-:-:S05]  /*42b0*/  FADD R5, R0, UR4 ;  /* 0x0000000400057e21 */ /* 0x010fca0008000000 */
[----:B0-----:R-:W-:Y:S01]  /*42c0*/  STG.E desc[UR6][R2.64], R5 ;  /* 0x0000000502007986 */ /* 0x001fe2000c101906 */
[----:B------:R-:W-:Y:S05]  /*42d0*/  EXIT ;  /* 0x000000000000794d */ /* 0x000fea0003800000 */
.L_x_172:
        /* <DEDUP_REMOVED lines=10> */
.L_x_305:


//--------------------- .text._ZN3cub18CUB_300001_SM_10006detail6reduce18DeviceReduceKernelINS2_10policy_hubIfjN4cuda3std3__44plusIfEEE10Policy1000EN6thrust24THRUST_300001_SM_1000_NS10device_ptrIfEEjS9_fNS7_10__identityEEEvT0_PT3_T1_NS0_13GridEvenShareISK_EET2_T4_ --------------------------
	.section	.text._ZN3cub18CUB_300001_SM_10006detail6reduce18DeviceReduceKernelINS2_10policy_hubIfjN4cuda3std3__44plusIfEEE10Policy1000EN6thrust24THRUST_300001_SM_1000_NS10device_ptrIfEEjS9_fNS7_10__identityEEEvT0_PT3_T1_NS0_13GridEvenShareISK_EET2_T4_,"ax",@progbits
	.align	128
        .global         _ZN3cub18CUB_300001_SM_10006detail6reduce18DeviceReduceKernelINS2_10policy_hubIfjN4cuda3std3__44plusIfEEE10Policy1000EN6thrust24THRUST_300001_SM_1000_NS10device_ptrIfEEjS9_fNS7_10__identityEEEvT0_PT3_T1_NS0_13GridEvenShareISK_EET2_T4_
        .type           _ZN3cub18CUB_300001_SM_10006detail6reduce18DeviceReduceKernelINS2_10policy_hubIfjN4cuda3std3__44plusIfEEE10Policy1000EN6thrust24THRUST_300001_SM_1000_NS10device_ptrIfEEjS9_fNS7_10__identityEEEvT0_PT3_T1_NS0_13GridEvenShareISK_EET2_T4_,@function
        .size           _ZN3cub18CUB_300001_SM_10006detail6reduce18DeviceReduceKernelINS2_10policy_hubIfjN4cuda3std3__44plusIfEEE10Policy1000EN6thrust24THRUST_300001_SM_1000_NS10device_ptrIfEEjS9_fNS7_10__identityEEEvT0_PT3_T1_NS0_13GridEvenShareISK_EET2_T4_,(.L_x_306 - _ZN3cub18CUB_300001_SM_10006detail6reduce18DeviceReduceKernelINS2_10policy_hubIfjN4cuda3std3__44plusIfEEE10Policy1000EN6thrust24THRUST_300001_SM_1000_NS10device_ptrIfEEjS9_fNS7_10__identityEEEvT0_PT3_T1_NS0_13GridEvenShareISK_EET2_T4_)
        .other          _ZN3cub18CUB_300001_SM_10006detail6reduce18DeviceReduceKernelINS2_10policy_hubIfjN4cuda3std3__44plusIfEEE10Policy1000EN6thrust24THRUST_300001_SM_1000_NS10device_ptrIfEEjS9_fNS7_10__identityEEEvT0_PT3_T1_NS0_13GridEvenShareISK_EET2_T4_,@"STO_CUDA_ENTRY STV_DEFAULT"
_ZN3cub18CUB_300001_SM_10006detail6reduce18DeviceReduceKernelINS2_10policy_hubIfjN4cuda3std3__44plusIfEEE10Policy1000EN6thrust24THRUST_300001_SM_1000_NS10device_ptrIfEEjS9_fNS7_10__identityEEEvT0_PT3_T1_NS0_13GridEvenShareISK_EET2_T4_:
.text._ZN3cub18CUB_300001_SM_10006detail6reduce18DeviceReduceKernelINS2_10policy_hubIfjN4cuda3std3__44plusIfEEE10Policy1000EN6thrust24THRUST_300001_SM_1000_NS10device_ptrIfEEjS9_fNS7_10__identityEEEvT0_PT3_T1_NS0_13GridEvenShareISK_EET2_T4_:
[----:B------:R-:W-:Y:S01]  /*0000*/  LDC R1, c[0x0][0x37c] ;  /* 0x0000df00ff017b82 */ /* 0x000fe20000000800 */
[----:B------:R-:W0:Y:S07]  /*0010*/  S2R R3, SR_CTAID.X ;  /* 0x0000000000037919 */ /* 0x000e2e0000002500 */
[----:B------:R-:W1:Y:S01]  /*0020*/  LDC.64 R6, c[0x0][0x3a8] ;  /* 0x0000ea00ff067b82 */ /* 0x000e620000000a00 */
[----:B------:R-:W2:Y:S01]  /*0030*/  LDCU.64 UR6, c[0x0][0x358] ;  /* 0x00006b00ff0677ac */ /* 0x000ea20008000a00 */
[----:B------:R-:W-:Y:S01]  /*0040*/  BSSY.RECONVERGENT B0, `(.L_x_173) ;  /* 0x000027a000007945 */ /* 0x000fe20003800200 */
[----:B-1----:R-:W-:Y:S01]  /*0050*/  SHF.L.U32 R13, R7, 0xd, RZ ;  /* 0x0000000d070d7819 */ /* 0x002fe200000006ff */
[----:B0-----:R-:W-:-:S05]  /*0060*/  IMAD R0, R3, -0x2000, R6 ;  /* 0xffffe00003007824 */ /* 0x001fca00078e0206 */
[----:B------:R-:W-:-:S13]  /*0070*/  ISETP.GT.U32.AND P0, PT, R0, 0x1fff, PT ;  /* 0x00001fff0000780c */ /* 0x000fda0003f04070 */
[----:B--2---:R-:W-:Y:S05]  /*0080*/  @P0 BRA `(.L_x_174) ;  /* 0x0000001000d40947 */ /* 0x004fea0003800000 */
[----:B------:R-:W0:Y:S01]  /*0090*/  S2R R2, SR_TID.X ;  /* 0x0000000000027919 */ /* 0x000e220000002100 */
[----:B------:R-:W-:Y:S01]  /*00a0*/  BSSY.RECONVERGENT B1, `(.L_x_175) ;  /* 0x000000a000017945 */ /* 0x000fe20003800200 */
[----:B------:R-:W-:Y:S01]  /*00b0*/  HFMA2 R15, -RZ, RZ, 0, 0 ;  /* 0x00000000ff0f7431 */ /* 0x000fe200000001ff */
[----:B0-----:R-:W-:Y:S02]  /*00c0*/  ISETP.GE.U32.AND P0, PT, R2, R0, PT ;  /* 0x000000000200720c */ /* 0x001fe40003f06070 */
[----:B------:R-:W-:-:S11]  /*00d0*/  MOV R4, R2 ;  /* 0x0000000200047202 */ /* 0x000fd60000000f00 */
[----:B------:R-:W-:Y:S05]  /*00e0*/  @P0 BRA `(.L_x_176) ;  /* 0x0000000000140947 */ /* 0x000fea0003800000 */
[----:B------:R-:W0:Y:S01]  /*00f0*/  LDC.64 R8, c[0x0][0x380] ;  /* 0x0000e000ff087b82 */ /* 0x000e220000000a00 */
[----:B------:R-:W-:-:S05]  /*0100*/  LEA R5, R3, R2, 0xd ;  /* 0x0000000203057211 */ /* 0x000fca00078e68ff */
[----:B0-----:R-:W-:-:S05]  /*0110*/  IMAD.WIDE.U32 R8, R5, 0x4, R8 ;  /* 0x0000000405087825 */ /* 0x001fca00078e0008 */
[----:B------:R0:W5:Y:S01]  /*0120*/  LDG.E R15, desc[UR6][R8.64] ;  /* 0x00000006080f7981 */ /* 0x000162000c1e1900 */
[----:B------:R-:W-:-:S07]  /*0130*/  IADD3 R4, PT, PT, R2, 0x200, RZ ;  /* 0x0000020002047810 */ /* 0x000fce0007ffe0ff */
.L_x_176:
[----:B------:R-:W-:Y:S05]  /*0140*/  BSYNC.RECONVERGENT B1 ;  /* 0x0000000000017941 */ /* 0x000fea0003800200 */
.L_x_175:
[----:B------:R-:W-:Y:S01]  /*0150*/  ISETP.GE.U32.AND P0, PT, R4, R0, PT ;  /* 0x000000000400720c */ /* 0x000fe20003f06070 */
[----:B------:R-:W-:-:S12]  /*0160*/  BSSY.RECONVERGENT B1, `(.L_x_177) ;  /* 0x00000a5000017945 */ /* 0x000fd80003800200 */
[----:B------:R-:W-:Y:S05]  /*0170*/  @P0 BRA `(.L_x_178) ;  /* 0x00000008008c0947 */ /* 0x000fea0003800000 */
[----:B------:R-:W-:Y:S01]  /*0180*/  LOP3.LUT R5, RZ, R4, RZ, 0x33, !PT ;  /* 0x00000004ff057212 */ /* 0x000fe200078e33ff */
[----:B------:R-:W-:Y:S03]  /*0190*/  BSSY.RECONVERGENT B2, `(.L_x_179) ;  /* 0x0000053000027945 */ /* 0x000fe60003800200 */
[----:B------:R-:W-:-:S05]  /*01a0*/  IADD3 R6, PT, PT, R5, R6, RZ ;  /* 0x0000000605067210 */ /* 0x000fca0007ffe0ff */
[----:B------:R-:W-:-:S05]  /*01b0*/  IMAD R6, R3, -0x2000, R6 ;  /* 0xffffe00003067824 */ /* 0x000fca00078e0206 */
[C---:B------:R-:W-:Y:S02]  /*01c0*/  ISETP.GE.U32.AND P0, PT, R6.reuse, 0x1e00, PT ;  /* 0x00001e000600780c */ /* 0x040fe40003f06070 */
[----:B------:R-:W-:-:S04]  /*01d0*/  LEA.HI R5, R6, 0x1, RZ, 0x17 ;  /* 0x0000000106057811 */ /* 0x000fc800078fb8ff */
[----:B------:R-:W-:-:S07]  /*01e0*/  LOP3.LUT R6, R5, 0xf, RZ, 0xc0, !PT ;  /* 0x0000000f05067812 */ /* 0x000fce00078ec0ff */
[----:B------:R-:W-:Y:S05]  /*01f0*/  @!P0 BRA `(.L_x_180) ;  /* 0x0000000400308947 */ /* 0x000fea0003800000 */
[----:B------:R-:W-:Y:S01]  /*0200*/  LOP3.LUT R10, R5, 0xfffff0, RZ, 0xc0, !PT ;  /* 0x00fffff0050a7812 */ /* 0x000fe200078ec0ff */
[----:B------:R-:W-:Y:S01]  /*0210*/  BSSY.RECONVERGENT B3, `(.L_x_181) ;  /* 0x0000049000037945 */ /* 0x000fe20003800200 */
[----:B0-----:R-:W-:Y:S02]  /*0220*/  LOP3.LUT R9, R4, 0x1000, RZ, 0xfc, !PT ;  /* 0x0000100004097812 */ /* 0x001fe400078efcff */
[----:B------:R-:W-:Y:S02]  /*0230*/  LEA R4, R3, R4, 0xd ;  /* 0x0000000403047211 */ /* 0x000fe400078e68ff */
[----:B------:R-:W-:-:S07]  /*0240*/  IADD3 R10, PT, PT, -R10, RZ, RZ ;  /* 0x000000ff0a0a7210 */ /* 0x000fce0007ffe1ff */
.L_x_182:
[----:B------:R-:W0:Y:S02]  /*0250*/  LDC.64 R12, c[0x0][0x380] ;  /* 0x0000e000ff0c7b82 */ /* 0x000e240000000a00 */
[----:B0-----:R-:W-:-:S05]  /*0260*/  IMAD.WIDE.U32 R22, R4, 0x4, R12 ;  /* 0x0000000404167825 */ /* 0x001fca00078e000c */
[----:B------:R0:W2:Y:S01]  /*0270*/  LDG.E R8, desc[UR6][R22.64] ;  /* 0x0000000616087981 */ /* 0x0000a2000c1e1900 */
[C---:B------:R-:W-:Y:S02]  /*0280*/  IADD3 R25, PT, PT, R4.reuse, 0x200, RZ ;  /* 0x0000020004197810 */ /* 0x040fe40007ffe0ff */
[C---:B------:R-:W-:Y:S02]  /*0290*/  IADD3 R21, PT, PT, R4.reuse, 0x400, RZ ;  /* 0x0000040004157810 */ /* 0x040fe40007ffe0ff */
[C---:B------:R-:W-:Y:S01]  /*02a0*/  IADD3 R17, PT, PT, R4.reuse, 0x600, RZ ;  /* 0x0000060004117810 */ /* 0x040fe20007ffe0ff */
[----:B------:R-:W-:Y:S01]  /*02b0*/  IMAD.WIDE.U32 R24, R25, 0x4, R12 ;  /* 0x0000000419187825 */ /* 0x000fe200078e000c */
[----:B------:R-:W-:-:S03]  /*02c0*/  IADD3 R19, PT, PT, R4, 0x800, RZ ;  /* 0x0000080004137810 */ /* 0x000fc60007ffe0ff */
[--C-:B------:R-:W-:Y:S01]  /*02d0*/  IMAD.WIDE.U32 R20, R21, 0x4, R12.reuse ;  /* 0x0000000415147825 */ /* 0x100fe200078e000c */
[----:B------:R-:W3:Y:S01]  /*02e0*/  LDG.E R7, desc[UR6][R24.64] ;  /* 0x0000000618077981 */ /* 0x000ee2000c1e1900 */
[C---:B------:R-:W-:Y:S02]  /*02f0*/  IADD3 R11, PT, PT, R4.reuse, 0xa00, RZ ;  /* 0x00000a00040b7810 */ /* 0x040fe40007ffe0ff */
[--C-:B------:R-:W-:Y:S01]  /*0300*/  IMAD.WIDE.U32 R16, R17, 0x4, R12.reuse ;  /* 0x0000000411107825 */ /* 0x100fe200078e000c */
[----:B------:R1:W4:Y:S01]  /*0310*/  LDG.E R29, desc[UR6][R20.64] ;  /* 0x00000006141d7981 */ /* 0x000322000c1e1900 */
[C---:B------:R-:W-:Y:S02]  /*0320*/  IADD3 R14, PT, PT, R4.reuse, 0xc00, RZ ;  /* 0x00000c00040e7810 */ /* 0x040fe40007ffe0ff */
[--C-:B------:R-:W-:Y:S01]  /*0330*/  IMAD.WIDE.U32 R18, R19, 0x4, R12.reuse ;  /* 0x0000000413127825 */ /* 0x100fe200078e000c */
[----:B------:R1:W4:Y:S03]  /*0340*/  LDG.E R28, desc[UR6][R16.64] ;  /* 0x00000006101c7981 */ /* 0x000326000c1e1900 */
[----:B0-----:R-:W-:Y:S01]  /*0350*/  IMAD.WIDE.U32 R22, R11, 0x4, R12 ;  /* 0x000000040b167825 */ /* 0x001fe200078e000c */
[----:B------:R-:W4:Y:S01]  /*0360*/  LDG.E R27, desc[UR6][R18.64] ;  /* 0x00000006121b7981 */ /* 0x000f22000c1e1900 */
[----:B------:R-:W-:-:S02]  /*0370*/  IADD3 R11, PT, PT, R4, 0xe00, RZ ;  /* 0x00000e00040b7810 */ /* 0x000fc40007ffe0ff */
[--C-:B-1----:R-:W-:Y:S01]  /*0380*/  IMAD.WIDE.U32 R20, R14, 0x4, R12.reuse ;  /* 0x000000040e147825 */ /* 0x102fe200078e000c */
[----:B------:R0:W4:Y:S01]  /*0390*/  LDG.E R26, desc[UR6][R22.64] ;  /* 0x00000006161a7981 */ /* 0x000122000c1e1900 */
[C---:B------:R-:W-:Y:S02]  /*03a0*/  IADD3 R14, PT, PT, R4.reuse, 0x1000, RZ ;  /* 0x00001000040e7810 */ /* 0x040fe40007ffe0ff */
[C---:B------:R-:W-:Y:S01]  /*03b0*/  IADD3 R24, PT, PT, R4.reuse, 0x1200, RZ ;  /* 0x0000120004187810 */ /* 0x040fe20007ffe0ff */
[--C-:B------:R-:W-:Y:S01]  /*03c0*/  IMAD.WIDE.U32 R16, R11, 0x4, R12.reuse ;  /* 0x000000040b107825 */ /* 0x100fe200078e000c */
[----:B------:R1:W4:Y:S01]  /*03d0*/  LDG.E R25, desc[UR6][R20.64] ;  /* 0x0000000614197981 */ /* 0x000322000c1e1900 */
[----:B------:R-:W-:Y:S02]  /*03e0*/  IADD3 R11, PT, PT, R4, 0x1400, RZ ;  /* 0x00001400040b7810 */ /* 0x000fe40007ffe0ff */
[--C-:B0-----:R-:W-:Y:S02]  /*03f0*/  IMAD.WIDE.U32 R22, R24, 0x4, R12.reuse ;  /* 0x0000000418167825 */ /* 0x101fe400078e000c */
[----:B------:R0:W4:Y:S02]  /*0400*/  LDG.E R24, desc[UR6][R16.64] ;  /* 0x0000000610187981 */ /* 0x000124000c1e1900 */
[--C-:B-1----:R-:W-:Y:S01]  /*0410*/  IMAD.WIDE.U32 R20, R14, 0x4, R12.reuse ;  /* 0x000000040e147825 */ /* 0x102fe200078e000c */
[C---:B------:R-:W-:Y:S01]  /*0420*/  IADD3 R14, PT, PT, R4.reuse, 0x1600, RZ ;  /* 0x00001600040e7810 */ /* 0x040fe20007ffe0ff */
[----:B------:R1:W4:Y:S04]  /*0430*/  LDG.E R18, desc[UR6][R22.64] ;  /* 0x0000000616127981 */ /* 0x000328000c1e1900 */
[----:B------:R1:W4:Y:S01]  /*0440*/  LDG.E R19, desc[UR6][R20.64] ;  /* 0x0000000614137981 */ /* 0x000322000c1e1900 */
[----:B0-----:R-:W-:Y:S01]  /*0450*/  IMAD.WIDE.U32 R16, R11, 0x4, R12 ;  /* 0x000000040b107825 */ /* 0x001fe200078e000c */
[----:B-1----:R-:W-:-:S04]  /*0460*/  IADD3 R23, PT, PT, R4, 0x1800, RZ ;  /* 0x0000180004177810 */ /* 0x002fc80007ffe0ff */
[----:B------:R0:W4:Y:S01]  /*0470*/  LDG.E R11, desc[UR6][R16.64] ;  /* 0x00000006100b7981 */ /* 0x000122000c1e1900 */
[C---:B------:R-:W-:Y:S01]  /*0480*/  IADD3 R21, PT, PT, R4.reuse, 0x1a00, RZ ;  /* 0x00001a0004157810 */ /* 0x040fe20007ffe0ff */
[----:B0-----:R-:W-:Y:S01]  /*0490*/  IMAD.WIDE.U32 R16, R23, 0x4, R12 ;  /* 0x0000000417107825 */ /* 0x001fe200078e000c */
[----:B------:R-:W-:-:S03]  /*04a0*/  IADD3 R23, PT, PT, R4, 0x1c00, RZ ;  /* 0x00001c0004177810 */ /* 0x000fc60007ffe0ff */
[--C-:B------:R-:W-:Y:S02]  /*04b0*/  IMAD.WIDE.U32 R20, R21, 0x4, R12.reuse ;  /* 0x0000000415147825 */ /* 0x100fe400078e000c */
[----:B------:R-:W4:Y:S02]  /*04c0*/  LDG.E R16, desc[UR6][R16.64] ;  /* 0x0000000610107981 */ /* 0x000f24000c1e1900 */
[----:B------:R-:W-:Y:S02]  /*04d0*/  IMAD.WIDE.U32 R22, R23, 0x4, R12 ;  /* 0x0000000417167825 */ /* 0x000fe400078e000c */
[----:B------:R-:W4:Y:S04]  /*04e0*/  LDG.E R20, desc[UR6][R20.64] ;  /* 0x0000000614147981 */ /* 0x000f28000c1e1900 */
[----:B------:R-:W4:Y:S01]  /*04f0*/  LDG.E R22, desc[UR6][R22.64] ;  /* 0x0000000616167981 */ /* 0x000f22000c1e1900 */
[----:B--2--5:R-:W-:Y:S01]  /*0500*/  FADD R8, R8, R15 ;  /* 0x0000000f08087221 */ /* 0x024fe20000000000 */
[----:B------:R-:W-:-:S06]  /*0510*/  IMAD.WIDE.U32 R14, R14, 0x4, R12 ;  /* 0x000000040e0e7825 */ /* 0x000fcc00078e000c */
[----:B------:R0:W2:Y:S02]  /*0520*/  LDG.E R14, desc[UR6][R14.64] ;  /* 0x000000060e0e7981 */ /* 0x0000a4000c1e1900 */
[----:B0-----:R-:W-:-:S05]  /*0530*/  IADD3 R15, PT, PT, R4, 0x1e00, RZ ;  /* 0x00001e00040f7810 */ /* 0x001fca0007ffe0ff */
[----:B------:R-:W-:-:S06]  /*0540*/  IMAD.WIDE.U32 R12, R15, 0x4, R12 ;  /* 0x000000040f0c7825 */ /* 0x000fcc00078e000c */
[----:B------:R-:W2:Y:S01]  /*0550*/  LDG.E R12, desc[UR6][R12.64] ;  /* 0x000000060c0c7981 */ /* 0x000ea2000c1e1900 */
        /* <DEDUP_REMOVED lines=8> */
[----:B------:R-:W-:Y:S01]  /*05e0*/  FADD R18, R19, R18 ;  /* 0x0000001213127221 */ /* 0x000fe20000000000 */
[----:B------:R-:W-:-:S03]  /*05f0*/  IADD3 R10, PT, PT, R10, 0x10, RZ ;  /* 0x000000100a0a7810 */ /* 0x000fc60007ffe0ff */
[----:B------:R-:W-:Y:S01]  /*0600*/  FADD R11, R18, R11 ;  /* 0x0000000b120b7221 */ /* 0x000fe20000000000 */
[----:B------:R-:W-:Y:S02]  /*0610*/  ISETP.NE.AND P0, PT, R10, RZ, PT ;  /* 0x000000ff0a00720c */ /* 0x000fe40003f05270 */
[----:B------:R-:W-:Y:S02]  /*0620*/  IADD3 R9, PT, PT, R9, 0x2000, RZ ;  /* 0x0000200009097810 */ /* 0x000fe40007ffe0ff */
[----:B------:R-:W-:Y:S01]  /*0630*/  IADD3 R4, PT, PT, R4, 0x2000, RZ ;  /* 0x0000200004047810 */ /* 0x000fe20007ffe0ff */
[----:B--2---:R-:W-:-:S04]  /*0640*/  FADD R11, R11, R14 ;  /* 0x0000000e0b0b7221 */ /* 0x004fc80000000000 */
[----:B------:R-:W-:-:S04]  /*0650*/  FADD R11, R11, R16 ;  /* 0x000000100b0b7221 */ /* 0x000fc80000000000 */
[----:B------:R-:W-:-:S04]  /*0660*/  FADD R11, R11, R20 ;  /* 0x000000140b0b7221 */ /* 0x000fc80000000000 */
[----:B------:R-:W-:-:S04]  /*0670*/  FADD R11, R11, R22 ;  /* 0x000000160b0b7221 */ /* 0x000fc80000000000 */
[----:B------:R-:W-:Y:S01]  /*0680*/  FADD R15, R11, R12 ;  /* 0x0000000c0b0f7221 */ /* 0x000fe20000000000 */
[----:B------:R-:W-:Y:S06]  /*0690*/  @P0 BRA `(.L_x_182) ;  /* 0xfffffff800ec0947 */ /* 0x000fec000383ffff */
[----:B------:R-:W-:Y:S05]  /*06a0*/  BSYNC.RECONVERGENT B3 ;  /* 0x0000000000037941 */ /* 0x000fea0003800200 */
.L_x_181:
[----:B------:R-:W-:-:S07]  /*06b0*/  IADD3 R4, PT, PT, R9, -0x1000, RZ ;  /* 0xfffff00009047810 */ /* 0x000fce0007ffe0ff */
.L_x_180:
[----:B------:R-:W-:Y:S05]  /*06c0*/  BSYNC.RECONVERGENT B2 ;  /* 0x0000000000027941 */ /* 0x000fea0003800200 */
.L_x_179:
[----:B------:R-:W-:-:S13]  /*06d0*/  ISETP.NE.AND P0, PT, R6, RZ, PT ;  /* 0x000000ff0600720c */ /* 0x000fda0003f05270 */
[----:B------:R-:W-:Y:S05]  /*06e0*/  @!P0 BRA `(.L_x_178) ;  /* 0x0000000400308947 */ /* 0x000fea0003800000 */
[----:B------:R-:W-:Y:S01]  /*06f0*/  ISETP.GE.U32.AND P0, PT, R6, 0x8, PT ;  /* 0x000000080600780c */ /* 0x000fe20003f06070 */
[----:B------:R-:W-:Y:S01]  /*0700*/  BSSY.RECONVERGENT B2, `(.L_x_183) ;  /* 0x0000026000027945 */ /* 0x000fe20003800200 */
[----:B------:R-:W-:-:S04]  /*0710*/  LOP3.LUT R22, R5, 0x7, RZ, 0xc0, !PT ;  /* 0x0000000705167812 */ /* 0x000fc800078ec0ff */
[----:B------:R-:W-:-:S07]  /*0720*/  ISETP.NE.AND P1, PT, R22, RZ, PT ;  /* 0x000000ff1600720c */ /* 0x000fce0003f25270 */
[----:B------:R-:W-:Y:S06]  /*0730*/  @!P0 BRA `(.L_x_184) ;  /* 0x0000000000888947 */ /* 0x000fec0003800000 */
[----:B------:R-:W1:Y:S01]  /*0740*/  LDC.64 R6, c[0x0][0x380] ;  /* 0x0000e000ff067b82 */ /* 0x000e620000000a00 */
[----:B------:R-:W-:-:S04]  /*0750*/  LEA R19, R3, R4, 0xd ;  /* 0x0000000403137211 */ /* 0x000fc800078e68ff */
[C---:B------:R-:W-:Y:S02]  /*0760*/  IADD3 R17, PT, PT, R19.reuse, 0x200, RZ ;  /* 0x0000020013117810 */ /* 0x040fe40007ffe0ff */
[C---:B------:R-:W-:Y:S02]  /*0770*/  IADD3 R21, PT, PT, R19.reuse, 0x400, RZ ;  /* 0x0000040013157810 */ /* 0x040fe40007ffe0ff */
[C---:B------:R-:W-:Y:S02]  /*0780*/  IADD3 R13, PT, PT, R19.reuse, 0x600, RZ ;  /* 0x00000600130d7810 */ /* 0x040fe40007ffe0ff */
[C---:B0-----:R-:W-:Y:S01]  /*0790*/  IADD3 R9, PT, PT, R19.reuse, 0x800, RZ ;  /* 0x0000080013097810 */ /* 0x041fe20007ffe0ff */
[----:B-1----:R-:W-:-:S04]  /*07a0*/  IMAD.WIDE.U32 R10, R19, 0x4, R6 ;  /* 0x00000004130a7825 */ /* 0x002fc800078e0006 */
[--C-:B------:R-:W-:Y:S01]  /*07b0*/  IMAD.WIDE.U32 R16, R17, 0x4, R6.reuse ;  /* 0x0000000411107825 */ /* 0x100fe200078e0006 */
[----:B------:R0:W2:Y:S03]  /*07c0*/  LDG.E R14, desc[UR6][R10.64] ;  /* 0x000000060a0e7981 */ /* 0x0000a6000c1e1900 */
[--C-:B------:R-:W-:Y:S01]  /*07d0*/  IMAD.WIDE.U32 R20, R21, 0x4, R6.reuse ;  /* 0x0000000415147825 */ /* 0x100fe200078e0006 */
[----:B------:R1:W3:Y:S03]  /*07e0*/  LDG.E R18, desc[UR6][R16.64] ;  /* 0x0000000610127981 */ /* 0x0002e6000c1e1900 */
[--C-:B------:R-:W-:Y:S01]  /*07f0*/  IMAD.WIDE.U32 R12, R13, 0x4, R6.reuse ;  /* 0x000000040d0c7825 */ /* 0x100fe200078e0006 */
[----:B------:R-:W-:Y:S01]  /*0800*/  IADD3 R23, PT, PT, R19, 0xa00, RZ ;  /* 0x00000a0013177810 */ /* 0x000fe20007ffe0ff */
[----:B------:R-:W4:Y:S02]  /*0810*/  LDG.E R20, desc[UR6][R20.64] ;  /* 0x0000000614147981 */ /* 0x000f24000c1e1900 */
[--C-:B------:R-:W-:Y:S01]  /*0820*/  IMAD.WIDE.U32 R8, R9, 0x4, R6.reuse ;  /* 0x0000000409087825 */ /* 0x100fe200078e0006 */
[----:B------:R-:W-:Y:S01]  /*0830*/  IADD3 R25, PT, PT, R19, 0xc00, RZ ;  /* 0x00000c0013197810 */ /* 0x000fe20007ffe0ff */
[----:B------:R-:W4:Y:S02]  /*0840*/  LDG.E R12, desc[UR6][R12.64] ;  /* 0x000000060c0c7981 */ /* 0x000f24000c1e1900 */
[--C-:B0-----:R-:W-:Y:S01]  /*0850*/  IMAD.WIDE.U32 R10, R23, 0x4, R6.reuse ;  /* 0x00000004170a7825 */ /* 0x101fe200078e0006 */
[----:B------:R-:W-:Y:S01]  /*0860*/  IADD3 R19, PT, PT, R19, 0xe00, RZ ;  /* 0x00000e0013137810 */ /* 0x000fe20007ffe0ff */
[----:B------:R-:W4:Y:S02]  /*0870*/  LDG.E R8, desc[UR6][R8.64] ;  /* 0x0000000608087981 */ /* 0x000f24000c1e1900 */
[----:B-1----:R-:W-:-:S02]  /*0880*/  IMAD.WIDE.U32 R16, R25, 0x4, R6 ;  /* 0x0000000419107825 */ /* 0x002fc400078e0006 */
[----:B------:R-:W4:Y:S02]  /*0890*/  LDG.E R11, desc[UR6][R10.64] ;  /* 0x000000060a0b7981 */ /* 0x000f24000c1e1900 */
[----:B------:R-:W-:Y:S02]  /*08a0*/  IMAD.WIDE.U32 R6, R19, 0x4, R6 ;  /* 0x0000000413067825 */ /* 0x000fe400078e0006 */
[----:B------:R-:W4:Y:S04]  /*08b0*/  LDG.E R17, desc[UR6][R16.64] ;  /* 0x0000000610117981 */ /* 0x000f28000c1e1900 */
[----:B------:R-:W4:Y:S01]  /*08c0*/  LDG.E R7, desc[UR6][R6.64] ;  /* 0x0000000606077981 */ /* 0x000f22000c1e1900 */
        /* <DEDUP_REMOVED lines=9> */
.L_x_184:
[----:B------:R-:W-:Y:S05]  /*0960*/  BSYNC.RECONVERGENT B2 ;  /* 0x0000000000027941 */ /* 0x000fea0003800200 */
.L_x_183:
[----:B------:R-:W-:Y:S05]  /*0970*/  @!P1 BRA `(.L_x_178) ;  /* 0x00000000008c9947 */ /* 0x000fea0003800000 */
[----:B------:R-:W-:Y:S01]  /*0980*/  ISETP.GE.U32.AND P0, PT, R22, 0x4, PT ;  /* 0x000000041600780c */ /* 0x000fe20003f06070 */
[----:B------:R-:W-:Y:S01]  /*0990*/  BSSY.RECONVERGENT B2, `(.L_x_185) ;  /* 0x0000016000027945 */ /* 0x000fe20003800200 */
[----:B------:R-:W-:-:S04]  /*09a0*/  LOP3.LUT R5, R5, 0x3, RZ, 0xc0, !PT ;  /* 0x0000000305057812 */ /* 0x000fc800078ec0ff */
[----:B------:R-:W-:-:S07]  /*09b0*/  ISETP.NE.AND P1, PT, R5, RZ, PT ;  /* 0x000000ff0500720c */ /* 0x000fce0003f25270 */
[----:B------:R-:W-:Y:S06]  /*09c0*/  @!P0 BRA `(.L_x_186) ;  /* 0x0000000000488947 */ /* 0x000fec0003800000 */
[----:B------:R-:W0:Y:S01]  /*09d0*/  LDC.64 R6, c[0x0][0x380] ;  /* 0x0000e000ff067b82 */ /* 0x000e220000000a00 */
[----:B------:R-:W-:-:S04]  /*09e0*/  LEA R13, R3, R4, 0xd ;  /* 0x00000004030d7211 */ /* 0x000fc800078e68ff */
[C---:B------:R-:W-:Y:S02]  /*09f0*/  IADD3 R11, PT, PT, R13.reuse, 0x200, RZ ;  /* 0x000002000d0b7810 */ /* 0x040fe40007ffe0ff */
[C---:B------:R-:W-:Y:S02]  /*0a00*/  IADD3 R17, PT, PT, R13.reuse, 0x400, RZ ;  /* 0x000004000d117810 */ /* 0x040fe40007ffe0ff */
[C---:B------:R-:W-:Y:S01]  /*0a10*/  IADD3 R19, PT, PT, R13.reuse, 0x600, RZ ;  /* 0x000006000d137810 */ /* 0x040fe20007ffe0ff */
[----:B0-----:R-:W-:-:S04]  /*0a20*/  IMAD.WIDE.U32 R8, R13, 0x4, R6 ;  /* 0x000000040d087825 */ /* 0x001fc800078e0006 */
[--C-:B------:R-:W-:Y:S02]  /*0a30*/  IMAD.WIDE.U32 R10, R11, 0x4, R6.reuse ;  /* 0x000000040b0a7825 */ /* 0x100fe400078e0006 */
[----:B------:R-:W2:Y:S02]  /*0a40*/  LDG.E R8, desc[UR6][R8.64] ;  /* 0x0000000608087981 */ /* 0x000ea4000c1e1900 */
[--C-:B------:R-:W-:Y:S02]  /*0a50*/  IMAD.WIDE.U32 R12, R17, 0x4, R6.reuse ;  /* 0x00000004110c7825 */ /* 0x100fe400078e0006 */
[----:B------:R-:W3:Y:S02]  /*0a60*/  LDG.E R10, desc[UR6][R10.64] ;  /* 0x000000060a0a7981 */ /* 0x000ee4000c1e1900 */
[----:B------:R-:W-:Y:S02]  /*0a70*/  IMAD.WIDE.U32 R6, R19, 0x4, R6 ;  /* 0x0000000413067825 */ /* 0x000fe400078e0006 */
[----:B------:R-:W4:Y:S04]  /*0a80*/  LDG.E R12, desc[UR6][R12.64] ;  /* 0x000000060c0c7981 */ /* 0x000f28000c1e1900 */
[----:B------:R-:W4:Y:S01]  /*0a90*/  LDG.E R6, desc[UR6][R6.64] ;  /* 0x0000000606067981 */ /* 0x000f22000c1e1900 */
[----:B------:R-:W-:Y:S01]  /*0aa0*/  IADD3 R4, PT, PT, R4, 0x800, RZ ;  /* 0x0000080004047810 */ /* 0x000fe20007ffe0ff */
[----:B--2--5:R-:W-:-:S04]  /*0ab0*/  FADD R15, R15, R8 ;  /* 0x000000080f0f7221 */ /* 0x024fc80000000000 */
[----:B---3--:R-:W-:-:S04]  /*0ac0*/  FADD R15, R15, R10 ;  /* 0x0000000a0f0f7221 */ /* 0x008fc80000000000 */
[----:B----4-:R-:W-:-:S04]  /*0ad0*/  FADD R15, R15, R12 ;  /* 0x0000000c0f0f7221 */ /* 0x010fc80000000000 */
[----:B------:R-:W-:-:S07]  /*0ae0*/  FADD R15, R15, R6 ;  /* 0x000000060f0f7221 */ /* 0x000fce0000000000 */
.L_x_186:
[----:B------:R-:W-:Y:S05]  /*0af0*/  BSYNC.RECONVERGENT B2 ;  /* 0x0000000000027941 */ /* 0x000fea0003800200 */
.L_x_185:
[----:B------:R-:W-:Y:S05]  /*0b00*/  @!P1 BRA `(.L_x_178) ;  /* 0x0000000000289947 */ /* 0x000fea0003800000 */
[----:B------:R-:W1:Y:S01]  /*0b10*/  LDC.64 R6, c[0x0][0x380] ;  /* 0x0000e000ff067b82 */ /* 0x000e620000000a00 */
[----:B0-----:R-:W-:Y:S02]  /*0b20*/  LEA R9, R3, R4, 0xd ;  /* 0x0000000403097211 */ /* 0x001fe400078e68ff */
[----:B------:R-:W-:-:S07]  /*0b30*/  IADD3 R8, PT, PT, -R5, RZ, RZ ;  /* 0x000000ff05087210 */ /* 0x000fce0007ffe1ff */
.L_x_187:
[----:B-1----:R-:W-:-:S06]  /*0b40*/  IMAD.WIDE.U32 R4, R9, 0x4, R6 ;  /* 0x0000000409047825 */ /* 0x002fcc00078e0006 */
[----:B------:R-:W2:Y:S01]  /*0b50*/  LDG.E R4, desc[UR6][R4.64] ;  /* 0x0000000604047981 */ /* 0x000ea2000c1e1900 */
[----:B------:R-:W-:Y:S02]  /*0b60*/  IADD3 R8, PT, PT, R8, 0x1, RZ ;  /* 0x0000000108087810 */ /* 0x000fe40007ffe0ff */
[----:B------:R-:W-:Y:S02]  /*0b70*/  IADD3 R9, PT, PT, R9, 0x200, RZ ;  /* 0x0000020009097810 */ /* 0x000fe40007ffe0ff */
[----:B------:R-:W-:Y:S01]  /*0b80*/  ISETP.NE.AND P0, PT, R8, RZ, PT ;  /* 0x000000ff0800720c */ /* 0x000fe20003f05270 */
[----:B--2--5:R-:W-:-:S12]  /*0b90*/  FADD R15, R4, R15 ;  /* 0x0000000f040f7221 */ /* 0x024fd80000000000 */
[----:B------:R-:W-:Y:S05]  /*0ba0*/  @P0 BRA `(.L_x_187) ;  /* 0xfffffffc00e40947 */ /* 0x000fea000383ffff */
.L_x_178:
[----:B------:R-:W-:Y:S05]  /*0bb0*/  BSYNC.RECONVERGENT B1 ;  /* 0x0000000000017941 */ /* 0x000fea0003800200 */
.L_x_177:
[----:B------:R-:W-:-:S13]  /*0bc0*/  ISETP.GE.U32.AND P0, PT, R0, 0x200, PT ;  /* 0x000002000000780c */ /* 0x000fda0003f06070 */
[----:B------:R-:W-:Y:S05]  /*0bd0*/  @!P0 BRA `(.L_x_188) ;  /* 0x0000000000d08947 */ /* 0x000fea0003800000 */
[----:B0-----:R-:W0:Y:S01]  /*0be0*/  S2R R8, SR_LANEID ;  /* 0x0000000000087919 */ /* 0x001e220000000000 */
[----:B-----5:R-:W1:Y:S02]  /*0bf0*/  SHFL.DOWN PT, R0, R15, 0x1, 0x1f ;  /* 0x08201f000f007f89 */ /* 0x020e6400000e0000 */
[----:B-1----:R-:W-:Y:S01]  /*0c00*/  FADD R0, R0, R15 ;  /* 0x0000000f00007221 */ /* 0x002fe20000000000 */
[C---:B0-----:R-:W-:Y:S02]  /*0c10*/  ISETP.GT.AND P0, PT, R8.reuse, 0x1e, PT ;  /* 0x0000001e0800780c */ /* 0x041fe40003f04270 */
[C---:B------:R-:W-:Y:S02]  /*0c20*/  ISETP.NE.AND P1, PT, R8.reuse, RZ, PT ;  /* 0x000000ff0800720c */ /* 0x040fe40003f25270 */
        /* <DEDUP_REMOVED lines=27> */
[----:B------:R-:W0:Y:S04]  /*0de0*/  LDS.128 R12, [UR4+0x10] ;  /* 0x00001004ff0c7984 */ /* 0x000e280008000c00 */
[----:B------:R-:W2:Y:S04]  /*0df0*/  LDS.128 R8, [UR4+0x20] ;  /* 0x00002004ff087984 */ /* 0x000ea80008000c00 */
[----:B-1----:R-:W1:Y:S04]  /*0e00*/  LDS.128 R4, [UR4+0x30] ;  /* 0x00003004ff047984 */ /* 0x002e680008000c00 */
[----:B------:R-:W3:Y:S01]  /*0e10*/  LDS.128 R16, [UR4+0x40] ;  /* 0x00004004ff107984 */ /* 0x000ee20008000c00 */
[----:B0-----:R-:W-:-:S04]  /*0e20*/  FADD R13, R20, R13 ;  /* 0x0000000d140d7221 */ /* 0x001fc80000000000 */
[----:B------:R-:W-:-:S04]  /*0e30*/  FADD R14, R13, R14 ;  /* 0x0000000e0d0e7221 */ /* 0x000fc80000000000 */
[----:B------:R-:W-:-:S04]  /*0e40*/  FADD R15, R14, R15 ;  /* 0x0000000f0e0f7221 */ /* 0x000fc80000000000 */
[----:B--2---:R-:W-:-:S04]  /*0e50*/  FADD R8, R15, R8 ;  /* 0x000000080f087221 */ /* 0x004fc80000000000 */
[----:B------:R-:W-:-:S04]  /*0e60*/  FADD R9, R8, R9 ;  /* 0x0000000908097221 */ /* 0x000fc80000000000 */
[----:B------:R-:W-:-:S04]  /*0e70*/  FADD R10, R9, R10 ;  /* 0x0000000a090a7221 */ /* 0x000fc80000000000 */
[----:B------:R-:W-:-:S04]  /*0e80*/  FADD R11, R10, R11 ;  /* 0x0000000b0a0b7221 */ /* 0x000fc80000000000 */
[----:B-1----:R-:W-:-:S04]  /*0e90*/  FADD R4, R11, R4 ;  /* 0x000000040b047221 */ /* 0x002fc80000000000 */
        /* <DEDUP_REMOVED lines=8> */
.L_x_188:
[----:B0-----:R-:W0:Y:S01]  /*0f20*/  S2R R8, SR_LANEID ;  /* 0x0000000000087919 */ /* 0x001e220000000000 */
[----:B------:R-:W-:-:S04]  /*0f30*/  LOP3.LUT R4, R2, 0x3e0, RZ, 0xc0, !PT ;  /* 0x000003e002047812 */ /* 0x000fc800078ec0ff */
[----:B------:R-:W-:Y:S02]  /*0f40*/  IADD3 R5, PT, PT, R4, 0x20, RZ ;  /* 0x0000002004057810 */ /* 0x000fe40007ffe0ff */
[----:B------:R-:W-:Y:S02]  /*0f50*/  LOP3.LUT R7, RZ, R4, RZ, 0x33, !PT ;  /* 0x00000004ff077212 */ /* 0x000fe400078e33ff */
[----:B------:R-:W-:Y:S02]  /*0f60*/  ISETP.GT.U32.AND P0, PT, R5, R0, PT ;  /* 0x000000000500720c */ /* 0x000fe40003f04070 */
[----:B------:R-:W-:-:S04]  /*0f70*/  IADD3 R7, PT, PT, R0, R7, RZ ;  /* 0x0000000700077210 */ /* 0x000fc80007ffe0ff */
[----:B------:R-:W-:-:S05]  /*0f80*/  SEL R7, R7, 0x1f, P0 ;  /* 0x0000001f07077807 */ /* 0x000fca0000000000 */
[----:B-----5:R-:W1:Y:S01]  /*0f90*/  SHFL.DOWN PT, R4, R15, 0x1, R7 ;  /* 0x082000000f047989 */ /* 0x020e6200000e0007 */
[C---:B0-----:R-:W-:Y:S02]  /*0fa0*/  ISETP.GE.AND P0, PT, R8.reuse, R7, PT ;  /* 0x000000070800720c */ /* 0x041fe40003f06270 */
[C---:B------:R-:W-:Y:S02]  /*0fb0*/  IADD3 R6, PT, PT, R8.reuse, 0x2, RZ ;  /* 0x0000000208067810 */ /* 0x040fe40007ffe0ff */
[----:B------:R-:W-:-:S09]  /*0fc0*/  ISETP.NE.AND P1, PT, R8, RZ, PT ;  /* 0x000000ff0800720c */ /* 0x000fd20003f25270 */
[----:B-1----:R-:W-:Y:S01]  /*0fd0*/  @!P0 FADD R15, R4, R15 ;  /* 0x0000000f040f8221 */ /* 0x002fe20000000000 */
[----:B------:R-:W-:Y:S02]  /*0fe0*/  ISETP.GT.AND P0, PT, R6, R7, PT ;  /* 0x000000070600720c */ /* 0x000fe40003f04270 */
[----:B------:R-:W-:Y:S01]  /*0ff0*/  IADD3 R6, PT, PT, R8, 0x4, RZ ;  /* 0x0000000408067810 */ /* 0x000fe20007ffe0ff */
        /* <DEDUP_REMOVED lines=24> */
[----:B------:R-:W1:Y:S01]  /*1180*/  S2UR UR5, SR_CgaCtaId ;  /* 0x00000000000579c3 */ /* 0x000e620000008800 */
[----:B------:R-:W-:Y:S01]  /*1190*/  UMOV UR4, 0x400 ;  /* 0x0000040000047882 */ /* 0x000fe20000000000 */
[C---:B------:R-:W-:Y:S02]  /*11a0*/  ISETP.GT.U32.AND P2, PT, R0.reuse, 0x20, PT ;  /* 0x000000200000780c */ /* 0x040fe40003f44070 */
[C---:B------:R-:W-:Y:S02]  /*11b0*/  ISETP.GT.U32.AND P3, PT, R0.reuse, 0x40, PT ;  /* 0x000000400000780c */ /* 0x040fe40003f64070 */
[C---:B------:R-:W-:Y:S02]  /*11c0*/  ISETP.GT.U32.AND P1, PT, R0.reuse, 0x60, PT ;  /* 0x000000600000780c */ /* 0x040fe40003f24070 */
[----:B------:R-:W-:Y:S01]  /*11d0*/  ISETP.GT.U32.AND P4, PT, R0, 0xc0, PT ;  /* 0x000000c00000780c */ /* 0x000fe20003f84070 */
[----:B-1----:R-:W-:-:S09]  /*11e0*/  ULEA UR4, UR5, UR4, 0x18 ;  /* 0x0000000405047291 */ /* 0x002fd2000f8ec0ff */
[----:B0-----:R-:W0:Y:S04]  /*11f0*/  LDS.128 R4, [UR4+0x10] ;  /* 0x00001004ff047984 */ /* 0x001e280008000c00 */
[----:B------:R-:W1:Y:S04]  /*1200*/  LDS.128 R8, [UR4+0x20] ;  /* 0x00002004ff087984 */ /* 0x000e680008000c00 */
[----:B------:R-:W2:Y:S04]  /*1210*/  LDS.128 R12, [UR4+0x30] ;  /* 0x00003004ff0c7984 */ /* 0x000ea80008000c00 */
[----:B------:R-:W3:Y:S01]  /*1220*/  LDS.128 R16, [UR4+0x40] ;  /* 0x00004004ff107984 */ /* 0x000ee20008000c00 */
[----:B0-----:R-:W-:Y:S01]  /*1230*/  @P2 FADD R20, R20, R5 ;  /* 0x0000000514142221 */ /* 0x001fe20000000000 */
[----:B------:R-:W-:-:S03]  /*1240*/  ISETP.GT.U32.AND P2, PT, R0, 0x80, PT ;  /* 0x000000800000780c */ /* 0x000fc60003f44070 */
[----:B------:R-:W-:Y:S01]  /*1250*/  @P3 FADD R20, R20, R6 ;  /* 0x0000000614143221 */ /* 0x000fe20000000000 */
[----:B------:R-:W-:-:S03]  /*1260*/  ISETP.GT.U32.AND P3, PT, R0, 0xa0, PT ;  /* 0x000000a00000780c */ /* 0x000fc60003f64070 */
[----:B------:R-:W-:Y:S01]  /*1270*/  @P1 FADD R20, R20, R7 ;  /* 0x0000000714141221 */ /* 0x000fe20000000000 */
[----:B------:R-:W-:-:S05]  /*1280*/  ISETP.GT.U32.AND P1, PT, R0, 0xe0, PT ;  /* 0x000000e00000780c */ /* 0x000fca0003f24070 */
[----:B-1----:R-:W-:Y:S01]  /*1290*/  @P2 FADD R20, R20, R8 ;  /* 0x0000000814142221 */ /* 0x002fe20000000000 */
[----:B------:R-:W-:-:S03]  /*12a0*/  ISETP.GT.U32.AND P2, PT, R0, 0x100, PT ;  /* 0x000001000000780c */ /* 0x000fc60003f44070 */
[----:B------:R-:W-:Y:S01]  /*12b0*/  @P3 FADD R20, R20, R9 ;  /* 0x0000000914143221 */ /* 0x000fe20000000000 */
[----:B------:R-:W-:-:S03]  /*12c0*/  ISETP.GT.U32.AND P3, PT, R0, 0x120, PT ;  /* 0x000001200000780c */ /* 0x000fc60003f64070 */
[----:B------:R-:W-:Y:S01]  /*12d0*/  @P4 FADD R20, R20, R10 ;  /* 0x0000000a14144221 */ /* 0x000fe20000000000 */
[----:B------:R-:W-:-:S03]  /*12e0*/  ISETP.GT.U32.AND P4, PT, R0, 0x140, PT ;  /* 0x000001400000780c */ /* 0x000fc60003f84070 */
[----:B------:R-:W-:Y:S01]  /*12f0*/  @P1 FADD R20, R20, R11 ;  /* 0x0000000b14141221 */ /* 0x000fe20000000000 */
[----:B------:R-:W-:-:S03]  /*1300*/  ISETP.GT.U32.AND P1, PT, R0, 0x160, PT ;  /* 0x000001600000780c */ /* 0x000fc60003f24070 */
[----:B--2---:R-:W-:Y:S01]  /*1310*/  @P2 FADD R20, R20, R12 ;  /* 0x0000000c14142221 */ /* 0x004fe20000000000 */
[----:B------:R-:W-:-:S03]  /*1320*/  ISETP.GT.U32.AND P2, PT, R0, 0x180, PT ;  /* 0x000001800000780c */ /* 0x000fc60003f44070 */
[----:B------:R-:W-:Y:S01]  /*1330*/  @P3 FADD R20, R20, R13 ;  /* 0x0000000d14143221 */ /* 0x000fe20000000000 */
[----:B------:R-:W-:-:S03]  /*1340*/  ISETP.GT.U32.AND P3, PT, R0, 0x1a0, PT ;  /* 0x000001a00000780c */ /* 0x000fc60003f64070 */
[----:B------:R-:W-:Y:S01]  /*1350*/  @P4 FADD R20, R20, R14 ;  /* 0x0000000e14144221 */ /* 0x000fe20000000000 */
[----:B------:R-:W-:-:S03]  /*1360*/  ISETP.GT.U32.AND P4, PT, R0, 0x1c0, PT ;  /* 0x000001c00000780c */ /* 0x000fc60003f84070 */
[----:B------:R-:W-:Y:S01]  /*1370*/  @P1 FADD R20, R20, R15 ;  /* 0x0000000f14141221 */ /* 0x000fe20000000000 */
[----:B------:R-:W-:-:S03]  /*1380*/  ISETP.GT.U32.AND P1, PT, R0, 0x1e0, PT ;  /* 0x000001e00000780c */ /* 0x000fc60003f24070 */
[----:B---3--:R-:W-:-:S04]  /*1390*/  @P2 FADD R20, R20, R16 ;  /* 0x0000001014142221 */ /* 0x008fc80000000000 */
[----:B------:R-:W-:-:S04]  /*13a0*/  @P3 FADD R20, R20, R17 ;  /* 0x0000001114143221 */ /* 0x000fc80000000000 */
[----:B------:R-:W-:-:S04]  /*13b0*/  @P4 FADD R20, R20, R18 ;  /* 0x0000001214144221 */ /* 0x000fc80000000000 */
[----:B------:R-:W-:Y:S01]  /*13c0*/  @P1 FADD R20, R20, R19 ;  /* 0x0000001314141221 */ /* 0x000fe20000000000 */
[----:B------:R-:W-:Y:S06]  /*13d0*/  BRA `(.L_x_189) ;  /* 0x0000001400007947 */ /* 0x000fec0003800000 */
.L_x_174:
[----:B------:R-:W0:Y:S01]  /*13e0*/  S2R R2, SR_TID.X ;  /* 0x0000000000027919 */ /* 0x000e220000002100 */
[----:B------:R-:W1:Y:S02]  /*13f0*/  LDCU.64 UR4, c[0x0][0x380] ;  /* 0x00007000ff0477ac */ /* 0x000e640008000a00 */
[----:B-1----:R-:W-:Y:S02]  /*1400*/  MOV R4, UR4 ;  /* 0x0000000400047c02 */ /* 0x002fe40008000f00 */
[----:B------:R-:W-:Y:S02]  /*1410*/  MOV R5, UR5 ;  /* 0x0000000500057c02 */ /* 0x000fe40008000f00 */
[----:B0-----:R-:W-:-:S05]  /*1420*/  LEA R9, R3, R2, 0xd ;  /* 0x0000000203097211 */ /* 0x001fca00078e68ff */
[----:B------:R-:W-:-:S05]  /*1430*/  IMAD.WIDE.U32 R8, R9, 0x4, R4 ;  /* 0x0000000409087825 */ /* 0x000fca00078e0004 */
        /* <DEDUP_REMOVED lines=16> */
[----:B------:R-:W-:Y:S01]  /*1540*/  ISETP.GE.U32.AND P0, PT, R0, R13, PT ;  /* 0x0000000d0000720c */ /* 0x000fe20003f06070 */
        /* <DEDUP_REMOVED lines=16> */
[----:B------:R-:W-:Y:S01]  /*1650*/  LEA R9, R3, R13, 0xd ;  /* 0x0000000d03097211 */ /* 0x000fe200078e68ff */
[----:B------:R-:W-:Y:S01]  /*1660*/  UMOV UR4, URZ ;  /* 0x000000ff00047c82 */ /* 0x000fe20008000000 */
[----:B------:R-:W-:Y:S02]  /*1670*/  IADD3 R8, PT, PT, R6, -0x2000, RZ ;  /* 0xffffe00006087810 */ /* 0x000fe40007ffe0ff */
[----:B------:R-:W-:Y:S02]  /*1680*/  LOP3.LUT R0, RZ, R2, RZ, 0x33, !PT ;  /* 0x00000002ff007212 */ /* 0x000fe400078e33ff */
[----:B------:R-:W-:Y:S02]  /*1690*/  ISETP.GT.U32.AND P0, PT, R9, R8, PT ;  /* 0x000000080900720c */ /* 0x000fe40003f04070 */
[----:B------:R-:W-:Y:S02]  /*16a0*/  IADD3 R10, PT, PT, -R13, R6, R0 ;  /* 0x000000060d0a7210 */ /* 0x000fe40007ffe100 */
[----:B------:R-:W-:-:S02]  /*16b0*/  IADD3 R7, PT, PT, R9, 0x1000, R2 ;  /* 0x0000100009077810 */ /* 0x000fc40007ffe002 */
[----:B------:R-:W-:Y:S01]  /*16c0*/  MOV R0, R9 ;  /* 0x0000000900007202 */ /* 0x000fe20000000f00 */
[----:B------:R-:W-:-:S06]  /*16d0*/  IMAD R2, R3, -0x2000, R10 ;  /* 0xffffe00003027824 */ /* 0x000fcc00078e020a */
[----:B------:R-:W-:Y:S05]  /*16e0*/  @P0 BRA `(.L_x_191) ;  /* 0x0000000000bc0947 */ /* 0x000fea0003800000 */
[----:B------:R-:W0:Y:S08]  /*16f0*/  LDC R6, c[0x0][0x3a8] ;  /* 0x0000ea00ff067b82 */ /* 0x000e300000000800 */
[----:B------:R-:W1:Y:S02]  /*1700*/  LDC.64 R4, c[0x0][0x380] ;  /* 0x0000e000ff047b82 */ /* 0x000e640000000a00 */
.L_x_192:
[----:B------:R-:W2:Y:S02]  /*1710*/  S2R R10, SR_TID.X ;  /* 0x00000000000a7919 */ /* 0x000ea40000002100 */
[----:B--2---:R-:W-:-:S05]  /*1720*/  IADD3 R11, PT, PT, R10, R9, RZ ;  /* 0x000000090a0b7210 */ /* 0x004fca0007ffe0ff */
[----:B-1----:R-:W-:-:S05]  /*1730*/  IMAD.WIDE.U32 R10, R11, 0x4, R4 ;  /* 0x000000040b0a7825 */ /* 0x002fca00078e0004 */
        /* <DEDUP_REMOVED lines=13> */
[----:B---3--:R-:W-:-:S02]  /*1810*/  FADD R14, R14, R15 ;  /* 0x0000000f0e0e7221 */ /* 0x008fc40000000000 */
[----:B------:R-:W2:Y:S01]  /*1820*/  LDG.E R15, desc[UR6][R10.64+0x7000] ;  /* 0x007000060a0f7981 */ /* 0x000ea2000c1e1900 */
[----:B----4-:R-:W-:-:S03]  /*1830*/  FADD R12, R16, R17 ;  /* 0x00000011100c7221 */ /* 0x010fc60000000000 */
[----:B------:R-:W3:Y:S04]  /*1840*/  LDG.E R17, desc[UR6][R10.64+0x5800] ;  /* 0x005800060a117981 */ /* 0x000ee8000c1e1900 */
[----:B------:R-:W2:Y:S01]  /*1850*/  LDG.E R16, desc[UR6][R10.64+0x6800] ;  /* 0x006800060a107981 */ /* 0x000ea2000c1e1900 */
[----:B------:R-:W-:-:S03]  /*1860*/  FADD R14, R23, R14 ;  /* 0x0000000e170e7221 */ /* 0x000fc60000000000 */
[----:B------:R-:W4:Y:S01]  /*1870*/  LDG.E R23, desc[UR6][R10.64+0x7800] ;  /* 0x007800060a177981 */ /* 0x000f22000c1e1900 */
[----:B-----5:R-:W-:-:S04]  /*1880*/  FADD R19, R19, R20 ;  /* 0x0000001413137221 */ /* 0x020fc80000000000 */
[----:B------:R-:W-:Y:S01]  /*1890*/  FADD R19, R12, R19 ;  /* 0x000000130c137221 */ /* 0x000fe20000000000 */
[----:B0-----:R-:W-:Y:S01]  /*18a0*/  IADD3 R12, PT, PT, -R9, R6, RZ ;  /* 0x00000006090c7210 */ /* 0x001fe20007ffe1ff */
[----:B------:R-:W-:-:S03]  /*18b0*/  FADD R21, R21, R22 ;  /* 0x0000001615157221 */ /* 0x000fc60000000000 */
[----:B------:R-:W-:Y:S01]  /*18c0*/  ISETP.GE.U32.AND P0, PT, R12, R13, PT ;  /* 0x0000000d0c00720c */ /* 0x000fe20003f06070 */
[----:B------:R-:W-:-:S04]  /*18d0*/  FADD R24, R24, R25 ;  /* 0x0000001918187221 */ /* 0x000fc80000000000 */
[----:B------:R-:W-:Y:S01]  /*18e0*/  FADD R21, R21, R24 ;  /* 0x0000001815157221 */ /* 0x000fe20000000000 */
[----:B------:R-:W-:Y:S01]  /*18f0*/  FADD R14, R14, R19 ;  /* 0x000000130e0e7221 */ /* 0x000fe20000000000 */
[----:B---3--:R-:W-:Y:S01]  /*1900*/  FADD R17, R17, R18 ;  /* 0x0000001211117221 */ /* 0x008fe20000000000 */
[----:B--2---:R-:W-:-:S04]  /*1910*/  FADD R16, R16, R15 ;  /* 0x0000000f10107221 */ /* 0x004fc80000000000 */
[----:B------:R-:W-:-:S04]  /*1920*/  FADD R16, R17, R16 ;  /* 0x0000001011107221 */ /* 0x000fc80000000000 */
[----:B------:R-:W-:-:S04]  /*1930*/  FADD R21, R21, R16 ;  /* 0x0000001015157221 */ /* 0x000fc80000000000 */
[----:B------:R-:W-:-:S04]  /*1940*/  FADD R14, R14, R21 ;  /* 0x000000150e0e7221 */ /* 0x000fc80000000000 */
[----:B----4-:R-:W-:Y:S01]  /*1950*/  FADD R23, R23, R14 ;  /* 0x0000000e17177221 */ /* 0x010fe20000000000 */
[----:B------:R-:W-:Y:S06]  /*1960*/  @!P0 BRA `(.L_x_190) ;  /* 0x0000000800d08947 */ /* 0x000fec0003800000 */
[C---:B------:R-:W-:Y:S01]  /*1970*/  IADD3 R9, PT, PT, R13.reuse, R9, RZ ;  /* 0x000000090d097210 */ /* 0x040fe20007ffe0ff */
[----:B------:R-:W-:Y:S01]  /*1980*/  UIADD3 UR4, UPT, UPT, UR4, 0x1, URZ ;  /* 0x0000000104047890 */ /* 0x000fe2000fffe0ff */
[----:B------:R-:W-:Y:S02]  /*1990*/  IADD3 R0, PT, PT, R13, R0, RZ ;  /* 0x000000000d007210 */ /* 0x000fe40007ffe0ff */
[----:B------:R-:W-:Y:S02]  /*19a0*/  ISETP.GT.U32.AND P0, PT, R9, R8, PT ;  /* 0x000000080900720c */ /* 0x000fe40003f04070 */
[C---:B------:R-:W-:Y:S02]  /*19b0*/  IADD3 R2, PT, PT, -R13.reuse, R2, RZ ;  /* 0x000000020d027210 */ /* 0x040fe40007ffe1ff */
[----:B------:R-:W-:-:S09]  /*19c0*/  IADD3 R7, PT, PT, R13, R7, RZ ;  /* 0x000000070d077210 */ /* 0x000fd20007ffe0ff */
[----:B------:R-:W-:Y:S05]  /*19d0*/  @!P0 BRA `(.L_x_192) ;  /* 0xfffffffc004c8947 */ /* 0x000fea000383ffff */
.L_x_191:
[----:B------:R-:W0:Y:S01]  /*19e0*/  S2R R16, SR_TID.X ;  /* 0x0000000000107919 */ /* 0x000e220000002100 */
[----:B------:R-:W-:Y:S01]  /*19f0*/  IADD3 R8, PT, PT, -R9, R6, RZ ;  /* 0x0000000609087210 */ /* 0x000fe20007ffe1ff */
[----:B------:R-:W-:Y:S03]  /*1a00*/  BSSY.RECONVERGENT B1, `(.L_x_190) ;  /* 0x00000aa000017945 */ /* 0x000fe60003800200 */
[----:B0-----:R-:W-:-:S04]  /*1a10*/  ISETP.GE.AND P0, PT, R16, R8, PT ;  /* 0x000000081000720c */ /* 0x001fc80003f06270 */
[----:B------:R-:W-:-:S13]  /*1a20*/  ISETP.GE.U32.OR P0, PT, R9, R6, P0 ;  /* 0x000000060900720c */ /* 0x000fda0000706470 */
[----:B------:R-:W-:Y:S05]  /*1a30*/  @P0 BRA `(.L_x_193) ;  /* 0x0000000800980947 */ /* 0x000fea0003800000 */
[----:B------:R-:W0:Y:S01]  /*1a40*/  LDC R10, c[0x0][0x3ac] ;  /* 0x0000eb00ff0a7b82 */ /* 0x000e220000000800 */
[----:B------:R-:W-:Y:S01]  /*1a50*/  LOP3.LUT R11, RZ, R16, RZ, 0x33, !PT ;  /* 0x00000010ff0b7212 */ /* 0x000fe200078e33ff */
[----:B------:R-:W-:Y:S06]  /*1a60*/  BSSY.RECONVERGENT B2, `(.L_x_194) ;  /* 0x0000056000027945 */ /* 0x000fec0003800200 */
[----:B------:R-:W1:Y:S01]  /*1a70*/  LDC R8, c[0x0][0x3ac] ;  /* 0x0000eb00ff087b82 */ /* 0x000e620000000800 */
[----:B0-----:R-:W-:-:S04]  /*1a80*/  SHF.L.U32 R10, R10, 0xd, RZ ;  /* 0x0000000d0a0a7819 */ /* 0x001fc800000006ff */
[----:B------:R-:W-:-:S04]  /*1a90*/  LEA R10, R3, R10, 0xd ;  /* 0x0000000a030a7211 */ /* 0x000fc800078e68ff */
[----:B------:R-:W-:Y:S01]  /*1aa0*/  IADD3 R6, PT, PT, -R10, R6, R11 ;  /* 0x000000060a067210 */ /* 0x000fe20007ffe10b */
[----:B-1----:R-:W-:-:S04]  /*1ab0*/  IMAD R11, R8, UR4, RZ ;  /* 0x00000004080b7c24 */ /* 0x002fc8000f8e02ff */
[----:B------:R-:W-:-:S05]  /*1ac0*/  IMAD R6, R11, -0x2000, R6 ;  /* 0xffffe0000b067824 */ /* 0x000fca00078e0206 */
[C---:B------:R-:W-:Y:S02]  /*1ad0*/  ISETP.GE.U32.AND P0, PT, R6.reuse, 0x1e00, PT ;  /* 0x00001e000600780c */ /* 0x040fe40003f06070 */
[----:B------:R-:W-:-:S04]  /*1ae0*/  LEA.HI R6, R6, 0x1, RZ, 0x17 ;  /* 0x0000000106067811 */ /* 0x000fc800078fb8ff */
[----:B------:R-:W-:-:S07]  /*1af0*/  LOP3.LUT R8, R6, 0xf, RZ, 0xc0, !PT ;  /* 0x0000000f06087812 */ /* 0x000fce00078ec0ff */
[----:B------:R-:W-:Y:S05]  /*1b00*/  @!P0 BRA `(.L_x_195) ;  /* 0x00000004002c8947 */ /* 0x000fea0003800000 */
[----:B------:R-:W-:Y:S01]  /*1b10*/  LEA.HI R10, R2, 0x1, RZ, 0x17 ;  /* 0x00000001020a7811 */ /* 0x000fe200078fb8ff */
[----:B------:R-:W-:Y:S01]  /*1b20*/  BSSY.RECONVERGENT B3, `(.L_x_196) ;  /* 0x0000048000037945 */ /* 0x000fe20003800200 */
[----:B------:R-:W-:Y:S02]  /*1b30*/  LOP3.LUT R11, R16, 0x1000, RZ, 0xfc, !PT ;  /* 0x00001000100b7812 */ /* 0x000fe400078efcff */
[----:B------:R-:W-:-:S04]  /*1b40*/  LOP3.LUT R10, R10, 0xfffff0, RZ, 0xc0, !PT ;  /* 0x00fffff00a0a7812 */ /* 0x000fc800078ec0ff */
[----:B------:R-:W-:-:S07]  /*1b50*/  IADD3 R13, PT, PT, -R10, RZ, RZ ;  /* 0x000000ff0a0d7210 */ /* 0x000fce0007ffe1ff */
.L_x_197:
[C---:B------:R-:W-:Y:S02]  /*1b60*/  IADD3 R15, PT, PT, R7.reuse, -0x1000, RZ ;  /* 0xfffff000070f7810 */ /* 0x040fe40007ffe0ff */
[----:B------:R-:W-:-:S03]  /*1b70*/  IADD3 R25, PT, PT, R7, -0xe00, RZ ;  /* 0xfffff20007197810 */ /* 0x000fc60007ffe0ff */
[----:B------:R-:W-:Y:S01]  /*1b80*/  IMAD.WIDE.U32 R14, R15, 0x4, R4 ;  /* 0x000000040f0e7825 */ /* 0x000fe200078e0004 */
[----:B------:R-:W-:-:S04]  /*1b90*/  IADD3 R21, PT, PT, R7, -0xc00, RZ ;  /* 0xfffff40007157810 */ /* 0x000fc80007ffe0ff */
[----:B------:R0:W2:Y:S01]  /*1ba0*/  LDG.E R22, desc[UR6][R14.64] ;  /* 0x000000060e167981 */ /* 0x0000a2000c1e1900 */
[----:B------:R-:W-:-:S04]  /*1bb0*/  IMAD.WIDE.U32 R24, R25, 0x4, R4 ;  /* 0x0000000419187825 */ /* 0x000fc800078e0004 */
[--C-:B------:R-:W-:Y:S01]  /*1bc0*/  IMAD.WIDE.U32 R20, R21, 0x4, R4.reuse ;  /* 0x0000000415147825 */ /* 0x100fe200078e0004 */
[----:B------:R-:W3:Y:S04]  /*1bd0*/  LDG.E R16, desc[UR6][R24.64] ;  /* 0x0000000618107981 */ /* 0x000ee8000c1e1900 */
[----:B------:R1:W4:Y:S01]  /*1be0*/  LDG.E R17, desc[UR6][R20.64] ;  /* 0x0000000614117981 */ /* 0x000322000c1e1900 */
[C---:B------:R-:W-:Y:S02]  /*1bf0*/  IADD3 R19, PT, PT, R7.reuse, -0xa00, RZ ;  /* 0xfffff60007137810 */ /* 0x040fe40007ffe0ff */
[C---:B------:R-:W-:Y:S02]  /*1c00*/  IADD3 R29, PT, PT, R7.reuse, -0x800, RZ ;  /* 0xfffff800071d7810 */ /* 0x040fe40007ffe0ff */
[----:B------:R-:W-:Y:S01]  /*1c10*/  IADD3 R27, PT, PT, R7, -0x600, RZ ;  /* 0xfffffa00071b7810 */ /* 0x000fe20007ffe0ff */
[----:B------:R-:W-:Y:S01]  /*1c20*/  IMAD.WIDE.U32 R18, R19, 0x4, R4 ;  /* 0x0000000413127825 */ /* 0x000fe200078e0004 */
[----:B------:R-:W-:-:S03]  /*1c30*/  IADD3 R12, PT, PT, R7, -0x400, RZ ;  /* 0xfffffc00070c7810 */ /* 0x000fc60007ffe0ff */
[--C-:B------:R-:W-:Y:S01]  /*1c40*/  IMAD.WIDE.U32 R28, R29, 0x4, R4.reuse ;  /* 0x000000041d1c7825 */ /* 0x100fe200078e0004 */
[----:B------:R-:W5:Y:S03]  /*1c50*/  LDG.E R10, desc[UR6][R18.64] ;  /* 0x00000006120a7981 */ /* 0x000f66000c1e1900 */
[----:B0-----:R-:W-:Y:S01]  /*1c60*/  IMAD.WIDE.U32 R14, R27, 0x4, R4 ;  /* 0x000000041b0e7825 */ /* 0x001fe200078e0004 */
[----:B------:R-:W-:-:S03]  /*1c70*/  IADD3 R27, PT, PT, R7, -0x200, RZ ;  /* 0xfffffe00071b7810 */ /* 0x000fc60007ffe0ff */
[--C-:B-1----:R-:W-:Y:S02]  /*1c80*/  IMAD.WIDE.U32 R20, R12, 0x4, R4.reuse ;  /* 0x000000040c147825 */ /* 0x102fe400078e0004 */
[----:B------:R0:W5:Y:S04]  /*1c90*/  LDG.E R12, desc[UR6][R14.64] ;  /* 0x000000060e0c7981 */ /* 0x000168000c1e1900 */
[----:B------:R1:W5:Y:S01]  /*1ca0*/  LDG.E R18, desc[UR6][R28.64] ;  /* 0x000000061c127981 */ /* 0x000362000c1e1900 */
[----:B------:R-:W-:-:S04]  /*1cb0*/  IMAD.WIDE.U32 R24, R7, 0x4, R4 ;  /* 0x0000000407187825 */ /* 0x000fc800078e0004 */
[----:B0-----:R-:W-:Y:S01]  /*1cc0*/  IMAD.WIDE.U32 R14, R27, 0x4, R4 ;  /* 0x000000041b0e7825 */ /* 0x001fe200078e0004 */
[----:B------:R-:W5:Y:S04]  /*1cd0*/  LDG.E R19, desc[UR6][R24.64] ;  /* 0x0000000618137981 */ /* 0x000f68000c1e1900 */
[----:B------:R0:W5:Y:S01]  /*1ce0*/  LDG.E R27, desc[UR6][R20.64] ;  /* 0x00000006141b7981 */ /* 0x000162000c1e1900 */
[----:B-1----:R-:W-:-:S03]  /*1cf0*/  IADD3 R29, PT, PT, R7, 0x200, RZ ;  /* 0x00000200071d7810 */ /* 0x002fc60007ffe0ff */
[----:B------:R1:W5:Y:S01]  /*1d00*/  LDG.E R26, desc[UR6][R14.64] ;  /* 0x000000060e1a7981 */ /* 0x000362000c1e1900 */
[----:B0-----:R-:W-:Y:S01]  /*1d10*/  IADD3 R21, PT, PT, R7, 0x400, RZ ;  /* 0x0000040007157810 */ /* 0x001fe20007ffe0ff */
[----:B------:R-:W-:Y:S01]  /*1d20*/  IMAD.WIDE.U32 R28, R29, 0x4, R4 ;  /* 0x000000041d1c7825 */ /* 0x000fe200078e0004 */
[----:B-1----:R-:W-:-:S05]  /*1d30*/  IADD3 R15, PT, PT, R7, 0x800, RZ ;  /* 0x00000800070f7810 */ /* 0x002fca0007ffe0ff */
[----:B------:R-:W5:Y:S01]  /*1d40*/  LDG.E R28, desc[UR6][R28.64] ;  /* 0x000000061c1c7981 */ /* 0x000f62000c1e1900 */
[----:B------:R-:W-:-:S06]  /*1d50*/  IMAD.WIDE.U32 R14, R15, 0x4, R4 ;  /* 0x000000040f0e7825 */ /* 0x000fcc00078e0004 */
[----:B------:R-:W5:Y:S01]  /*1d60*/  LDG.E R14, desc[UR6][R14.64] ;  /* 0x000000060e0e7981 */ /* 0x000f62000c1e1900 */
[----:B--2---:R-:W-:Y:S01]  /*1d70*/  FADD R25, R22, R23 ;  /* 0x0000001716197221 */ /* 0x004fe20000000000 */
[----:B------:R-:W-:Y:S01]  /*1d80*/  IMAD.WIDE.U32 R22, R21, 0x4, R4 ;  /* 0x0000000415167825 */ /* 0x000fe200078e0004 */
[----:B------:R-:W-:-:S03]  /*1d90*/  IADD3 R21, PT, PT, R7, 0x600, RZ ;  /* 0x0000060007157810 */ /* 0x000fc60007ffe0ff */
[----:B---3--:R-:W-:Y:S02]  /*1da0*/  FADD R16, R25, R16 ;  /* 0x0000001019107221 */ /* 0x008fe40000000000 */
[----:B------:R-:W-:Y:S01]  /*1db0*/  IMAD.WIDE.U32 R20, R21, 0x4, R4 ;  /* 0x0000000415147825 */ /* 0x000fe200078e0004 */
[----:B------:R-:W-:Y:S01]  /*1dc0*/  IADD3 R25, PT, PT, R7, 0xa00, RZ ;  /* 0x00000a0007197810 */ /* 0x000fe20007ffe0ff */
[----:B------:R-:W2:Y:S04]  /*1dd0*/  LDG.E R29, desc[UR6][R22.64] ;  /* 0x00000006161d7981 */ /* 0x000ea8000c1e1900 */
[----:B------:R4:W3:Y:S02]  /*1de0*/  LDG.E R20, desc[UR6][R20.64] ;  /* 0x0000000614147981 */ /* 0x0008e4000c1e1900 */
[----:B----4-:R-:W-:Y:S01]  /*1df0*/  FADD R21, R16, R17 ;  /* 0x0000001110157221 */ /* 0x010fe20000000000 */
[----:B------:R-:W-:Y:S01]  /*1e00*/  IMAD.WIDE.U32 R16, R25, 0x4, R4 ;  /* 0x0000000419107825 */ /* 0x000fe200078e0004 */
[----:B------:R-:W-:-:S05]  /*1e10*/  IADD3 R25, PT, PT, R7, 0xc00, RZ ;  /* 0x00000c0007197810 */ /* 0x000fca0007ffe0ff */
[--C-:B------:R-:W-:Y:S01]  /*1e20*/  IMAD.WIDE.U32 R22, R25, 0x4, R4.reuse ;  /* 0x0000000419167825 */ /* 0x100fe200078e0004 */
[----:B------:R-:W-:Y:S01]  /*1e30*/  IADD3 R25, PT, PT, R7, 0xe00, RZ ;  /* 0x00000e0007197810 */ /* 0x000fe20007ffe0ff */
[----:B------:R-:W4:Y:S04]  /*1e40*/  LDG.E R16, desc[UR6][R16.64] ;  /* 0x0000000610107981 */ /* 0x000f28000c1e1900 */
[----:B------:R-:W-:Y:S01]  /*1e50*/  IMAD.WIDE.U32 R24, R25, 0x4, R4 ;  /* 0x0000000419187825 */ /* 0x000fe200078e0004 */
[----:B------:R-:W4:Y:S05]  /*1e60*/  LDG.E R22, desc[UR6][R22.64] ;  /* 0x0000000616167981 */ /* 0x000f2a000c1e1900 */
[----:B------:R-:W4:Y:S01]  /*1e70*/  LDG.E R24, desc[UR6][R24.64] ;  /* 0x0000000618187981 */ /* 0x000f22000c1e1900 */
[----:B-----5:R-:W-:-:S04]  /*1e80*/  FADD R21, R21, R10 ;  /* 0x0000000a15157221 */ /* 0x020fc80000000000 */
[----:B------:R-:W-:-:S04]  /*1e90*/  FADD R21, R21, R18 ;  /* 0x0000001215157221 */ /* 0x000fc80000000000 */
[----:B------:R-:W-:-:S04]  /*1ea0*/  FADD R12, R21, R12 ;  /* 0x0000000c150c7221 */ /* 0x000fc80000000000 */
[----:B------:R-:W-:-:S04]  /*1eb0*/  FADD R27, R12, R27 ;  /* 0x0000001b0c1b7221 */ /* 0x000fc80000000000 */
[----:B------:R-:W-:-:S04]  /*1ec0*/  FADD R26, R27, R26 ;  /* 0x0000001a1b1a7221 */ /* 0x000fc80000000000 */
[----:B------:R-:W-:-:S04]  /*1ed0*/  FADD R19, R26, R19 ;  /* 0x000000131a137221 */ /* 0x000fc80000000000 */
[----:B------:R-:W-:Y:S01]  /*1ee0*/  FADD R28, R19, R28 ;  /* 0x0000001c131c7221 */ /* 0x000fe20000000000 */
[----:B------:R-:W-:-:S04]  /*1ef0*/  IADD3 R13, PT, PT, R13, 0x10, RZ ;  /* 0x000000100d0d7810 */ /* 0x000fc80007ffe0ff */
[----:B------:R-:W-:Y:S02]  /*1f00*/  ISETP.NE.AND P0, PT, R13, RZ, PT ;  /* 0x000000ff0d00720c */ /* 0x000fe40003f05270 */
[----:B------:R-:W-:Y:S02]  /*1f10*/  IADD3 R11, PT, PT, R11, 0x2000, RZ ;  /* 0x000020000b0b7810 */ /* 0x000fe40007ffe0ff */
[----:B------:R-:W-:Y:S01]  /*1f20*/  IADD3 R7, PT, PT, R7, 0x2000, RZ ;  /* 0x0000200007077810 */ /* 0x000fe20007ffe0ff */
[----:B--2---:R-:W-:-:S04]  /*1f30*/  FADD R29, R28, R29 ;  /* 0x0000001d1c1d7221 */ /* 0x004fc80000000000 */
[----:B---3--:R-:W-:-:S04]  /*1f40*/  FADD R29, R29, R20 ;  /* 0x000000141d1d7221 */ /* 0x008fc80000000000 */
[----:B------:R-:W-:-:S04]  /*1f50*/  FADD R29, R29, R14 ;  /* 0x0000000e1d1d7221 */ /* 0x000fc80000000000 */
[----:B----4-:R-:W-:-:S04]  /*1f60*/  FADD R29, R29, R16 ;  /* 0x000000101d1d7221 */ /* 0x010fc80000000000 */
[----:B------:R-:W-:-:S04]  /*1f70*/  FADD R29, R29, R22 ;  /* 0x000000161d1d7221 */ /* 0x000fc80000000000 */
[----:B------:R-:W-:Y:S01]  /*1f80*/  FADD R23, R29, R24 ;  /* 0x000000181d177221 */ /* 0x000fe20000000000 */
[----:B------:R-:W-:Y:S06]  /*1f90*/  @P0 BRA `(.L_x_197) ;  /* 0xfffffff800f00947 */ /* 0x000fec000383ffff */
[----:B------:R-:W-:Y:S05]  /*1fa0*/  BSYNC.RECONVERGENT B3 ;  /* 0x0000000000037941 */ /* 0x000fea0003800200 */
.L_x_196:
[----:B------:R-:W-:-:S07]  /*1fb0*/  IADD3 R16, PT, PT, R11, -0x1000, RZ ;  /* 0xfffff0000b107810 */ /* 0x000fce0007ffe0ff */
.L_x_195:
[----:B------:R-:W-:Y:S05]  /*1fc0*/  BSYNC.RECONVERGENT B2 ;  /* 0x0000000000027941 */ /* 0x000fea0003800200 */
.L_x_194:
[----:B------:R-:W-:-:S13]  /*1fd0*/  ISETP.NE.AND P0, PT, R8, RZ, PT ;  /* 0x000000ff0800720c */ /* 0x000fda0003f05270 */
[----:B------:R-:W-:Y:S05]  /*1fe0*/  @!P0 BRA `(.L_x_193) ;  /* 0x00000004002c8947 */ /* 0x000fea0003800000 */
[----:B------:R-:W-:Y:S01]  /*1ff0*/  ISETP.GE.U32.AND P0, PT, R8, 0x8, PT ;  /* 0x000000080800780c */ /* 0x000fe20003f06070 */
[----:B------:R-:W-:Y:S01]  /*2000*/  BSSY.RECONVERGENT B2, `(.L_x_198) ;  /* 0x0000025000027945 */ /* 0x000fe20003800200 */
[----:B------:R-:W-:-:S04]  /*2010*/  LOP3.LUT R22, R6, 0x7, RZ, 0xc0, !PT ;  /* 0x0000000706167812 */ /* 0x000fc800078ec0ff */
[----:B------:R-:W-:-:S07]  /*2020*/  ISETP.NE.AND P1, PT, R22, RZ, PT ;  /* 0x000000ff1600720c */ /* 0x000fce0003f25270 */
[----:B------:R-:W-:Y:S06]  /*2030*/  @!P0 BRA `(.L_x_199) ;  /* 0x0000000000848947 */ /* 0x000fec0003800000 */
[----:B------:R-:W-:-:S04]  /*2040*/  IADD3 R7, PT, PT, R16, R9, RZ ;  /* 0x0000000910077210 */ /* 0x000fc80007ffe0ff */
[C---:B------:R-:W-:Y:S01]  /*2050*/  IADD3 R21, PT, PT, R7.reuse, 0x200, RZ ;  /* 0x0000020007157810 */ /* 0x040fe20007ffe0ff */
[C---:B------:R-:W-:Y:S01]  /*2060*/  IMAD.WIDE.U32 R14, R7.reuse, 0x4, R4 ;  /* 0x00000004070e7825 */ /* 0x040fe200078e0004 */
[----:B------:R-:W-:-:S03]  /*2070*/  IADD3 R19, PT, PT, R7, 0x400, RZ ;  /* 0x0000040007137810 */ /* 0x000fc60007ffe0ff */
[--C-:B------:R-:W-:Y:S01]  /*2080*/  IMAD.WIDE.U32 R20, R21, 0x4, R4.reuse ;  /* 0x0000000415147825 */ /* 0x100fe200078e0004 */
[----:B------:R0:W2:Y:S01]  /*2090*/  LDG.E R8, desc[UR6][R14.64] ;  /* 0x000000060e087981 */ /* 0x0000a2000c1e1900 */
[----:B------:R-:W-:Y:S02]  /*20a0*/  IADD3 R11, PT, PT, R7, 0x600, RZ ;  /* 0x00000600070b7810 */ /* 0x000fe40007ffe0ff */
[--C-:B------:R-:W-:Y:S01]  /*20b0*/  IMAD.WIDE.U32 R18, R19, 0x4, R4.reuse ;  /* 0x0000000413127825 */ /* 0x100fe200078e0004 */
[----:B------:R1:W3:Y:S01]  /*20c0*/  LDG.E R17, desc[UR6][R20.64] ;  /* 0x0000000614117981 */ /* 0x0002e2000c1e1900 */
[----:B------:R-:W-:Y:S02]  /*20d0*/  IADD3 R13, PT, PT, R7, 0x800, RZ ;  /* 0x00000800070d7810 */ /* 0x000fe40007ffe0ff */
[--C-:B------:R-:W-:Y:S01]  /*20e0*/  IMAD.WIDE.U32 R10, R11, 0x4, R4.reuse ;  /* 0x000000040b0a7825 */ /* 0x100fe200078e0004 */
[----:B------:R-:W-:Y:S01]  /*20f0*/  IADD3 R25, PT, PT, R7, 0xa00, RZ ;  /* 0x00000a0007197810 */ /* 0x000fe20007ffe0ff */
[----:B------:R-:W4:Y:S02]  /*2100*/  LDG.E R18, desc[UR6][R18.64] ;  /* 0x0000000612127981 */ /* 0x000f24000c1e1900 */
[--C-:B------:R-:W-:Y:S01]  /*2110*/  IMAD.WIDE.U32 R12, R13, 0x4, R4.reuse ;  /* 0x000000040d0c7825 */ /* 0x100fe200078e0004 */
[----:B------:R-:W-:Y:S01]  /*2120*/  IADD3 R27, PT, PT, R7, 0xc00, RZ ;  /* 0x00000c00071b7810 */ /* 0x000fe20007ffe0ff */
[----:B------:R-:W5:Y:S02]  /*2130*/  LDG.E R10, desc[UR6][R10.64] ;  /* 0x000000060a0a7981 */ /* 0x000f64000c1e1900 */
[--C-:B0-----:R-:W-:Y:S01]  /*2140*/  IMAD.WIDE.U32 R14, R25, 0x4, R4.reuse ;  /* 0x00000004190e7825 */ /* 0x101fe200078e0004 */
[----:B------:R-:W-:Y:S01]  /*2150*/  IADD3 R25, PT, PT, R7, 0xe00, RZ ;  /* 0x00000e0007197810 */ /* 0x000fe20007ffe0ff */
[----:B------:R-:W5:Y:S02]  /*2160*/  LDG.E R12, desc[UR6][R12.64] ;  /* 0x000000060c0c7981 */ /* 0x000f64000c1e1900 */
[----:B-1----:R-:W-:-:S02]  /*2170*/  IMAD.WIDE.U32 R20, R27, 0x4, R4 ;  /* 0x000000041b147825 */ /* 0x002fc400078e0004 */
[----:B------:R-:W5:Y:S02]  /*2180*/  LDG.E R15, desc[UR6][R14.64] ;  /* 0x000000060e0f7981 */ /* 0x000f64000c1e1900 */
[----:B------:R-:W-:Y:S02]  /*2190*/  IMAD.WIDE.U32 R24, R25, 0x4, R4 ;  /* 0x0000000419187825 */ /* 0x000fe400078e0004 */
        /* <DEDUP_REMOVED lines=11> */
.L_x_199:
[----:B------:R-:W-:Y:S05]  /*2250*/  BSYNC.RECONVERGENT B2 ;  /* 0x0000000000027941 */ /* 0x000fea0003800200 */
.L_x_198:
[----:B------:R-:W-:Y:S05]  /*2260*/  @!P1 BRA `(.L_x_193) ;  /* 0x00000000008c9947 */ /* 0x000fea0003800000 */
[----:B------:R-:W-:Y:S01]  /*2270*/  ISETP.GE.U32.AND P0, PT, R22, 0x4, PT ;  /* 0x000000041600780c */ /* 0x000fe20003f06070 */
[----:B------:R-:W-:Y:S01]  /*2280*/  BSSY.RECONVERGENT B2, `(.L_x_200) ;  /* 0x0000014000027945 */ /* 0x000fe20003800200 */
[----:B------:R-:W-:-:S11]  /*2290*/  LOP3.LUT P1, RZ, R6, 0x3, RZ, 0xc0, !PT ;  /* 0x0000000306ff7812 */ /* 0x000fd6000782c0ff */
[----:B------:R-:W-:Y:S05]  /*22a0*/  @!P0 BRA `(.L_x_201) ;  /* 0x0000000000448947 */ /* 0x000fea0003800000 */
[----:B------:R-:W-:-:S04]  /*22b0*/  IADD3 R11, PT, PT, R16, R9, RZ ;  /* 0x00000009100b7210 */ /* 0x000fc80007ffe0ff */
[C---:B------:R-:W-:Y:S01]  /*22c0*/  IADD3 R9, PT, PT, R11.reuse, 0x200, RZ ;  /* 0x000002000b097810 */ /* 0x040fe20007ffe0ff */
[C---:B------:R-:W-:Y:S01]  /*22d0*/  IMAD.WIDE.U32 R6, R11.reuse, 0x4, R4 ;  /* 0x000000040b067825 */ /* 0x040fe200078e0004 */
[----:B------:R-:W-:-:S03]  /*22e0*/  IADD3 R13, PT, PT, R11, 0x400, RZ ;  /* 0x000004000b0d7810 */ /* 0x000fc60007ffe0ff */
[--C-:B------:R-:W-:Y:S01]  /*22f0*/  IMAD.WIDE.U32 R8, R9, 0x4, R4.reuse ;  /* 0x0000000409087825 */ /* 0x100fe200078e0004 */
[----:B------:R-:W-:Y:S01]  /*2300*/  IADD3 R15, PT, PT, R11, 0x600, RZ ;  /* 0x000006000b0f7810 */ /* 0x000fe20007ffe0ff */
[----:B------:R-:W2:Y:S02]  /*2310*/  LDG.E R6, desc[UR6][R6.64] ;  /* 0x0000000606067981 */ /* 0x000ea4000c1e1900 */
[--C-:B------:R-:W-:Y:S02]  /*2320*/  IMAD.WIDE.U32 R10, R13, 0x4, R4.reuse ;  /* 0x000000040d0a7825 */ /* 0x100fe400078e0004 */
[----:B------:R-:W3:Y:S02]  /*2330*/  LDG.E R8, desc[UR6][R8.64] ;  /* 0x0000000608087981 */ /* 0x000ee4000c1e1900 */
[----:B------:R-:W-:Y:S02]  /*2340*/  IMAD.WIDE.U32 R12, R15, 0x4, R4 ;  /* 0x000000040f0c7825 */ /* 0x000fe400078e0004 */
[----:B------:R-:W4:Y:S04]  /*2350*/  LDG.E R10, desc[UR6][R10.64] ;  /* 0x000000060a0a7981 */ /* 0x000f28000c1e1900 */
[----:B------:R-:W5:Y:S01]  /*2360*/  LDG.E R12, desc[UR6][R12.64] ;  /* 0x000000060c0c7981 */ /* 0x000f62000c1e1900 */
[----:B------:R-:W-:Y:S01]  /*2370*/  IADD3 R16, PT, PT, R16, 0x800, RZ ;  /* 0x0000080010107810 */ /* 0x000fe20007ffe0ff */
[----:B--2---:R-:W-:-:S04]  /*2380*/  FADD R23, R23, R6 ;  /* 0x0000000617177221 */ /* 0x004fc80000000000 */
[----:B---3--:R-:W-:-:S04]  /*2390*/  FADD R23, R23, R8 ;  /* 0x0000000817177221 */ /* 0x008fc80000000000 */
[----:B----4-:R-:W-:-:S04]  /*23a0*/  FADD R23, R23, R10 ;  /* 0x0000000a17177221 */ /* 0x010fc80000000000 */
[----:B-----5:R-:W-:-:S07]  /*23b0*/  FADD R23, R23, R12 ;  /* 0x0000000c17177221 */ /* 0x020fce0000000000 */
.L_x_201:
[----:B------:R-:W-:Y:S05]  /*23c0*/  BSYNC.RECONVERGENT B2 ;  /* 0x0000000000027941 */ /* 0x000fea0003800200 */
.L_x_200:
[----:B------:R-:W-:Y:S05]  /*23d0*/  @!P1 BRA `(.L_x_193) ;  /* 0x0000000000309947 */ /* 0x000fea0003800000 */
[----:B------:R-:W-:Y:S02]  /*23e0*/  LOP3.LUT R2, R2, 0xffff, RZ, 0xc0, !PT ;  /* 0x0000ffff02027812 */ /* 0x000fe400078ec0ff */
[----:B------:R-:W-:Y:S02]  /*23f0*/  IADD3 R9, PT, PT, R16, R0, RZ ;  /* 0x0000000010097210 */ /* 0x000fe40007ffe0ff */
[----:B------:R-:W-:-:S04]  /*2400*/  LEA.HI R2, R2, 0x1, RZ, 0x17 ;  /* 0x0000000102027811 */ /* 0x000fc800078fb8ff */
[----:B------:R-:W-:-:S04]  /*2410*/  LOP3.LUT R2, R2, 0x3, RZ, 0xc0, !PT ;  /* 0x0000000302027812 */ /* 0x000fc800078ec0ff */
[----:B------:R-:W-:-:S07]  /*2420*/  IADD3 R2, PT, PT, -R2, RZ, RZ ;  /* 0x000000ff02027210 */ /* 0x000fce0007ffe1ff */
.L_x_202:
[----:B------:R-:W-:-:S06]  /*2430*/  IMAD.WIDE.U32 R6, R9, 0x4, R4 ;  /* 0x0000000409067825 */ /* 0x000fcc00078e0004 */
[----:B------:R-:W2:Y:S01]  /*2440*/  LDG.E R6, desc[UR6][R6.64] ;  /* 0x0000000606067981 */ /* 0x000ea2000c1e1900 */
[----:B------:R-:W-:Y:S02]  /*2450*/  IADD3 R2, PT, PT, R2, 0x1, RZ ;  /* 0x0000000102027810 */ /* 0x000fe40007ffe0ff */
[----:B------:R-:W-:Y:S02]  /*2460*/  IADD3 R9, PT, PT, R9, 0x200, RZ ;  /* 0x0000020009097810 */ /* 0x000fe40007ffe0ff */
[----:B------:R-:W-:Y:S01]  /*2470*/  ISETP.NE.AND P0, PT, R2, RZ, PT ;  /* 0x000000ff0200720c */ /* 0x000fe20003f05270 */
[----:B--2---:R-:W-:-:S12]  /*2480*/  FADD R23, R6, R23 ;  /* 0x0000001706177221 */ /* 0x004fd80000000000 */
[----:B------:R-:W-:Y:S05]  /*2490*/  @P0 BRA `(.L_x_202) ;  /* 0xfffffffc00e40947 */ /* 0x000fea000383ffff */
.L_x_193:
[----:B------:R-:W-:Y:S05]  /*24a0*/  BSYNC.RECONVERGENT B1 ;  /* 0x0000000000017941 */ /* 0x000fea0003800200 */
.L_x_190:
        /* <DEDUP_REMOVED lines=33> */
[----:B------:R-:W1:Y:S04]  /*26c0*/  LDS.128 R8, [UR4+0x20] ;  /* 0x00002004ff087984 */ /* 0x000e680008000c00 */
[----:B--2---:R-:W2:Y:S04]  /*26d0*/  LDS.128 R4, [UR4+0x30] ;  /* 0x00003004ff047984 */ /* 0x004ea80008000c00 */
        /* <DEDUP_REMOVED lines=16> */
.L_x_189:
[----:B------:R-:W-:Y:S05]  /*27e0*/  BSYNC.RECONVERGENT B0 ;  /* 0x0000000000007941 */ /* 0x000fea0003800200 */
.L_x_173:
[----:B------:R-:W-:Y:S05]  /*27f0*/  @P0 EXIT ;  /* 0x000000000000094d */ /* 0x000fea0003800000 */
[----:B012---:R-:W0:Y:S02]  /*2800*/  LDC.64 R4, c[0x0][0x388] ;  /* 0x0000e200ff047b82 */ /* 0x007e240000000a00 */
[----:B0-----:R-:W-:-:S05]  /*2810*/  IMAD.WIDE.U32 R2, R3, 0x4, R4 ;  /* 0x0000000403027825 */ /* 0x001fca00078e0004 */
[----:B------:R-:W-:Y:S01]  /*2820*/  STG.E desc[UR6][R2.64], R20 ;  /* 0x0000001402007986 */ /* 0x000fe2000c101906 */
[----:B------:R-:W-:Y:S05]  /*2830*/  EXIT ;  /* 0x000000000000794d */ /* 0x000fea0003800000 */
.L_x_203:
        /* <DEDUP_REMOVED lines=12> */
.L_x_306:


//--------------------- .text._ZN3cub18CUB_300001_SM_10006detail6reduce28DeviceReduceSingleTileKernelINS2_10policy_hubIfjN4cuda3std3__44plusIfEEE10Policy1000EN6thrust24THRUST_300001_SM_1000_NS10device_ptrIfEEPfjS9_ffNS7_10__identityEEEvT0_T1_T2_T3_T4_T6_ --------------------------
	.section	.text._ZN3cub18CUB_300001_SM_10006detail6reduce28DeviceReduceSingleTileKernelINS2_10policy_hubIfjN4cuda3std3__44plusIfEEE10Policy1000EN6thrust24THRUST_300001_SM_1000_NS10device_ptrIfEEPfjS9_ffNS7_10__identityEEEvT0_T1_T2_T3_T4_T6_,"ax",@progbits
	.align	128
        .global         _ZN3cub18CUB_300001_SM_10006detail6reduce28DeviceReduceSingleTileKernelINS2_10policy_hubIfjN4cuda3std3__44plusIfEEE10Policy1000EN6thrust24THRUST_300001_SM_1000_NS10device_ptrIfEEPfjS9_ffNS7_10__identityEEEvT0_T1_T2_T3_T4_T6_
        .type           _ZN3cub18CUB_300001_SM_10006detail6reduce28DeviceReduceSingleTileKernelINS2_10policy_hubIfjN4cuda3std3__44plusIfEEE10Policy1000EN6thrust24THRUST_300001_SM_1000_NS10device_ptrIfEEPfjS9_ffNS7_10__identityEEEvT0_T1_T2_T3_T4_T6_,@function
        .size           _ZN3cub18CUB_300001_SM_10006detail6reduce28DeviceReduceSingleTileKernelINS2_10policy_hubIfjN4cuda3std3__44plusIfEEE10Policy1000EN6thrust24THRUST_300001_SM_1000_NS10device_ptrIfEEPfjS9_ffNS7_10__identityEEEvT0_T1_T2_T3_T4_T6_,(.L_x_307 - _ZN3cub18CUB_300001_SM_10006detail6reduce28DeviceReduceSingleTileKernelINS2_10policy_hubIfjN4cuda3std3__44plusIfEEE10Policy1000EN6thrust24THRUST_300001_SM_1000_NS10device_ptrIfEEPfjS9_ffNS7_10__identityEEEvT0_T1_T2_T3_T4_T6_)
        .other          _ZN3cub18CUB_300001_SM_10006detail6reduce28DeviceReduceSingleTileKernelINS2_10policy_hubIfjN4cuda3std3__44plusIfEEE10Policy1000EN6thrust24THRUST_300001_SM_1000_NS10device_ptrIfEEPfjS9_ffNS7_10__identityEEEvT0_T1_T2_T3_T4_T6_,@"STO_CUDA_ENTRY STV_DEFAULT"
_ZN3cub18CUB_300001_SM_10006detail6reduce28DeviceReduceSingleTileKernelINS2_10policy_hubIfjN4cuda3std3__44plusIfEEE10Policy1000EN6thrust24THRUST_300001_SM_1000_NS10device_ptrIfEEPfjS9_ffNS7_10__identityEEEvT0_T1_T2_T3_T4_T6_:
.text._ZN3cub18CUB_300001_SM_10006detail6reduce28DeviceReduceSingleTileKernelINS2_10policy_hubIfjN4cuda3std3__44plusIfEEE10Policy1000EN6thrust24THRUST_300001_SM_1000_NS10device_ptrIfEEPfjS9_ffNS7_10__identityEEEvT0_T1_T2_T3_T4_T6_:
        /* <DEDUP_REMOVED lines=13> */
.L_x_204:
[----:B------:R-:W-:Y:S01]  /*00d0*/  ISETP.GT.U32.AND P0, PT, R4, 0x1fff, PT ;  /* 0x00001fff0400780c */ /* 0x000fe20003f04070 */
[----:B------:R-:W-:-:S12]  /*00e0*/  BSSY.RECONVERGENT B0, `(.L_x_205) ;  /* 0x000022c000007945 */ /* 0x000fd80003800200 */
[----:B------:R-:W-:Y:S05]  /*00f0*/  @P0 BRA `(.L_x_206) ;  /* 0x0000001000000947 */ /* 0x000fea0003800000 */
[----:B------:R-:W0:Y:S01]  /*0100*/  S2R R5, SR_TID.X ;  /* 0x0000000000057919 */ /* 0x000e220000002100 */
[----:B------:R-:W-:Y:S01]  /*0110*/  BSSY.RECONVERGENT B1, `(.L_x_207) ;  /* 0x0000009000017945 */ /* 0x000fe20003800200 */
[----:B------:R-:W-:Y:S01]  /*0120*/  HFMA2 R0, -RZ, RZ, 0, 0 ;  /* 0x00000000ff007431 */ /* 0x000fe200000001ff */
[----:B0-----:R-:W-:Y:S02]  /*0130*/  ISETP.GE.U32.AND P0, PT, R5, R4, PT ;  /* 0x000000040500720c */ /* 0x001fe40003f06070 */
[----:B------:R-:W-:-:S11]  /*0140*/  MOV R7, R5 ;  /* 0x0000000500077202 */ /* 0x000fd60000000f00 */
[----:B------:R-:W-:Y:S05]  /*0150*/  @P0 BRA `(.L_x_208) ;  /* 0x0000000000100947 */ /* 0x000fea0003800000 */
[----:B------:R-:W0:Y:S02]  /*0160*/  LDC.64 R2, c[0x0][0x380] ;  /* 0x0000e000ff027b82 */ /* 0x000e240000000a00 */
[----:B0-----:R-:W-:-:S05]  /*0170*/  IMAD.WIDE.U32 R2, R5, 0x4, R2 ;  /* 0x0000000405027825 */ /* 0x001fca00078e0002 */
[----:B------:R0:W5:Y:S01]  /*0180*/  LDG.E R0, desc[UR6][R2.64] ;  /* 0x0000000602007981 */ /* 0x000162000c1e1900 */
[----:B------:R-:W-:-:S07]  /*0190*/  IADD3 R7, PT, PT, R5, 0x200, RZ ;  /* 0x0000020005077810 */ /* 0x000fce0007ffe0ff */
.L_x_208:
[----:B------:R-:W-:Y:S05]  /*01a0*/  BSYNC.RECONVERGENT B1 ;  /* 0x0000000000017941 */ /* 0x000fea0003800200 */
.L_x_207:
[----:B------:R-:W-:Y:S01]  /*01b0*/  ISETP.GE.U32.AND P0, PT, R7, R4, PT ;  /* 0x000000040700720c */ /* 0x000fe20003f06070 */
[----:B------:R-:W-:-:S12]  /*01c0*/  BSSY.RECONVERGENT B1, `(.L_x_209) ;  /* 0x0000070000017945 */ /* 0x000fd80003800200 */
[----:B------:R-:W-:Y:S05]  /*01d0*/  @P0 BRA `(.L_x_210) ;  /* 0x0000000400b80947 */ /* 0x000fea0003800000 */
[----:B0-----:R-:W-:Y:S01]  /*01e0*/  LOP3.LUT R3, RZ, R7, RZ, 0x33, !PT ;  /* 0x00000007ff037212 */ /* 0x001fe200078e33ff */
[----:B------:R-:W-:Y:S03]  /*01f0*/  BSSY.RECONVERGENT B2, `(.L_x_211) ;  /* 0x0000033000027945 */ /* 0x000fe60003800200 */
[----:B------:R-:W-:-:S04]  /*0200*/  IADD3 R3, PT, PT, R3, R4, RZ ;  /* 0x0000000403037210 */ /* 0x000fc80007ffe0ff */
        /* <DEDUP_REMOVED lines=9> */
[----:B------:R-:W-:-:S04]  /*02a0*/  IADD3 R2, P0, PT, R2, 0x4000, RZ ;  /* 0x0000400002027810 */ /* 0x000fc80007f1e0ff */
[----:B------:R-:W-:-:S09]  /*02b0*/  IADD3.X R3, PT, PT, RZ, R3, RZ, P0, !PT ;  /* 0x00000003ff037210 */ /* 0x000fd200007fe4ff */
.L_x_213:
        /* <DEDUP_REMOVED lines=19> */
[----:B0-----:R-:W-:-:S04]  /*03f0*/  IADD3 R2, P2, PT, R2, 0x8000, RZ ;  /* 0x0000800002027810 */ /* 0x001fc80007f5e0ff */
[----:B------:R-:W-:Y:S01]  /*0400*/  IADD3.X R3, PT, PT, RZ, R3, RZ, P2, !PT ;  /* 0x00000003ff037210 */ /* 0x000fe200017fe4ff */
        /* <DEDUP_REMOVED lines=17> */
.L_x_212:
[----:B------:R-:W-:Y:S05]  /*0520*/  BSYNC.RECONVERGENT B2 ;  /* 0x0000000000027941 */ /* 0x000fea0003800200 */
.L_x_211:
[----:B------:R-:W-:Y:S05]  /*0530*/  @!P1 BRA `(.L_x_210) ;  /* 0x0000000000e09947 */ /* 0x000fea0003800000 */
[----:B------:R-:W-:Y:S01]  /*0540*/  ISETP.GE.U32.AND P0, PT, R22, 0x8, PT ;  /* 0x000000081600780c */ /* 0x000fe20003f06070 */
[----:B------:R-:W-:Y:S01]  /*0550*/  BSSY.RECONVERGENT B2, `(.L_x_214) ;  /* 0x0000017000027945 */ /* 0x000fe20003800200 */
[----:B------:R-:W-:-:S04]  /*0560*/  LOP3.LUT R10, R6, 0x7, RZ, 0xc0, !PT ;  /* 0x00000007060a7812 */ /* 0x000fc800078ec0ff */
[----:B------:R-:W-:-:S07]  /*0570*/  ISETP.NE.AND P1, PT, R10, RZ, PT ;  /* 0x000000ff0a00720c */ /* 0x000fce0003f25270 */
[----:B------:R-:W-:Y:S06]  /*0580*/  @!P0 BRA `(.L_x_215) ;  /* 0x00000000004c8947 */ /* 0x000fec0003800000 */
[----:B------:R-:W0:Y:S02]  /*0590*/  LDC.64 R2, c[0x0][0x380] ;  /* 0x0000e000ff027b82 */ /* 0x000e240000000a00 */
[----:B0-----:R-:W-:-:S05]  /*05a0*/  IMAD.WIDE.U32 R2, R7, 0x4, R2 ;  /* 0x0000000407027825 */ /* 0x001fca00078e0002 */
        /* <DEDUP_REMOVED lines=17> */
.L_x_215:
[----:B------:R-:W-:Y:S05]  /*06c0*/  BSYNC.RECONVERGENT B2 ;  /* 0x0000000000027941 */ /* 0x000fea0003800200 */
.L_x_214:
        /* <DEDUP_REMOVED lines=17> */
.L_x_217:
[----:B------:R-:W-:Y:S05]  /*07e0*/  BSYNC.RECONVERGENT B2 ;  /* 0x0000000000027941 */ /* 0x000fea0003800200 */
.L_x_216:
[----:B------:R-:W-:Y:S05]  /*07f0*/  @!P1 BRA `(.L_x_210) ;  /* 0x0000000000309947 */ /* 0x000fea0003800000 */
[----:B------:R-:W0:Y:S01]  /*0800*/  LDC.64 R2, c[0x0][0x380] ;  /* 0x0000e000ff027b82 */ /* 0x000e220000000a00 */
[----:B------:R-:W-:Y:S01]  /*0810*/  IADD3 R6, PT, PT, -R6, RZ, RZ ;  /* 0x000000ff06067210 */ /* 0x000fe20007ffe1ff */
[----:B0-----:R-:W-:-:S05]  /*0820*/  IMAD.WIDE.U32 R2, R7, 0x4, R2 ;  /* 0x0000000407027825 */ /* 0x001fca00078e0002 */
[----:B------:R-:W-:-:S07]  /*0830*/  MOV R7, R3 ;  /* 0x0000000300077202 */ /* 0x000fce0000000f00 */
.L_x_218:
[----:B------:R-:W-:-:S06]  /*0840*/  MOV R3, R7 ;  /* 0x0000000700037202 */ /* 0x000fcc0000000f00 */
[----:B------:R0:W2:Y:S01]  /*0850*/  LDG.E R3, desc[UR6][R2.64] ;  /* 0x0000000602037981 */ /* 0x0000a2000c1e1900 */
[----:B------:R-:W-:-:S04]  /*0860*/  IADD3 R6, PT, PT, R6, 0x1, RZ ;  /* 0x0000000106067810 */ /* 0x000fc80007ffe0ff */
[----:B------:R-:W-:Y:S02]  /*0870*/  ISETP.NE.AND P0, PT, R6, RZ, PT ;  /* 0x000000ff0600720c */ /* 0x000fe40003f05270 */
[----:B0-----:R-:W-:-:S04]  /*0880*/  IADD3 R2, P1, PT, R2, 0x800, RZ ;  /* 0x0000080002027810 */ /* 0x001fc80007f3e0ff */
[----:B------:R-:W-:Y:S01]  /*0890*/  IADD3.X R7, PT, PT, RZ, R7, RZ, P1, !PT ;  /* 0x00000007ff077210 */ /* 0x000fe20000ffe4ff */
[----:B--2--5:R-:W-:-:S06]  /*08a0*/  FADD R0, R3, R0 ;  /* 0x0000000003007221 */ /* 0x024fcc0000000000 */
[----:B------:R-:W-:Y:S05]  /*08b0*/  @P0 BRA `(.L_x_218) ;  /* 0xfffffffc00e00947 */ /* 0x000fea000383ffff */
.L_x_210:
[----:B------:R-:W-:Y:S05]  /*08c0*/  BSYNC.RECONVERGENT B1 ;  /* 0x0000000000017941 */ /* 0x000fea0003800200 */
.L_x_209:
[----:B------:R-:W-:Y:S02]  /*08d0*/  ISETP.GE.U32.AND P0, PT, R4, 0x200, PT ;  /* 0x000002000400780c */ /* 0x000fe40003f06070 */
        /* <DEDUP_REMOVED lines=36> */
[----:B------:R-:W3:Y:S04]  /*0b20*/  LDS.128 R8, [UR4+0x30] ;  /* 0x00003004ff087984 */ /* 0x000ee80008000c00 */
[----:B------:R-:W4:Y:S01]  /*0b30*/  LDS.128 R16, [UR4+0x40] ;  /* 0x00004004ff107984 */ /* 0x000f220008000c00 */
[----:B0-----:R-:W-:-:S04]  /*0b40*/  FADD R5, R0, R5 ;  /* 0x0000000500057221 */ /* 0x001fc80000000000 */
        /* <DEDUP_REMOVED lines=9> */
[----:B------:R-:W-:-:S04]  /*0be0*/  FADD R11, R10, R11 ;  /* 0x0000000b0a0b7221 */ /* 0x000fc80000000000 */
[----:B----4-:R-:W-:-:S04]  /*0bf0*/  FADD R16, R11, R16 ;  /* 0x000000100b107221 */ /* 0x010fc80000000000 */
[----:B------:R-:W-:-:S04]  /*0c00*/  FADD R17, R16, R17 ;  /* 0x0000001110117221 */ /* 0x000fc80000000000 */
[----:B------:R-:W-:-:S04]  /*0c10*/  FADD R18, R17, R18 ;  /* 0x0000001211127221 */ /* 0x000fc80000000000 */
[----:B------:R-:W-:Y:S01]  /*0c20*/  FADD R0, R18, R19 ;  /* 0x0000001312007221 */ /* 0x000fe20000000000 */
[----:B------:R-:W-:Y:S06]  /*0c30*/  BRA `(.L_x_220) ;  /* 0x0000001400d87947 */ /* 0x000fec0003800000 */
.L_x_219:
[----:B------:R-:W1:Y:S01]  /*0c40*/  S2R R6, SR_LANEID ;  /* 0x0000000000067919 */ /* 0x000e620000000000 */
[----:B------:R-:W-:-:S04]  /*0c50*/  LOP3.LUT R0, R5, 0x3e0, RZ, 0xc0, !PT ;  /* 0x000003e005007812 */ /* 0x000fc800078ec0ff */
[----:B0-----:R-:W-:Y:S02]  /*0c60*/  IADD3 R3, PT, PT, R0, 0x20, RZ ;  /* 0x0000002000037810 */ /* 0x001fe40007ffe0ff */
[----:B------:R-:W-:Y:S02]  /*0c70*/  LOP3.LUT R7, RZ, R0, RZ, 0x33, !PT ;  /* 0x00000000ff077212 */ /* 0x000fe400078e33ff */
[-C--:B------:R-:W-:Y:S02]  /*0c80*/  ISETP.GT.U32.AND P0, PT, R3, R4.reuse, PT ;  /* 0x000000040300720c */ /* 0x080fe40003f04070 */
        /* <DEDUP_REMOVED lines=40> */
[----:B------:R-:W0:Y:S04]  /*0f10*/  LDS.128 R20, [UR4+0x10] ;  /* 0x00001004ff147984 */ /* 0x000e280008000c00 */
        /* <DEDUP_REMOVED lines=30> */
.L_x_206:
[----:B------:R-:W0:Y:S01]  /*1100*/  S2R R0, SR_TID.X ;  /* 0x0000000000007919 */ /* 0x000e220000002100 */
[----:B------:R-:W1:Y:S02]  /*1110*/  LDCU.64 UR4, c[0x0][0x380] ;  /* 0x00007000ff0477ac */ /* 0x000e640008000a00 */
[----:B-1----:R-:W-:Y:S02]  /*1120*/  MOV R12, UR4 ;  /* 0x00000004000c7c02 */ /* 0x002fe40008000f00 */
[----:B------:R-:W-:-:S03]  /*1130*/  MOV R13, UR5 ;  /* 0x00000005000d7c02 */ /* 0x000fc60008000f00 */
        /* <DEDUP_REMOVED lines=17> */
[----:B------:R-:W-:Y:S01]  /*1250*/  UMOV UR4, 0x2000 ;  /* 0x0000200000047882 */ /* 0x000fe20000000000 */
[----:B--2---:R-:W-:Y:S01]  /*1260*/  FADD R20, R20, R21 ;  /* 0x0000001514147221 */ /* 0x004fe20000000000 */
[----:B------:R-:W-:-:S04]  /*1270*/  IADD3 R21, PT, PT, R4, -0x2000, RZ ;  /* 0xffffe00004157810 */ /* 0x000fc80007ffe0ff */
[----:B------:R-:W-:Y:S01]  /*1280*/  ISETP.GE.U32.AND P0, PT, R21, 0x2000, PT ;  /* 0x000020001500780c */ /* 0x000fe20003f06070 */
[----:B---3--:R-:W-:Y:S01]  /*1290*/  FADD R6, R6, R7 ;  /* 0x0000000706067221 */ /* 0x008fe20000000000 */
[----:B----4-:R-:W-:-:S04]  /*12a0*/  FADD R9, R8, R9 ;  /* 0x0000000908097221 */ /* 0x010fc80000000000 */
[----:B------:R-:W-:Y:S01]  /*12b0*/  FADD R6, R6, R9 ;  /* 0x0000000906067221 */ /* 0x000fe20000000000 */
[----:B-----5:R-:W-:Y:S01]  /*12c0*/  FADD R10, R10, R11 ;  /* 0x0000000b0a0a7221 */ /* 0x020fe20000000000 */
[----:B------:R-:W-:-:S04]  /*12d0*/  FADD R15, R14, R15 ;  /* 0x0000000f0e0f7221 */ /* 0x000fc80000000000 */
[----:B------:R-:W-:Y:S01]  /*12e0*/  FADD R15, R10, R15 ;  /* 0x0000000f0a0f7221 */ /* 0x000fe20000000000 */
[----:B------:R-:W-:Y:S01]  /*12f0*/  FADD R16, R16, R17 ;  /* 0x0000001110107221 */ /* 0x000fe20000000000 */
[----:B------:R-:W-:-:S04]  /*1300*/  FADD R19, R18, R19 ;  /* 0x0000001312137221 */ /* 0x000fc80000000000 */
[----:B------:R-:W-:Y:S01]  /*1310*/  FADD R16, R16, R19 ;  /* 0x0000001310107221 */ /* 0x000fe20000000000 */
[----:B------:R-:W-:-:S04]  /*1320*/  FADD R5, R5, R22 ;  /* 0x0000001605057221 */ /* 0x000fc80000000000 */
[----:B------:R-:W-:Y:S01]  /*1330*/  FADD R5, R20, R5 ;  /* 0x0000000514057221 */ /* 0x000fe20000000000 */
[----:B------:R-:W-:-:S03]  /*1340*/  FADD R6, R6, R15 ;  /* 0x0000000f06067221 */ /* 0x000fc60000000000 */
[----:B------:R-:W-:-:S04]  /*1350*/  FADD R5, R16, R5 ;  /* 0x0000000510057221 */ /* 0x000fc80000000000 */
[----:B------:R-:W-:Y:S01]  /*1360*/  FADD R5, R6, R5 ;  /* 0x0000000506057221 */ /* 0x000fe20000000000 */
[----:B------:R-:W-:Y:S06]  /*1370*/  @!P0 BRA `(.L_x_221) ;  /* 0x0000000000ac8947 */ /* 0x000fec0003800000 */
[----:B------:R-:W0:Y:S01]  /*1380*/  LDC R4, c[0x0][0x390] ;  /* 0x0000e400ff047b82 */ /* 0x000e220000000800 */
[----:B------:R-:W-:-:S07]  /*1390*/  UMOV UR4, 0x2000 ;  /* 0x0000200000047882 */ /* 0x000fce0000000000 */
[----:B------:R-:W1:Y:S02]  /*13a0*/  LDC.64 R12, c[0x0][0x380] ;  /* 0x0000e000ff0c7b82 */ /* 0x000e640000000a00 */
.L_x_223:
[----:B------:R-:W-:-:S05]  /*13b0*/  IADD3 R3, PT, PT, R0, UR4, RZ ;  /* 0x0000000400037c10 */ /* 0x000fca000fffe0ff */
        /* <DEDUP_REMOVED lines=17> */
[----:B0-----:R-:W-:-:S04]  /*14d0*/  IADD3 R2, PT, PT, R4, -UR4, RZ ;  /* 0x8000000404027c10 */ /* 0x001fc8000fffe0ff */
        /* <DEDUP_REMOVED lines=18> */
[----:B------:R-:W-:-:S06]  /*1600*/  UIADD3 UR4, UPT, UPT, UR4, 0x2000, URZ ;  /* 0x0000200004047890 */ /* 0x000fcc000fffe0ff */
[----:B------:R-:W-:-:S13]  /*1610*/  ISETP.LT.U32.AND P0, PT, R21, UR4, PT ;  /* 0x0000000415007c0c */ /* 0x000fda000bf01070 */
[----:B------:R-:W-:Y:S05]  /*1620*/  @!P0 BRA `(.L_x_223) ;  /* 0xfffffffc00608947 */ /* 0x000fea000383ffff */
.L_x_221:
[----:B------:R-:W-:Y:S01]  /*1630*/  IADD3 R3, PT, PT, R4, -UR4, RZ ;  /* 0x8000000404037c10 */ /* 0x000fe2000fffe0ff */
[----:B------:R-:W-:Y:S03]  /*1640*/  BSSY.RECONVERGENT B1, `(.L_x_222) ;  /* 0x00000a3000017945 */ /* 0x000fe60003800200 */
[----:B------:R-:W-:-:S04]  /*1650*/  ISETP.GE.AND P0, PT, R0, R3, PT ;  /* 0x000000030000720c */ /* 0x000fc80003f06270 */
[----:B------:R-:W-:-:S13]  /*1660*/  ISETP.LE.U32.OR P0, PT, R4, UR4, P0 ;  /* 0x0000000404007c0c */ /* 0x000fda0008703470 */
[----:B------:R-:W-:Y:S05]  /*1670*/  @P0 BRA `(.L_x_224) ;  /* 0x00000008007c0947 */ /* 0x000fea0003800000 */
[-C--:B------:R-:W-:Y:S01]  /*1680*/  LOP3.LUT R3, RZ, R0.reuse, RZ, 0x33, !PT ;  /* 0x00000000ff037212 */ /* 0x080fe200078e33ff */
[----:B------:R-:W-:Y:S01]  /*1690*/  BSSY.RECONVERGENT B2, `(.L_x_225) ;  /* 0x0000052000027945 */ /* 0x000fe20003800200 */
[----:B------:R-:W-:Y:S02]  /*16a0*/  MOV R6, R0 ;  /* 0x0000000000067202 */ /* 0x000fe40000000f00 */
[----:B------:R-:W-:-:S04]  /*16b0*/  IADD3 R3, PT, PT, R4, -UR4, R3 ;  /* 0x8000000404037c10 */ /* 0x000fc8000fffe003 */
[C---:B------:R-:W-:Y:S02]  /*16c0*/  ISETP.GE.U32.AND P0, PT, R3.reuse, 0x1e00, PT ;  /* 0x00001e000300780c */ /* 0x040fe40003f06070 */
[----:B------:R-:W-:-:S04]  /*16d0*/  LEA.HI R3, R3, 0x1, RZ, 0x17 ;  /* 0x0000000103037811 */ /* 0x000fc800078fb8ff */
[----:B------:R-:W-:-:S07]  /*16e0*/  LOP3.LUT R4, R3, 0xf, RZ, 0xc0, !PT ;  /* 0x0000000f03047812 */ /* 0x000fce00078ec0ff */
[----:B------:R-:W-:Y:S05]  /*16f0*/  @!P0 BRA `(.L_x_226) ;  /* 0x00000004002c8947 */ /* 0x000fea0003800000 */
[----:B------:R-:W-:Y:S01]  /*1700*/  LOP3.LUT R7, R3, 0xfffff0, RZ, 0xc0, !PT ;  /* 0x00fffff003077812 */ /* 0x000fe200078ec0ff */
[----:B------:R-:W-:Y:S01]  /*1710*/  BSSY.RECONVERGENT B3, `(.L_x_227) ;  /* 0x0000048000037945 */ /* 0x000fe20003800200 */
[C---:B------:R-:W-:Y:S02]  /*1720*/  LOP3.LUT R6, R0.reuse, 0x1000, RZ, 0xfc, !PT ;  /* 0x0000100000067812 */ /* 0x040fe400078efcff */
[----:B------:R-:W-:Y:S02]  /*1730*/  IADD3 R2, PT, PT, R0, UR4, RZ ;  /* 0x0000000400027c10 */ /* 0x000fe4000fffe0ff */
[----:B------:R-:W-:-:S07]  /*1740*/  IADD3 R7, PT, PT, -R7, RZ, RZ ;  /* 0x000000ff07077210 */ /* 0x000fce0007ffe1ff */
.L_x_228:
[C---:B------:R-:W-:Y:S01]  /*1750*/  IADD3 R19, PT, PT, R2.reuse, 0x200, RZ ;  /* 0x0000020002137810 */ /* 0x040fe20007ffe0ff */
[C---:B------:R-:W-:Y:S01]  /*1760*/  IMAD.WIDE.U32 R14, R2.reuse, 0x4, R12 ;  /* 0x00000004020e7825 */ /* 0x040fe200078e000c */
[----:B------:R-:W-:-:S03]  /*1770*/  IADD3 R11, PT, PT, R2, 0x400, RZ ;  /* 0x00000400020b7810 */ /* 0x000fc60007ffe0ff */
[--C-:B------:R-:W-:Y:S01]  /*1780*/  IMAD.WIDE.U32 R18, R19, 0x4, R12.reuse ;  /* 0x0000000413127825 */ /* 0x100fe200078e000c */
[----:B------:R0:W2:Y:S01]  /*1790*/  LDG.E R8, desc[UR6][R14.64] ;  /* 0x000000060e087981 */ /* 0x0000a2000c1e1900 */
[C---:B------:R-:W-:Y:S02]  /*17a0*/  IADD3 R21, PT, PT, R2.reuse, 0x600, RZ ;  /* 0x0000060002157810 */ /* 0x040fe40007ffe0ff */
[--C-:B------:R-:W-:Y:S01]  /*17b0*/  IMAD.WIDE.U32 R10, R11, 0x4, R12.reuse ;  /* 0x000000040b0a7825 */ /* 0x100fe200078e000c */
[----:B------:R1:W3:Y:S01]  /*17c0*/  LDG.E R9, desc[UR6][R18.64] ;  /* 0x0000000612097981 */ /* 0x0002e2000c1e1900 */
[C---:B------:R-:W-:Y:S02]  /*17d0*/  IADD3 R17, PT, PT, R2.reuse, 0x800, RZ ;  /* 0x0000080002117810 */ /* 0x040fe40007ffe0ff */
[--C-:B------:R-:W-:Y:S02]  /*17e0*/  IMAD.WIDE.U32 R20, R21, 0x4, R12.reuse ;  /* 0x0000000415147825 */ /* 0x100fe400078e000c */
[----:B------:R4:W5:Y:S01]  /*17f0*/  LDG.E R10, desc[UR6][R10.64] ;  /* 0x000000060a0a7981 */ /* 0x000962000c1e1900 */
[----:B------:R-:W-:Y:S01]  /*1800*/  IADD3 R29, PT, PT, R2, 0xa00, RZ ;  /* 0x00000a00021d7810 */ /* 0x000fe20007ffe0ff */
[----:B------:R-:W-:-:S02]  /*1810*/  IMAD.WIDE.U32 R16, R17, 0x4, R12 ;  /* 0x0000000411107825 */ /* 0x000fc400078e000c */
[----:B------:R4:W5:Y:S01]  /*1820*/  LDG.E R27, desc[UR6][R20.64] ;  /* 0x00000006141b7981 */ /* 0x000962000c1e1900 */
[C---:B------:R-:W-:Y:S01]  /*1830*/  IADD3 R23, PT, PT, R2.reuse, 0xc00, RZ ;  /* 0x00000c0002177810 */ /* 0x040fe20007ffe0ff */
[--C-:B------:R-:W-:Y:S02]  /*1840*/  IMAD.WIDE.U32 R28, R29, 0x4, R12.reuse ;  /* 0x000000041d1c7825 */ /* 0x100fe400078e000c */
[----:B------:R-:W5:Y:S01]  /*1850*/  LDG.E R26, desc[UR6][R16.64] ;  /* 0x00000006101a7981 */ /* 0x000f62000c1e1900 */
[C---:B------:R-:W-:Y:S01]  /*1860*/  IADD3 R22, PT, PT, R2.reuse, 0xe00, RZ ;  /* 0x00000e0002167810 */ /* 0x040fe20007ffe0ff */
[--C-:B0-----:R-:W-:Y:S02]  /*1870*/  IMAD.WIDE.U32 R14, R23, 0x4, R12.reuse ;  /* 0x00000004170e7825 */ /* 0x101fe400078e000c */
[----:B------:R0:W5:Y:S01]  /*1880*/  LDG.E R25, desc[UR6][R28.64] ;  /* 0x000000061c197981 */ /* 0x000162000c1e1900 */
[----:B------:R-:W-:Y:S01]  /*1890*/  IADD3 R23, PT, PT, R2, 0x1000, RZ ;  /* 0x0000100002177810 */ /* 0x000fe20007ffe0ff */
[----:B-1----:R-:W-:-:S02]  /*18a0*/  IMAD.WIDE.U32 R18, R22, 0x4, R12 ;  /* 0x0000000416127825 */ /* 0x002fc400078e000c */
[----:B------:R1:W5:Y:S01]  /*18b0*/  LDG.E R24, desc[UR6][R14.64] ;  /* 0x000000060e187981 */ /* 0x000362000c1e1900 */
[C---:B----4-:R-:W-:Y:S01]  /*18c0*/  IADD3 R11, PT, PT, R2.reuse, 0x1200, RZ ;  /* 0x00001200020b7810 */ /* 0x050fe20007ffe0ff */
[--C-:B------:R-:W-:Y:S02]  /*18d0*/  IMAD.WIDE.U32 R20, R23, 0x4, R12.reuse ;  /* 0x0000000417147825 */ /* 0x100fe400078e000c */
[----:B------:R4:W5:Y:S01]  /*18e0*/  LDG.E R23, desc[UR6][R18.64] ;  /* 0x0000000612177981 */ /* 0x000962000c1e1900 */
[C---:B0-----:R-:W-:Y:S01]  /*18f0*/  IADD3 R29, PT, PT, R2.reuse, 0x1400, RZ ;  /* 0x00001400021d7810 */ /* 0x041fe20007ffe0ff */
[--C-:B------:R-:W-:Y:S02]  /*1900*/  IMAD.WIDE.U32 R16, R11, 0x4, R12.reuse ;  /* 0x000000040b107825 */ /* 0x100fe400078e000c */
[----:B------:R-:W5:Y:S01]  /*1910*/  LDG.E R22, desc[UR6][R20.64] ;  /* 0x0000000614167981 */ /* 0x000f62000c1e1900 */
[----:B-1----:R-:W-:Y:S01]  /*1920*/  IADD3 R15, PT, PT, R2, 0x1600, RZ ;  /* 0x00001600020f7810 */ /* 0x002fe20007ffe0ff */
[----:B------:R-:W-:-:S02]  /*1930*/  IMAD.WIDE.U32 R28, R29, 0x4, R12 ;  /* 0x000000041d1c7825 */ /* 0x000fc400078e000c */
[----:B------:R0:W5:Y:S01]  /*1940*/  LDG.E R11, desc[UR6][R16.64] ;  /* 0x00000006100b7981 */ /* 0x000162000c1e1900 */
[C---:B----4-:R-:W-:Y:S01]  /*1950*/  IADD3 R19, PT, PT, R2.reuse, 0x1800, RZ ;  /* 0x0000180002137810 */ /* 0x050fe20007ffe0ff */
[--C-:B------:R-:W-:Y:S02]  /*1960*/  IMAD.WIDE.U32 R14, R15, 0x4, R12.reuse ;  /* 0x000000040f0e7825 */ /* 0x100fe400078e000c */
[----:B------:R-:W4:Y:S02]  /*1970*/  LDG.E R28, desc[UR6][R28.64] ;  /* 0x000000061c1c7981 */ /* 0x000f24000c1e1900 */
[----:B------:R-:W-:Y:S01]  /*1980*/  IMAD.WIDE.U32 R18, R19, 0x4, R12 ;  /* 0x0000000413127825 */ /* 0x000fe200078e000c */
[C---:B0-----:R-:W-:Y:S02]  /*1990*/  IADD3 R17, PT, PT, R2.reuse, 0x1a00, RZ ;  /* 0x00001a0002117810 */ /* 0x041fe40007ffe0ff */
[----:B------:R-:W-:-:S03]  /*19a0*/  IADD3 R21, PT, PT, R2, 0x1c00, RZ ;  /* 0x00001c0002157810 */ /* 0x000fc60007ffe0ff */
[----:B------:R-:W4:Y:S04]  /*19b0*/  LDG.E R18, desc[UR6][R18.64] ;  /* 0x0000000612127981 */ /* 0x000f28000c1e1900 */
[----:B------:R0:W4:Y:S01]  /*19c0*/  LDG.E R29, desc[UR6][R14.64] ;  /* 0x000000060e1d7981 */ /* 0x000122000c1e1900 */
[----:B------:R-:W-:Y:S01]  /*19d0*/  IADD3 R20, PT, PT, R2, 0x1e00, RZ ;  /* 0x00001e0002147810 */ /* 0x000fe20007ffe0ff */
[----:B0-----:R-:W-:-:S04]  /*19e0*/  IMAD.WIDE.U32 R14, R17, 0x4, R12 ;  /* 0x00000004110e7825 */ /* 0x001fc800078e000c */
[--C-:B------:R-:W-:Y:S02]  /*19f0*/  IMAD.WIDE.U32 R16, R21, 0x4, R12.reuse ;  /* 0x0000000415107825 */ /* 0x100fe400078e000c */
[----:B------:R-:W4:Y:S02]  /*1a00*/  LDG.E R14, desc[UR6][R14.64] ;  /* 0x000000060e0e7981 */ /* 0x000f24000c1e1900 */
[----:B------:R-:W-:Y:S02]  /*1a10*/  IMAD.WIDE.U32 R20, R20, 0x4, R12 ;  /* 0x0000000414147825 */ /* 0x000fe400078e000c */
[----:B------:R-:W4:Y:S04]  /*1a20*/  LDG.E R16, desc[UR6][R16.64] ;  /* 0x0000000610107981 */ /* 0x000f28000c1e1900 */
[----:B------:R-:W4:Y:S01]  /*1a30*/  LDG.E R20, desc[UR6][R20.64] ;  /* 0x0000000614147981 */ /* 0x000f22000c1e1900 */
[----:B------:R-:W-:-:S04]  /*1a40*/  IADD3 R7, PT, PT, R7, 0x10, RZ ;  /* 0x0000001007077810 */ /* 0x000fc80007ffe0ff */
[----:B------:R-:W-:Y:S02]  /*1a50*/  ISETP.NE.AND P0, PT, R7, RZ, PT ;  /* 0x000000ff0700720c */ /* 0x000fe40003f05270 */
[----:B------:R-:W-:Y:S02]  /*1a60*/  IADD3 R6, PT, PT, R6, 0x2000, RZ ;  /* 0x0000200006067810 */ /* 0x000fe40007ffe0ff */
[----:B------:R-:W-:Y:S01]  /*1a70*/  IADD3 R2, PT, PT, R2, 0x2000, RZ ;  /* 0x0000200002027810 */ /* 0x000fe20007ffe0ff */
[----:B--2---:R-:W-:-:S04]  /*1a80*/  FADD R8, R8, R5 ;  /* 0x0000000508087221 */ /* 0x004fc80000000000 */
[----:B---3--:R-:W-:-:S04]  /*1a90*/  FADD R9, R8, R9 ;  /* 0x0000000908097221 */ /* 0x008fc80000000000 */
        /* <DEDUP_REMOVED lines=8> */
[----:B----4-:R-:W-:-:S04]  /*1b20*/  FADD R28, R11, R28 ;  /* 0x0000001c0b1c7221 */ /* 0x010fc80000000000 */
[----:B------:R-:W-:-:S04]  /*1b30*/  FADD R29, R28, R29 ;  /* 0x0000001d1c1d7221 */ /* 0x000fc80000000000 */
[----:B------:R-:W-:-:S04]  /*1b40*/  FADD R29, R29, R18 ;  /* 0x000000121d1d7221 */ /* 0x000fc80000000000 */
[----:B------:R-:W-:-:S04]  /*1b50*/  FADD R29, R29, R14 ;  /* 0x0000000e1d1d7221 */ /* 0x000fc80000000000 */
[----:B------:R-:W-:-:S04]  /*1b60*/  FADD R29, R29, R16 ;  /* 0x000000101d1d7221 */ /* 0x000fc80000000000 */
[----:B------:R-:W-:Y:S01]  /*1b70*/  FADD R5, R29, R20 ;  /* 0x000000141d057221 */ /* 0x000fe20000000000 */
[----:B------:R-:W-:Y:S06]  /*1b80*/  @P0 BRA `(.L_x_228) ;  /* 0xfffffff800f00947 */ /* 0x000fec000383ffff */
[----:B------:R-:W-:Y:S05]  /*1b90*/  BSYNC.RECONVERGENT B3 ;  /* 0x0000000000037941 */ /* 0x000fea0003800200 */
.L_x_227:
[----:B------:R-:W-:-:S07]  /*1ba0*/  IADD3 R6, PT, PT, R6, -0x1000, RZ ;  /* 0xfffff00006067810 */ /* 0x000fce0007ffe0ff */
.L_x_226:
[----:B------:R-:W-:Y:S05]  /*1bb0*/  BSYNC.RECONVERGENT B2 ;  /* 0x0000000000027941 */ /* 0x000fea0003800200 */
.L_x_225:
[----:B------:R-:W-:-:S13]  /*1bc0*/  ISETP.NE.AND P0, PT, R4, RZ, PT ;  /* 0x000000ff0400720c */ /* 0x000fda0003f05270 */
[----:B------:R-:W-:Y:S05]  /*1bd0*/  @!P0 BRA `(.L_x_224) ;  /* 0x0000000400248947 */ /* 0x000fea0003800000 */
[----:B------:R-:W-:Y:S01]  /*1be0*/  ISETP.GE.U32.AND P0, PT, R4, 0x8, PT ;  /* 0x000000080400780c */ /* 0x000fe20003f06070 */
[----:B------:R-:W-:Y:S01]  /*1bf0*/  BSSY.RECONVERGENT B2, `(.L_x_229) ;  /* 0x0000025000027945 */ /* 0x000fe20003800200 */
[----:B------:R-:W-:-:S04]  /*1c00*/  LOP3.LUT R22, R3, 0x7, RZ, 0xc0, !PT ;  /* 0x0000000703167812 */ /* 0x000fc800078ec0ff */
[----:B------:R-:W-:-:S07]  /*1c10*/  ISETP.NE.AND P1, PT, R22, RZ, PT ;  /* 0x000000ff1600720c */ /* 0x000fce0003f25270 */
[----:B------:R-:W-:Y:S06]  /*1c20*/  @!P0 BRA `(.L_x_230) ;  /* 0x0000000000848947 */ /* 0x000fec0003800000 */
[----:B------:R-:W-:-:S04]  /*1c30*/  IADD3 R7, PT, PT, R6, UR4, RZ ;  /* 0x0000000406077c10 */ /* 0x000fc8000fffe0ff */
        /* <DEDUP_REMOVED lines=32> */
.L_x_230:
[----:B------:R-:W-:Y:S05]  /*1e40*/  BSYNC.RECONVERGENT B2 ;  /* 0x0000000000027941 */ /* 0x000fea0003800200 */
.L_x_229:
        /* <DEDUP_REMOVED lines=23> */
.L_x_232:
[----:B------:R-:W-:Y:S05]  /*1fc0*/  BSYNC.RECONVERGENT B2 ;  /* 0x0000000000027941 */ /* 0x000fea0003800200 */
.L_x_231:
[----:B------:R-:W-:Y:S05]  /*1fd0*/  @!P1 BRA `(.L_x_224) ;  /* 0x0000000000249947 */ /* 0x000fea0003800000 */
[----:B------:R-:W-:Y:S02]  /*1fe0*/  IADD3 R7, PT, PT, R6, UR4, RZ ;  /* 0x0000000406077c10 */ /* 0x000fe4000fffe0ff */
[----:B------:R-:W-:-:S07]  /*1ff0*/  IADD3 R4, PT, PT, -R4, RZ, RZ ;  /* 0x000000ff04047210 */ /* 0x000fce0007ffe1ff */
.L_x_233:
[----:B------:R-:W-:-:S06]  /*2000*/  IMAD.WIDE.U32 R2, R7, 0x4, R12 ;  /* 0x0000000407027825 */ /* 0x000fcc00078e000c */
[----:B------:R-:W2:Y:S01]  /*2010*/  LDG.E R2, desc[UR6][R2.64] ;  /* 0x0000000602027981 */ /* 0x000ea2000c1e1900 */
[----:B------:R-:W-:Y:S02]  /*2020*/  IADD3 R4, PT, PT, R4, 0x1, RZ ;  /* 0x0000000104047810 */ /* 0x000fe40007ffe0ff */
[----:B------:R-:W-:Y:S02]  /*2030*/  IADD3 R7, PT, PT, R7, 0x200, RZ ;  /* 0x0000020007077810 */ /* 0x000fe40007ffe0ff */
[----:B------:R-:W-:Y:S01]  /*2040*/  ISETP.NE.AND P0, PT, R4, RZ, PT ;  /* 0x000000ff0400720c */ /* 0x000fe20003f05270 */
[----:B--2---:R-:W-:-:S12]  /*2050*/  FADD R5, R2, R5 ;  /* 0x0000000502057221 */ /* 0x004fd80000000000 */
[----:B------:R-:W-:Y:S05]  /*2060*/  @P0 BRA `(.L_x_233) ;  /* 0xfffffffc00e40947 */ /* 0x000fea000383ffff */
.L_x_224:
[----:B------:R-:W-:Y:S05]  /*2070*/  BSYNC.RECONVERGENT B1 ;  /* 0x0000000000017941 */ /* 0x000fea0003800200 */
.L_x_222:
        /* <DEDUP_REMOVED lines=33> */
[----:B------:R-:W3:Y:S04]  /*2290*/  LDS.128 R8, [UR4+0x30] ;  /* 0x00003004ff087984 */ /* 0x000ee80008000c00 */
[----:B------:R-:W4:Y:S01]  /*22a0*/  LDS.128 R16, [UR4+0x40] ;  /* 0x00004004ff107984 */ /* 0x000f220008000c00 */
[----:B0-----:R-:W-:-:S04]  /*22b0*/  FADD R5, R0, R5 ;  /* 0x0000000500057221 */ /* 0x001fc80000000000 */
        /* <DEDUP_REMOVED lines=13> */
[----:B------:R-:W-:-:S07]  /*2390*/  FADD R0, R18, R19 ;  /* 0x0000001312007221 */ /* 0x000fce0000000000 */
.L_x_220:
[----:B------:R-:W-:Y:S05]  /*23a0*/  BSYNC.RECONVERGENT B0 ;  /* 0x0000000000007941 */ /* 0x000fea0003800200 */
.L_x_205:
[----:B------:R-:W-:Y:S05]  /*23b0*/  @P0 EXIT ;  /* 0x000000000000094d */ /* 0x000fea0003800000 */
[----:B012---:R-:W0:Y:S01]  /*23c0*/  LDC.64 R2, c[0x0][0x388] ;  /* 0x0000e200ff027b82 */ /* 0x007e220000000a00 */
[----:B------:R-:W1:Y:S02]  /*23d0*/  LDCU UR4, c[0x0][0x398] ;  /* 0x00007300ff0477ac */ /* 0x000e640008000800 */
[----:B-1----:R-:W-:-:S05]  /*23e0*/  FADD R5, R0, UR4 ;  /* 0x0000000400057e21 */ /* 0x002fca0008000000 */
[----:B0-----:R-:W-:Y:S01]  /*23f0*/  STG.E desc[UR6][R2.64], R5 ;  /* 0x0000000502007986 */ /* 0x001fe2000c101906 */
[----:B------:R-:W-:Y:S05]  /*2400*/  EXIT ;  /* 0x000000000000794d */ /* 0x000fea0003800000 */
.L_x_234:
        /* <DEDUP_REMOVED lines=15> */
.L_x_307:


//--------------------- .text._ZN3cub18CUB_300001_SM_10006detail11EmptyKernelIvEEvv --------------------------
	.section	.text._ZN3cub18CUB_300001_SM_10006detail11EmptyKernelIvEEvv,"ax",@progbits
	.align	128
        .global         _ZN3cub18CUB_300001_SM_10006detail11EmptyKernelIvEEvv
        .type           _ZN3cub18CUB_300001_SM_10006detail11EmptyKernelIvEEvv,@function
        .size           _ZN3cub18CUB_300001_SM_10006detail11EmptyKernelIvEEvv,(.L_x_308 - _ZN3cub18CUB_300001_SM_10006detail11EmptyKernelIvEEvv)
        .other          _ZN3cub18CUB_300001_SM_10006detail11EmptyKernelIvEEvv,@"STO_CUDA_ENTRY STV_DEFAULT"
_ZN3cub18CUB_300001_SM_10006detail11EmptyKernelIvEEvv:
.text._ZN3cub18CUB_300001_SM_10006detail11EmptyKernelIvEEvv:
[----:B------:R-:W-:Y:S01]  /*0000*/  LDC R1, c[0x0][0x37c] ;  /* 0x0000df00ff017b82 */ /* 0x000fe20000000800 */
[----:B------:R-:W-:Y:S05]  /*0010*/  EXIT ;  /* 0x000000000000794d */ /* 0x000fea0003800000 */
.L_x_235:
        /* <DEDUP_REMOVED lines=14> */
.L_x_308:


//--------------------- .text._Z25calculate_part_modularityiiPiS_Pff --------------------------
	.section	.text._Z25calculate_part_modularityiiPiS_Pff,"ax",@progbits
	.align	128
        .global         _Z25calculate_part_modularityiiPiS_Pff
        .type           _Z25calculate_part_modularityiiPiS_Pff,@function
        .size           _Z25calculate_part_modularityiiPiS_Pff,(.L_x_299 - _Z25calculate_part_modularityiiPiS_Pff)
        .other          _Z25calculate_part_modularityiiPiS_Pff,@"STO_CUDA_ENTRY STV_DEFAULT"
_Z25calculate_part_modularityiiPiS_Pff:
.text._Z25calculate_part_modularityiiPiS_Pff:
[----:B------:R-:W-:Y:S01]  /*0000*/  LDC R1, c[0x0][0x37c] ;  /* 0x0000df00ff017b82 */ /* 0x000fe20000000800 */
[----:B------:R-:W0:Y:S07]  /*0010*/  S2R R3, SR_TID.X ;  /* 0x0000000000037919 */ /* 0x000e2e0000002100 */
[----:B------:R-:W0:Y:S01]  /*0020*/  S2UR UR4, SR_CTAID.X ;  /* 0x00000000000479c3 */ /* 0x000e220000002500 */
[----:B------:R-:W1:Y:S07]  /*0030*/  LDCU UR5, c[0x0][0x380] ;  /* 0x00007000ff0577ac */ /* 0x000e6e0008000800 */
[----:B------:R-:W0:Y:S02]  /*0040*/  LDC R4, c[0x0][0x360] ;  /* 0x0000d800ff047b82 */ /* 0x000e240000000800 */
[----:B0-----:R-:W-:-:S05]  /*0050*/  IMAD R4, R4, UR4, R3 ;  /* 0x0000000404047c24 */ /* 0x001fca000f8e0203 */
[----:B-1----:R-:W-:-:S13]  /*0060*/  ISETP.GE.AND P0, PT, R4, UR5, PT ;  /* 0x0000000504007c0c */ /* 0x002fda000bf06270 */
[----:B------:R-:W-:Y:S05]  /*0070*/  @P0 EXIT ;  /* 0x000000000000094d */ /* 0x000fea0003800000 */
[----:B------:R-:W0:Y:S01]  /*0080*/  LDC.64 R6, c[0x0][0x388] ;  /* 0x0000e200ff067b82 */ /* 0x000e220000000a00 */
[----:B------:R-:W1:Y:S01]  /*0090*/  LDCU.64 UR4, c[0x0][0x358] ;  /* 0x00006b00ff0477ac */ /* 0x000e620008000a00 */
[----:B------:R-:W2:Y:S06]  /*00a0*/  LDCU UR6, c[0x0][0x384] ;  /* 0x00007080ff0677ac */ /* 0x000eac0008000800 */
[----:B------:R-:W3:Y:S01]  /*00b0*/  LDC.64 R8, c[0x0][0x390] ;  /* 0x0000e400ff087b82 */ /* 0x000ee20000000a00 */
[----:B0-----:R-:W-:-:S05]  /*00c0*/  IMAD.WIDE R6, R4, 0x4, R6 ;  /* 0x0000000404067825 */ /* 0x001fca00078e0206 */
[----:B-1----:R-:W4:Y:S01]  /*00d0*/  LDG.E R2, desc[UR4][R6.64] ;  /* 0x0000000406027981 */ /* 0x002f22000c1e1900 */
[----:B---3--:R-:W-:-:S05]  /*00e0*/  IMAD.WIDE R8, R4, 0x4, R8 ;  /* 0x0000000404087825 */ /* 0x008fca00078e0208 */
[----:B------:R-:W3:Y:S01]  /*00f0*/  LDG.E R0, desc[UR4][R8.64] ;  /* 0x0000000408007981 */ /* 0x000ee2000c1e1900 */
[----:B--2---:R-:W-:Y:S01]  /*0100*/  I2FP.F32.S32 R3, UR6 ;  /* 0x0000000600037c45 */ /* 0x004fe20008201400 */
[----:B------:R-:W-:Y:S03]  /*0110*/  BSSY.RECONVERGENT B0, `(.L_x_236) ;  /* 0x000000e000007945 */ /* 0x000fe60003800200 */
[----:B------:R-:W0:Y:S02]  /*0120*/  MUFU.RCP R10, R3 ;  /* 0x00000003000a7308 */ /* 0x000e240000001000 */
[----:B0-----:R-:W-:-:S04]  /*0130*/  FFMA R5, -R3, R10, 1 ;  /* 0x3f80000003057423 */ /* 0x001fc8000000010a */
[----:B------:R-:W-:Y:S01]  /*0140*/  FFMA R5, R10, R5, R10 ;  /* 0x000000050a057223 */ /* 0x000fe2000000000a */
[----:B----4-:R-:W-:-:S04]  /*0150*/  I2FP.F32.S32 R2, R2 ;  /* 0x0000000200027245 */ /* 0x010fc80000201400 */
[----:B------:R-:W0:Y:S01]  /*0160*/  FCHK P0, R2, R3 ;  /* 0x0000000302007302 */ /* 0x000e220000000000 */
[----:B------:R-:W-:Y:S01]  /*0170*/  FFMA R10, R2, R5, RZ ;  /* 0x00000005020a7223 */ /* 0x000fe200000000ff */
[----:B---3--:R-:W-:-:S03]  /*0180*/  I2FP.F32.S32 R0, R0 ;  /* 0x0000000000007245 */ /* 0x008fc60000201400 */
[----:B------:R-:W-:-:S04]  /*0190*/  FFMA R6, -R3, R10, R2 ;  /* 0x0000000a03067223 */ /* 0x000fc80000000102 */
[----:B------:R-:W-:Y:S01]  /*01a0*/  FFMA R5, R5, R6, R10 ;  /* 0x0000000605057223 */ /* 0x000fe2000000000a */
[----:B0-----:R-:W-:Y:S06]  /*01b0*/  @!P0 BRA `(.L_x_237) ;  /* 0x00000000000c8947 */ /* 0x001fec0003800000 */
[----:B------:R-:W-:-:S07]  /*01c0*/  MOV R6, 0x1e0 ;  /* 0x000001e000067802 */ /* 0x000fce0000000f00 */
[----:B------:R-:W-:Y:S05]  /*01d0*/  CALL.REL.NOINC `($__internal_0_$__cuda_sm3x_div_rn_noftz_f32_slowpath) ;  /* 0x0000000400747944 */ /* 0x000fea0003c00000 */
[----:B------:R-:W-:-:S07]  /*01e0*/  MOV R5, R2 ;  /* 0x0000000200057202 */ /* 0x000fce0000000f00 */
.L_x_237:
[----:B------:R-:W-:Y:S05]  /*01f0*/  BSYNC.RECONVERGENT B0 ;  /* 0x0000000000007941 */ /* 0x000fea0003800200 */
.L_x_236:
[----:B------:R-:W-:Y:S01]  /*0200*/  FADD R3, R3, R3 ;  /* 0x0000000303037221 */ /* 0x000fe20000000000 */
[----:B------:R-:W-:Y:S03]  /*0210*/  BSSY.RECONVERGENT B0, `(.L_x_238) ;  /* 0x000000d000007945 */ /* 0x000fe60003800200 */
[----:B------:R-:W0:Y:S08]  /*0220*/  MUFU.RCP R2, R3 ;  /* 0x0000000300027308 */ /* 0x000e300000001000 */
[----:B------:R-:W1:Y:S01]  /*0230*/  FCHK P0, R0, R3 ;  /* 0x0000000300007302 */ /* 0x000e620000000000 */
[----:B0-----:R-:W-:-:S04]  /*0240*/  FFMA R7, -R3, R2, 1 ;  /* 0x3f80000003077423 */ /* 0x001fc80000000102 */
[----:B------:R-:W-:-:S04]  /*0250*/  FFMA R7, R2, R7, R2 ;  /* 0x0000000702077223 */ /* 0x000fc80000000002 */
[----:B------:R-:W-:-:S04]  /*0260*/  FFMA R6, R0, R7, RZ ;  /* 0x0000000700067223 */ /* 0x000fc800000000ff */
[----:B------:R-:W-:-:S04]  /*0270*/  FFMA R2, -R3, R6, R0 ;  /* 0x0000000603027223 */ /* 0x000fc80000000100 */
[----:B------:R-:W-:Y:S01]  /*0280*/  FFMA R6, R7, R2, R6 ;  /* 0x0000000207067223 */ /* 0x000fe20000000006 */
[----:B-1----:R-:W-:Y:S06]  /*0290*/  @!P0 BRA `(.L_x_239) ;  /* 0x0000000000108947 */ /* 0x002fec0003800000 */
[----:B------:R-:W-:Y:S01]  /*02a0*/  IMAD.MOV.U32 R2, RZ, RZ, R0 ;  /* 0x000000ffff027224 */ /* 0x000fe200078e0000 */
[----:B------:R-:W-:-:S07]  /*02b0*/  MOV R6, 0x2d0 ;  /* 0x000002d000067802 */ /* 0x000fce0000000f00 */
[----:B------:R-:W-:Y:S05]  /*02c0*/  CALL.REL.NOINC `($__internal_0_$__cuda_sm3x_div_rn_noftz_f32_slowpath) ;  /* 0x0000000400387944 */ /* 0x000fea0003c00000 */
[----:B------:R-:W-:-:S07]  /*02d0*/  MOV R6, R2 ;  /* 0x0000000200067202 */ /* 0x000fce0000000f00 */
.L_x_239:
[----:B------:R-:W-:Y:S05]  /*02e0*/  BSYNC.RECONVERGENT B0 ;  /* 0x0000000000007941 */ /* 0x000fea0003800200 */
.L_x_238:
[----:B------:R-:W0:Y:S01]  /*02f0*/  LDC.64 R2, c[0x0][0x398] ;  /* 0x0000e600ff027b82 */ /* 0x000e220000000a00 */
[----:B------:R-:W-:Y:S01]  /*0300*/  FSETP.NEU.AND P0, PT, R6, 1, PT ;  /* 0x3f8000000600780b */ /* 0x000fe20003f0d000 */
[----:B------:R-:W-:Y:S01]  /*0310*/  BSSY.RECONVERGENT B0, `(.L_x_240) ;  /* 0x0000044000007945 */ /* 0x000fe20003800200 */
[----:B------:R-:W-:-:S11]  /*0320*/  IMAD.MOV.U32 R0, RZ, RZ, 0x3f800000 ;  /* 0x3f800000ff007424 */ /* 0x000fd600078e00ff */
[----:B------:R-:W-:Y:S05]  /*0330*/  @!P0 BRA `(.L_x_241) ;  /* 0x0000000400048947 */ /* 0x000fea0003800000 */
[----:B------:R-:W-:-:S13]  /*0340*/  FSETP.NAN.AND P0, PT, |R6|, |R6|, PT ;  /* 0x400000060600720b */ /* 0x000fda0003f08200 */
[----:B------:R-:W-:Y:S01]  /*0350*/  @P0 FADD R0, R6, 2 ;  /* 0x4000000006000421 */ /* 0x000fe20000000000 */
[----:B------:R-:W-:Y:S06]  /*0360*/  @P0 BRA `(.L_x_241) ;  /* 0x0000000000f80947 */ /* 0x000fec0003800000 */
[C---:B------:R-:W-:Y:S01]  /*0370*/  FMUL R7, |R6|.reuse, 16777216 ;  /* 0x4b80000006077820 */ /* 0x040fe20000400200 */
[----:B------:R-:W-:Y:S01]  /*0380*/  FSETP.GEU.AND P0, PT, |R6|, 1.175494350822287508e-38, PT ;  /* 0x008000000600780b */ /* 0x000fe20003f0e200 */
[----:B------:R-:W-:-:S03]  /*0390*/  HFMA2 R14, -RZ, RZ, 0.771484375, 0.21533203125 ;  /* 0x3a2c32e4ff0e7431 */ /* 0x000fc600000001ff */
[----:B------:R-:W-:-:S04]  /*03a0*/  FSEL R7, R7, |R6|, !P0 ;  /* 0x4000000607077208 */ /* 0x000fc80004000000 */
[----:B------:R-:W-:-:S04]  /*03b0*/  IADD3 R0, PT, PT, R7, -0x3f3504f3, RZ ;  /* 0xc0cafb0d07007810 */ /* 0x000fc80007ffe0ff */
[----:B------:R-:W-:-:S05]  /*03c0*/  LOP3.LUT R0, R0, 0xff800000, RZ, 0xc0, !PT ;  /* 0xff80000000007812 */ /* 0x000fca00078ec0ff */
[----:B------:R-:W-:Y:S01]  /*03d0*/  IMAD.IADD R7, R7, 0x1, -R0 ;  /* 0x0000000107077824 */ /* 0x000fe200078e0a00 */
[----:B------:R-:W-:-:S03]  /*03e0*/  I2FP.F32.S32 R0, R0 ;  /* 0x0000000000007245 */ /* 0x000fc60000201400 */
[C---:B------:R-:W-:Y:S01]  /*03f0*/  FADD R9, R7.reuse, 1 ;  /* 0x3f80000007097421 */ /* 0x040fe20000000000 */
[----:B------:R-:W-:Y:S01]  /*0400*/  FADD R8, R7, -1 ;  /* 0xbf80000007087421 */ /* 0x000fe20000000000 */
[----:B------:R-:W-:Y:S02]  /*0410*/  FSEL R7, RZ, -24, P0 ;  /* 0xc1c00000ff077808 */ /* 0x000fe40000000000 */
[----:B------:R-:W-:Y:S01]  /*0420*/  FSETP.NEU.AND P0, PT, |R6|, +INF , PT ;  /* 0x7f8000000600780b */ /* 0x000fe20003f0d200 */
[----:B------:R-:W-:Y:S01]  /*0430*/  FADD R10, R8, R8 ;  /* 0x00000008080a7221 */ /* 0x000fe20000000000 */
[----:B------:R-:W1:Y:S01]  /*0440*/  MUFU.RCP R9, R9 ;  /* 0x0000000900097308 */ /* 0x000e620000001000 */
[----:B------:R-:W-:Y:S01]  /*0450*/  FFMA R7, R0, 1.1920928955078125e-07, R7 ;  /* 0x3400000000077823 */ /* 0x000fe20000000007 */
[----:B------:R-:W-:-:S13]  /*0460*/  FSETP.NEU.AND P0, PT, R6, RZ, P0 ;  /* 0x000000ff0600720b */ /* 0x000fda000070d000 */
[----:B------:R-:W-:Y:S01]  /*0470*/  @!P0 FADD R6, R6, R6 ;  /* 0x0000000606068221 */ /* 0x000fe20000000000 */
[----:B-1----:R-:W-:-:S04]  /*0480*/  FMUL R10, R9, R10 ;  /* 0x0000000a090a7220 */ /* 0x002fc80000400000 */
[----:B------:R-:W-:Y:S01]  /*0490*/  FADD R12, R8, -R10 ;  /* 0x8000000a080c7221 */ /* 0x000fe20000000000 */
[C---:B------:R-:W-:Y:S01]  /*04a0*/  FMUL R11, R10.reuse, R10 ;  /* 0x0000000a0a0b7220 */ /* 0x040fe20000400000 */
[----:B------:R-:W-:Y:S02]  /*04b0*/  FFMA R0, R10, 1.4426950216293334961, R7 ;  /* 0x3fb8aa3b0a007823 */ /* 0x000fe40000000007 */
[----:B------:R-:W-:Y:S01]  /*04c0*/  FADD R13, R12, R12 ;  /* 0x0000000c0c0d7221 */ /* 0x000fe20000000000 */
[----:B------:R-:W-:Y:S01]  /*04d0*/  FFMA R12, R11, R14, 0.0032181653659790754318 ;  /* 0x3b52e7db0b0c7423 */ /* 0x000fe2000000000e */
[----:B------:R-:W-:Y:S02]  /*04e0*/  FADD R7, R7, -R0 ;  /* 0x8000000007077221 */ /* 0x000fe40000000000 */
[----:B------:R-:W-:Y:S01]  /*04f0*/  FFMA R8, R8, -R10, R13 ;  /* 0x8000000a08087223 */ /* 0x000fe2000000000d */
[----:B------:R-:W-:Y:S01]  /*0500*/  FFMA R12, R11, R12, 0.018033718690276145935 ;  /* 0x3c93bb730b0c7423 */ /* 0x000fe2000000000c */
[----:B------:R-:W-:-:S02]  /*0510*/  FFMA R7, R10, 1.4426950216293334961, R7 ;  /* 0x3fb8aa3b0a077823 */ /* 0x000fc40000000007 */
[----:B------:R-:W-:Y:S01]  /*0520*/  FMUL R8, R9, R8 ;  /* 0x0000000809087220 */ /* 0x000fe20000400000 */
[----:B------:R-:W-:-:S03]  /*0530*/  FFMA R12, R11, R12, 0.12022458761930465698 ;  /* 0x3df6384f0b0c7423 */ /* 0x000fc6000000000c */
[----:B------:R-:W-:Y:S01]  /*0540*/  FFMA R7, R8, 1.4426950216293334961, R7 ;  /* 0x3fb8aa3b08077823 */ /* 0x000fe20000000007 */
[----:B------:R-:W-:-:S03]  /*0550*/  FMUL R11, R11, R12 ;  /* 0x0000000c0b0b7220 */ /* 0x000fc60000400000 */
[----:B------:R-:W-:Y:S01]  /*0560*/  FFMA R9, R10, 1.9251366722983220825e-08, R7 ;  /* 0x32a55e340a097823 */ /* 0x000fe20000000007 */
[----:B------:R-:W-:-:S04]  /*0570*/  FMUL R7, R11, 3 ;  /* 0x404000000b077820 */ /* 0x000fc80000400000 */
[----:B------:R-:W-:-:S04]  /*0580*/  FFMA R8, R8, R7, R9 ;  /* 0x0000000708087223 */ /* 0x000fc80000000009 */
[----:B------:R-:W-:-:S04]  /*0590*/  FFMA R11, R10, R11, R8 ;  /* 0x0000000b0a0b7223 */ /* 0x000fc80000000008 */
[----:B------:R-:W-:-:S04]  /*05a0*/  FADD R7, R0, R11 ;  /* 0x0000000b00077221 */ /* 0x000fc80000000000 */
[----:B------:R-:W-:Y:S01]  /*05b0*/  FMUL R8, R7, 2 ;  /* 0x4000000007087820 */ /* 0x000fe20000400000 */
[----:B------:R-:W-:-:S03]  /*05c0*/  FADD R0, -R0, R7 ;  /* 0x0000000700007221 */ /* 0x000fc60000000100 */
[----:B------:R-:W1:Y:S01]  /*05d0*/  FRND R9, R8 ;  /* 0x0000000800097307 */ /* 0x000e620000201000 */
[----:B------:R-:W-:Y:S01]  /*05e0*/  FADD R0, R11, -R0 ;  /* 0x800000000b007221 */ /* 0x000fe20000000000 */
[----:B------:R-:W-:Y:S01]  /*05f0*/  FFMA R7, R7, 2, -R8 ;  /* 0x4000000007077823 */ /* 0x000fe20000000808 */
[----:B------:R-:W-:Y:S01]  /*0600*/  IMAD.MOV.U32 R11, RZ, RZ, 0x391fcb8e ;  /* 0x391fcb8eff0b7424 */ /* 0x000fe200078e00ff */
[----:B------:R-:W-:Y:S02]  /*0610*/  FSETP.GT.AND P2, PT, |R8|, 152, PT ;  /* 0x431800000800780b */ /* 0x000fe40003f44200 */
[----:B------:R-:W-:Y:S02]  /*0620*/  FFMA R7, R0, 2, R7 ;  /* 0x4000000000077823 */ /* 0x000fe40000000007 */
[----:B------:R-:W2:Y:S01]  /*0630*/  F2I.NTZ R10, R8 ;  /* 0x00000008000a7305 */ /* 0x000ea20000203100 */
[----:B-1----:R-:W-:Y:S01]  /*0640*/  FADD R0, R8, -R9 ;  /* 0x8000000908007221 */ /* 0x002fe20000000000 */
[----:B------:R-:W-:-:S03]  /*0650*/  FSETP.GT.AND P1, PT, R9, RZ, PT ;  /* 0x000000ff0900720b */ /* 0x000fc60003f24000 */
[----:B------:R-:W-:-:S04]  /*0660*/  FADD R0, R0, R7 ;  /* 0x0000000700007221 */ /* 0x000fc80000000000 */
[----:B------:R-:W-:-:S04]  /*0670*/  FFMA R7, R0, R11, 0.0013391353422775864601 ;  /* 0x3aaf85ed00077423 */ /* 0x000fc8000000000b */
[----:B------:R-:W-:-:S04]  /*0680*/  FFMA R7, R0, R7, 0.0096188392490148544312 ;  /* 0x3c1d985600077423 */ /* 0x000fc80000000007 */
[----:B------:R-:W-:-:S04]  /*0690*/  FFMA R7, R0, R7, 0.055503588169813156128 ;  /* 0x3d6357bb00077423 */ /* 0x000fc80000000007 */
[----:B------:R-:W-:Y:S01]  /*06a0*/  FFMA R9, R0, R7, 0.24022644758224487305 ;  /* 0x3e75fdec00097423 */ /* 0x000fe20000000007 */
[----:B------:R-:W-:Y:S02]  /*06b0*/  SEL R7, RZ, 0x83000000, P1 ;  /* 0x83000000ff077807 */ /* 0x000fe40000800000 */
[----:B------:R-:W-:Y:S01]  /*06c0*/  FSETP.GEU.AND P1, PT, R8, RZ, PT ;  /* 0x000000ff0800720b */ /* 0x000fe20003f2e000 */
[----:B------:R-:W-:Y:S01]  /*06d0*/  FFMA R11, R0, R9, 0.69314718246459960938 ;  /* 0x3f317218000b7423 */ /* 0x000fe20000000009 */
[----:B------:R-:W-:Y:S01]  /*06e0*/  IADD3 R9, PT, PT, R7, 0x7f000000, RZ ;  /* 0x7f00000007097810 */ /* 0x000fe20007ffe0ff */
[----:B--2---:R-:W-:Y:S02]  /*06f0*/  IMAD R10, R10, 0x800000, -R7 ;  /* 0x008000000a0a7824 */ /* 0x004fe400078e0a07 */
[----:B------:R-:W-:Y:S01]  /*0700*/  FFMA R8, R0, R11, 1 ;  /* 0x3f80000000087423 */ /* 0x000fe2000000000b */
[----:B------:R-:W-:-:S03]  /*0710*/  FSEL R0, RZ, +INF , !P1 ;  /* 0x7f800000ff007808 */ /* 0x000fc60004800000 */
[----:B------:R-:W-:-:S04]  /*0720*/  FMUL R9, R9, R8 ;  /* 0x0000000809097220 */ /* 0x000fc80000400000 */
[----:B------:R-:W-:Y:S01]  /*0730*/  @!P2 FMUL R0, R10, R9 ;  /* 0x000000090a00a220 */ /* 0x000fe20000400000 */
[----:B------:R-:W-:-:S07]  /*0740*/  @!P0 LOP3.LUT R0, R6, 0x7fffffff, RZ, 0xc0, !PT ;  /* 0x7fffffff06008812 */ /* 0x000fce00078ec0ff */
.L_x_241:
[----:B------:R-:W-:Y:S05]  /*0750*/  BSYNC.RECONVERGENT B0 ;  /* 0x0000000000007941 */ /* 0x000fea0003800200 */
.L_x_240:
[----:B------:R-:W1:Y:S01]  /*0760*/  LDCU UR6, c[0x0][0x3a0] ;  /* 0x00007400ff0677ac */ /* 0x000e620008000800 */
[----:B0-----:R-:W-:-:S04]  /*0770*/  IMAD.WIDE R2, R4, 0x4, R2 ;  /* 0x0000000404027825 */ /* 0x001fc800078e0202 */
[----:B-1----:R-:W-:-:S05]  /*0780*/  FFMA R5, -R0, UR6, R5 ;  /* 0x0000000600057c23 */ /* 0x002fca0008000105 */
[----:B------:R-:W-:Y:S01]  /*0790*/  STG.E desc[UR4][R2.64], R5 ;  /* 0x0000000502007986 */ /* 0x000fe2000c101904 */
[----:B------:R-:W-:Y:S05]  /*07a0*/  EXIT ;  /* 0x000000000000794d */ /* 0x000fea0003800000 */
        .weak           $__internal_0_$__cuda_sm3x_div_rn_noftz_f32_slowpath
        .type           $__internal_0_$__cuda_sm3x_div_rn_noftz_f32_slowpath,@function
        .size           $__internal_0_$__cuda_sm3x_div_rn_noftz_f32_slowpath,(.L_x_299 - $__internal_0_$__cuda_sm3x_div_rn_noftz_f32_slowpath)
$__internal_0_$__cuda_sm3x_div_rn_noftz_f32_slowpath:
[----:B------:R-:W-:Y:S01]  /*07b0*/  SHF.R.U32.HI R8, RZ, 0x17, R3 ;  /* 0x00000017ff087819 */ /* 0x000fe20000011603 */
[----:B------:R-:W-:Y:S01]  /*07c0*/  BSSY.RECONVERGENT B1, `(.L_x_242) ;  /* 0x0000063000017945 */ /* 0x000fe20003800200 */
[----:B------:R-:W-:Y:S02]  /*07d0*/  SHF.R.U32.HI R7, RZ, 0x17, R2 ;  /* 0x00000017ff077819 */ /* 0x000fe40000011602 */
[----:B------:R-:W-:Y:S02]  /*07e0*/  LOP3.LUT R14, R8, 0xff, RZ, 0xc0, !PT ;  /* 0x000000ff080e7812 */ /* 0x000fe400078ec0ff */
[----:B------:R-:W-:Y:S02]  /*07f0*/  LOP3.LUT R12, R7, 0xff, RZ, 0xc0, !PT ;  /* 0x000000ff070c7812 */ /* 0x000fe400078ec0ff */
[----:B------:R-:W-:Y:S02]  /*0800*/  IADD3 R10, PT, PT, R14, -0x1, RZ ;  /* 0xffffffff0e0a7810 */ /* 0x000fe40007ffe0ff */
[----:B------:R-:W-:Y:S01]  /*0810*/  MOV R7, R3 ;  /* 0x0000000300077202 */ /* 0x000fe20000000f00 */
[----:B------:R-:W-:Y:S01]  /*0820*/  VIADD R9, R12, 0xffffffff ;  /* 0xffffffff0c097836 */ /* 0x000fe20000000000 */
[----:B------:R-:W-:-:S04]  /*0830*/  ISETP.GT.U32.AND P0, PT, R10, 0xfd, PT ;  /* 0x000000fd0a00780c */ /* 0x000fc80003f04070 */
[----:B------:R-:W-:-:S13]  /*0840*/  ISETP.GT.U32.OR P0, PT, R9, 0xfd, P0 ;  /* 0x000000fd0900780c */ /* 0x000fda0000704470 */
[----:B------:R-:W-:Y:S01]  /*0850*/  @!P0 IMAD.MOV.U32 R8, RZ, RZ, RZ ;  /* 0x000000ffff088224 */ /* 0x000fe200078e00ff */
[----:B------:R-:W-:Y:S06]  /*0860*/  @!P0 BRA `(.L_x_243) ;  /* 0x00000000005c8947 */ /* 0x000fec0003800000 */
[----:B------:R-:W-:Y:S02]  /*0870*/  FSETP.GTU.FTZ.AND P0, PT, |R2|, +INF , PT ;  /* 0x7f8000000200780b */ /* 0x000fe40003f1c200 */
[----:B------:R-:W-:-:S04]  /*0880*/  FSETP.GTU.FTZ.AND P1, PT, |R3|, +INF , PT ;  /* 0x7f8000000300780b */ /* 0x000fc80003f3c200 */
[----:B------:R-:W-:-:S13]  /*0890*/  PLOP3.LUT P0, PT, P0, P1, PT, 0xf8, 0x8f ;  /* 0x00000000008f781c */ /* 0x000fda0000703f70 */
[----:B------:R-:W-:Y:S05]  /*08a0*/  @P0 BRA `(.L_x_244) ;  /* 0x00000004004c0947 */ /* 0x000fea0003800000 */
[----:B------:R-:W-:-:S13]  /*08b0*/  LOP3.LUT P0, RZ, R7, 0x7fffffff, R2, 0xc8, !PT ;  /* 0x7fffffff07ff7812 */ /* 0x000fda000780c802 */
[----:B------:R-:W-:Y:S05]  /*08c0*/  @!P0 BRA `(.L_x_245) ;  /* 0x00000004003c8947 */ /* 0x000fea0003800000 */
[C---:B------:R-:W-:Y:S02]  /*08d0*/  FSETP.NEU.FTZ.AND P2, PT, |R2|.reuse, +INF , PT ;  /* 0x7f8000000200780b */ /* 0x040fe40003f5d200 */
[----:B------:R-:W-:Y:S02]  /*08e0*/  FSETP.NEU.FTZ.AND P1, PT, |R3|, +INF , PT ;  /* 0x7f8000000300780b */ /* 0x000fe40003f3d200 */
[----:B------:R-:W-:-:S11]  /*08f0*/  FSETP.NEU.FTZ.AND P0, PT, |R2|, +INF , PT ;  /* 0x7f8000000200780b */ /* 0x000fd60003f1d200 */
[----:B------:R-:W-:Y:S05]  /*0900*/  @!P1 BRA !P2, `(.L_x_245) ;  /* 0x00000004002c9947 */ /* 0x000fea0005000000 */
[----:B------:R-:W-:-:S04]  /*0910*/  LOP3.LUT P2, RZ, R2, 0x7fffffff, RZ, 0xc0, !PT ;  /* 0x7fffffff02ff7812 */ /* 0x000fc8000784c0ff */
[----:B------:R-:W-:-:S13]  /*0920*/  PLOP3.LUT P1, PT, P1, P2, PT, 0x2f, 0xf2 ;  /* 0x0000000000f2781c */ /* 0x000fda0000f24577 */
[----:B------:R-:W-:Y:S05]  /*0930*/  @P1 BRA `(.L_x_246) ;  /* 0x0000000400181947 */ /* 0x000fea0003800000 */
[----:B------:R-:W-:-:S04]  /*0940*/  LOP3.LUT P1, RZ, R7, 0x7fffffff, RZ, 0xc0, !PT ;  /* 0x7fffffff07ff7812 */ /* 0x000fc8000782c0ff */
[----:B------:R-:W-:-:S13]  /*0950*/  PLOP3.LUT P0, PT, P0, P1, PT, 0x2f, 0xf2 ;  /* 0x0000000000f2781c */ /* 0x000fda0000702577 */
[----:B------:R-:W-:Y:S05]  /*0960*/  @P0 BRA `(.L_x_247) ;  /* 0x0000000400000947 */ /* 0x000fea0003800000 */
[----:B------:R-:W-:Y:S02]  /*0970*/  ISETP.GE.AND P0, PT, R9, RZ, PT ;  /* 0x000000ff0900720c */ /* 0x000fe40003f06270 */
[----:B------:R-:W-:-:S11]  /*0980*/  ISETP.GE.AND P1, PT, R10, RZ, PT ;  /* 0x000000ff0a00720c */ /* 0x000fd60003f26270 */
[----:B------:R-:W-:Y:S01]  /*0990*/  @P0 MOV R8, RZ ;  /* 0x000000ff00080202 */ /* 0x000fe20000000f00 */
[----:B------:R-:W-:Y:S02]  /*09a0*/  @!P0 IMAD.MOV.U32 R8, RZ, RZ, -0x40 ;  /* 0xffffffc0ff088424 */ /* 0x000fe400078e00ff */
[----:B------:R-:W-:Y:S01]  /*09b0*/  @!P0 FFMA R2, R2, 1.84467440737095516160e+19, RZ ;  /* 0x5f80000002028823 */ /* 0x000fe200000000ff */
[----:B------:R-:W-:Y:S02]  /*09c0*/  @!P1 FFMA R7, R3, 1.84467440737095516160e+19, RZ ;  /* 0x5f80000003079823 */ /* 0x000fe400000000ff */
[----:B------:R-:W-:-:S07]  /*09d0*/  @!P1 IADD3 R8, PT, PT, R8, 0x40, RZ ;  /* 0x0000004008089810 */ /* 0x000fce0007ffe0ff */
.L_x_243:
[----:B------:R-:W-:Y:S01]  /*09e0*/  LEA R10, R14, 0xc0800000, 0x17 ;  /* 0xc08000000e0a7811 */ /* 0x000fe200078eb8ff */
[----:B------:R-:W-:Y:S04]  /*09f0*/  BSSY.RECONVERGENT B2, `(.L_x_248) ;  /* 0x0000036000027945 */ /* 0x000fe80003800200 */
[----:B------:R-:W-:Y:S01]  /*0a00*/  IMAD.IADD R10, R7, 0x1, -R10 ;  /* 0x00000001070a7824 */ /* 0x000fe200078e0a0a */
[----:B------:R-:W-:-:S03]  /*0a10*/  IADD3 R7, PT, PT, R12, -0x7f, RZ ;  /* 0xffffff810c077810 */ /* 0x000fc60007ffe0ff */
[----:B------:R-:W0:Y:S01]  /*0a20*/  MUFU.RCP R9, R10 ;  /* 0x0000000a00097308 */ /* 0x000e220000001000 */
[----:B------:R-:W-:Y:S01]  /*0a30*/  FADD.FTZ R11, -R10, -RZ ;  /* 0x800000ff0a0b7221 */ /* 0x000fe20000010100 */
[----:B------:R-:W-:-:S03]  /*0a40*/  IMAD R2, R7, -0x800000, R2 ;  /* 0xff80000007027824 */ /* 0x000fc600078e0202 */
[----:B0-----:R-:W-:-:S04]  /*0a50*/  FFMA R12, R9, R11, 1 ;  /* 0x3f800000090c7423 */ /* 0x001fc8000000000b */
[----:B------:R-:W-:-:S04]  /*0a60*/  FFMA R16, R9, R12, R9 ;  /* 0x0000000c09107223 */ /* 0x000fc80000000009 */
[----:B------:R-:W-:-:S04]  /*0a70*/  FFMA R9, R2, R16, RZ ;  /* 0x0000001002097223 */ /* 0x000fc800000000ff */
[----:B------:R-:W-:-:S04]  /*0a80*/  FFMA R12, R11, R9, R2 ;  /* 0x000000090b0c7223 */ /* 0x000fc80000000002 */
[----:B------:R-:W-:Y:S01]  /*0a90*/  FFMA R13, R16, R12, R9 ;  /* 0x0000000c100d7223 */ /* 0x000fe20000000009 */
[----:B------:R-:W-:-:S03]  /*0aa0*/  IADD3 R9, PT, PT, R7, 0x7f, -R14 ;  /* 0x0000007f07097810 */ /* 0x000fc60007ffe80e */
[----:B------:R-:W-:Y:S02]  /*0ab0*/  FFMA R12, R11, R13, R2 ;  /* 0x0000000d0b0c7223 */ /* 0x000fe40000000002 */
[----:B------:R-:W-:Y:S02]  /*0ac0*/  IMAD.IADD R9, R9, 0x1, R8 ;  /* 0x0000000109097824 */ /* 0x000fe400078e0208 */
[----:B------:R-:W-:-:S05]  /*0ad0*/  FFMA R2, R16, R12, R13 ;  /* 0x0000000c10027223 */ /* 0x000fca000000000d */
[----:B------:R-:W-:-:S04]  /*0ae0*/  SHF.R.U32.HI R7, RZ, 0x17, R2 ;  /* 0x00000017ff077819 */ /* 0x000fc80000011602 */
[----:B------:R-:W-:-:S04]  /*0af0*/  LOP3.LUT R7, R7, 0xff, RZ, 0xc0, !PT ;  /* 0x000000ff07077812 */ /* 0x000fc800078ec0ff */
[----:B------:R-:W-:-:S05]  /*0b00*/  IADD3 R11, PT, PT, R7, R9, RZ ;  /* 0x00000009070b7210 */ /* 0x000fca0007ffe0ff */
[----:B------:R-:W-:-:S05]  /*0b10*/  VIADD R7, R11, 0xffffffff ;  /* 0xffffffff0b077836 */ /* 0x000fca0000000000 */
[----:B------:R-:W-:-:S13]  /*0b20*/  ISETP.GE.U32.AND P0, PT, R7, 0xfe, PT ;  /* 0x000000fe0700780c */ /* 0x000fda0003f06070 */
[----:B------:R-:W-:Y:S05]  /*0b30*/  @!P0 BRA `(.L_x_249) ;  /* 0x0000000000808947 */ /* 0x000fea0003800000 */
[----:B------:R-:W-:-:S13]  /*0b40*/  ISETP.GT.AND P0, PT, R11, 0xfe, PT ;  /* 0x000000fe0b00780c */ /* 0x000fda0003f04270 */
[----:B------:R-:W-:Y:S05]  /*0b50*/  @P0 BRA `(.L_x_250) ;  /* 0x00000000006c0947 */ /* 0x000fea0003800000 */
[----:B------:R-:W-:-:S13]  /*0b60*/  ISETP.GE.AND P0, PT, R11, 0x1, PT ;  /* 0x000000010b00780c */ /* 0x000fda0003f06270 */
[----:B------:R-:W-:Y:S05]  /*0b70*/  @P0 BRA `(.L_x_251) ;  /* 0x0000000000740947 */ /* 0x000fea0003800000 */
[----:B------:R-:W-:Y:S02]  /*0b80*/  ISETP.GE.AND P0, PT, R11, -0x18, PT ;  /* 0xffffffe80b00780c */ /* 0x000fe40003f06270 */
[----:B------:R-:W-:-:S11]  /*0b90*/  LOP3.LUT R2, R2, 0x80000000, RZ, 0xc0, !PT ;  /* 0x8000000002027812 */ /* 0x000fd600078ec0ff */
[----:B------:R-:W-:Y:S05]  /*0ba0*/  @!P0 BRA `(.L_x_251) ;  /* 0x0000000000688947 */ /* 0x000fea0003800000 */
[CCC-:B------:R-:W-:Y:S01]  /*0bb0*/  FFMA.RZ R7, R16.reuse, R12.reuse, R13.reuse ;  /* 0x0000000c10077223 */ /* 0x1c0fe2000000c00d */
[C---:B------:R-:W-:Y:S01]  /*0bc0*/  IADD3 R10, PT, PT, R11.reuse, 0x20, RZ ;  /* 0x000000200b0a7810 */ /* 0x040fe20007ffe0ff */
[CCC-:B------:R-:W-:Y:S01]  /*0bd0*/  FFMA.RM R8, R16.reuse, R12.reuse, R13.reuse ;  /* 0x0000000c10087223 */ /* 0x1c0fe2000000400d */
[----:B------:R-:W-:Y:S02]  /*0be0*/  ISETP.NE.AND P2, PT, R11, RZ, PT ;  /* 0x000000ff0b00720c */ /* 0x000fe40003f45270 */
[----:B------:R-:W-:Y:S01]  /*0bf0*/  LOP3.LUT R9, R7, 0x7fffff, RZ, 0xc0, !PT ;  /* 0x007fffff07097812 */ /* 0x000fe200078ec0ff */
[----:B------:R-:W-:Y:S01]  /*0c00*/  FFMA.RP R7, R16, R12, R13 ;  /* 0x0000000c10077223 */ /* 0x000fe2000000800d */
[----:B------:R-:W-:Y:S02]  /*0c10*/  ISETP.NE.AND P1, PT, R11, RZ, PT ;  /* 0x000000ff0b00720c */ /* 0x000fe40003f25270 */
[----:B------:R-:W-:Y:S02]  /*0c20*/  LOP3.LUT R9, R9, 0x800000, RZ, 0xfc, !PT ;  /* 0x0080000009097812 */ /* 0x000fe400078efcff */
[----:B------:R-:W-:-:S02]  /*0c30*/  IADD3 R11, PT, PT, -R11, RZ, RZ ;  /* 0x000000ff0b0b7210 */ /* 0x000fc40007ffe1ff */
[----:B------:R-:W-:Y:S02]  /*0c40*/  SHF.L.U32 R10, R9, R10, RZ ;  /* 0x0000000a090a7219 */ /* 0x000fe400000006ff */
[----:B------:R-:W-:Y:S02]  /*0c50*/  FSETP.NEU.FTZ.AND P0, PT, R7, R8, PT ;  /* 0x000000080700720b */ /* 0x000fe40003f1d000 */
[----:B------:R-:W-:Y:S02]  /*0c60*/  SEL R8, R11, RZ, P2 ;  /* 0x000000ff0b087207 */ /* 0x000fe40001000000 */
[----:B------:R-:W-:Y:S02]  /*0c70*/  ISETP.NE.AND P1, PT, R10, RZ, P1 ;  /* 0x000000ff0a00720c */ /* 0x000fe40000f25270 */
[----:B------:R-:W-:Y:S02]  /*0c80*/  SHF.R.U32.HI R8, RZ, R8, R9 ;  /* 0x00000008ff087219 */ /* 0x000fe40000011609 */
[----:B------:R-:W-:-:S02]  /*0c90*/  PLOP3.LUT P0, PT, P0, P1, PT, 0xf8, 0x8f ;  /* 0x00000000008f781c */ /* 0x000fc40000703f70 */
[----:B------:R-:W-:Y:S02]  /*0ca0*/  SHF.R.U32.HI R10, RZ, 0x1, R8 ;  /* 0x00000001ff0a7819 */ /* 0x000fe40000011608 */
[----:B------:R-:W-:-:S04]  /*0cb0*/  SEL R7, RZ, 0x1, !P0 ;  /* 0x00000001ff077807 */ /* 0x000fc80004000000 */
[----:B------:R-:W-:-:S04]  /*0cc0*/  LOP3.LUT R7, R7, 0x1, R10, 0xf8, !PT ;  /* 0x0000000107077812 */ /* 0x000fc800078ef80a */
[----:B------:R-:W-:-:S05]  /*0cd0*/  LOP3.LUT R7, R7, R8, RZ, 0xc0, !PT ;  /* 0x0000000807077212 */ /* 0x000fca00078ec0ff */
[----:B------:R-:W-:-:S05]  /*0ce0*/  IMAD.IADD R7, R10, 0x1, R7 ;  /* 0x000000010a077824 */ /* 0x000fca00078e0207 */
[----:B------:R-:W-:Y:S01]  /*0cf0*/  LOP3.LUT R2, R7, R2, RZ, 0xfc, !PT ;  /* 0x0000000207027212 */ /* 0x000fe200078efcff */
[----:B------:R-:W-:Y:S06]  /*0d00*/  BRA `(.L_x_251) ;  /* 0x0000000000107947 */ /* 0x000fec0003800000 */
.L_x_250:
[----:B------:R-:W-:-:S04]  /*0d10*/  LOP3.LUT R2, R2, 0x80000000, RZ, 0xc0, !PT ;  /* 0x8000000002027812 */ /* 0x000fc800078ec0ff */
[----:B------:R-:W-:Y:S01]  /*0d20*/  LOP3.LUT R2, R2, 0x7f800000, RZ, 0xfc, !PT ;  /* 0x7f80000002027812 */ /* 0x000fe200078efcff */
[----:B------:R-:W-:Y:S06]  /*0d30*/  BRA `(.L_x_251) ;  /* 0x0000000000047947 */ /* 0x000fec0003800000 */
.L_x_249:
[----:B------:R-:W-:-:S07]  /*0d40*/  LEA R2, R9, R2, 0x17 ;  /* 0x0000000209027211 */ /* 0x000fce00078eb8ff */
.L_x_251:
[----:B------:R-:W-:Y:S05]  /*0d50*/  BSYNC.RECONVERGENT B2 ;  /* 0x0000000000027941 */ /* 0x000fea0003800200 */
.L_x_248:
[----:B------:R-:W-:Y:S05]  /*0d60*/  BRA `(.L_x_252) ;  /* 0x0000000000207947 */ /* 0x000fea0003800000 */
.L_x_247:
[----:B------:R-:W-:-:S04]  /*0d70*/  LOP3.LUT R2, R7, 0x80000000, R2, 0x48, !PT ;  /* 0x8000000007027812 */ /* 0x000fc800078e4802 */
[----:B------:R-:W-:Y:S01]  /*0d80*/  LOP3.LUT R2, R2, 0x7f800000, RZ, 0xfc, !PT ;  /* 0x7f80000002027812 */ /* 0x000fe200078efcff */
[----:B------:R-:W-:Y:S06]  /*0d90*/  BRA `(.L_x_252) ;  /* 0x0000000000147947 */ /* 0x000fec0003800000 */
.L_x_246:
[----:B------:R-:W-:Y:S01]  /*0da0*/  LOP3.LUT R2, R7, 0x80000000, R2, 0x48, !PT ;  /* 0x8000000007027812 */ /* 0x000fe200078e4802 */
[----:B------:R-:W-:Y:S06]  /*0db0*/  BRA `(.L_x_252) ;  /* 0x00000000000c7947 */ /* 0x000fec0003800000 */
.L_x_245:
[----:B------:R-:W0:Y:S01]  /*0dc0*/  MUFU.RSQ R2, -QNAN ;  /* 0xffc0000000027908 */ /* 0x000e220000001400 */
[----:B------:R-:W-:Y:S05]  /*0dd0*/  BRA `(.L_x_252) ;  /* 0x0000000000047947 */ /* 0x000fea0003800000 */
.L_x_244:
[----:B------:R-:W-:-:S07]  /*0de0*/  FADD.FTZ R2, R2, R3 ;  /* 0x0000000302027221 */ /* 0x000fce0000010000 */
.L_x_252:
[----:B------:R-:W-:Y:S05]  /*0df0*/  BSYNC.RECONVERGENT B1 ;  /* 0x0000000000017941 */ /* 0x000fea0003800200 */
.L_x_242:
[----:B------:R-:W-:-:S04]  /*0e00*/  HFMA2 R7, -RZ, RZ, 0, 0 ;  /* 0x00000000ff077431 */ /* 0x000fc800000001ff */
[----:B0-----:R-:W-:Y:S05]  /*0e10*/  RET.REL.NODEC R6 `(_Z25calculate_part_modularityiiPiS_Pff) ;  /* 0xfffffff006787950 */ /* 0x001fea0003c3ffff */
.L_x_253:
        /* <DEDUP_REMOVED lines=14> */
.L_x_299:


//--------------------- .text._Z32calculate_community_internal_sumiPiS_S_ --------------------------
	.section	.text._Z32calculate_community_internal_sumiPiS_S_,"ax",@progbits
	.align	128
        .global         _Z32calculate_community_internal_sumiPiS_S_
        .type           _Z32calculate_community_internal_sumiPiS_S_,@function
        .size           _Z32calculate_community_internal_sumiPiS_S_,(.L_x_310 - _Z32calculate_community_internal_sumiPiS_S_)
        .other          _Z32calculate_community_internal_sumiPiS_S_,@"STO_CUDA_ENTRY STV_DEFAULT"
_Z32calculate_community_internal_sumiPiS_S_:
.text._Z32calculate_community_internal_sumiPiS_S_:
        /* <DEDUP_REMOVED lines=8> */
[----:B------:R-:W-:Y:S01]  /*0080*/  UISETP.GE.AND UP0, UPT, UR11, 0x1, UPT ;  /* 0x000000010b00788c */ /* 0x000fe2000bf06270 */
[----:B------:R-:W-:Y:S01]  /*0090*/  IMAD.MOV.U32 R5, RZ, RZ, RZ ;  /* 0x000000ffff057224 */ /* 0x000fe200078e00ff */
[----:B------:R-:W0:Y:S07]  /*00a0*/  LDCU.64 UR12, c[0x0][0x358] ;  /* 0x00006b00ff0c77ac */ /* 0x000e2e0008000a00 */
[----:B------:R-:W-:Y:S05]  /*00b0*/  BRA.U !UP0, `(.L_x_254) ;  /* 0x0000000908e87547 */ /* 0x000fea000b800000 */
[----:B------:R-:W-:Y:S01]  /*00c0*/  UISETP.GE.U32.AND UP1, UPT, UR11, 0x10, UPT ;  /* 0x000000100b00788c */ /* 0x000fe2000bf26070 */
[----:B------:R-:W-:Y:S01]  /*00d0*/  CS2R R2, SRZ ;  /* 0x0000000000027805 */ /* 0x000fe2000001ff00 */
[----:B------:R-:W-:-:S04]  /*00e0*/  ULOP3.LUT UR8, UR11, 0xf, URZ, 0xc0, !UPT ;  /* 0x0000000f0b087892 */ /* 0x000fc8000f8ec0ff */
[----:B------:R-:W-:-:S03]  /*00f0*/  UISETP.NE.AND UP0, UPT, UR8, URZ, UPT ;  /* 0x000000ff0800728c */ /* 0x000fc6000bf05270 */
[----:B------:R-:W-:Y:S08]  /*0100*/  BRA.U !UP1, `(.L_x_255) ;  /* 0x00000005095c7547 */ /* 0x000ff0000b800000 */
[----:B------:R-:W1:Y:S01]  /*0110*/  LDCU.64 UR6, c[0x0][0x388] ;  /* 0x00007100ff0677ac */ /* 0x000e620008000a00 */
[----:B------:R-:W-:Y:S01]  /*0120*/  IMAD.MOV.U32 R2, RZ, RZ, RZ ;  /* 0x000000ffff027224 */ /* 0x000fe200078e00ff */
[----:B------:R-:W2:Y:S01]  /*0130*/  LDCU.64 UR4, c[0x0][0x390] ;  /* 0x00007200ff0477ac */ /* 0x000ea20008000a00 */
[----:B------:R-:W-:-:S04]  /*0140*/  ULOP3.LUT UR9, UR11, 0x7ffffff0, URZ, 0xc0, !UPT ;  /* 0x7ffffff00b097892 */ /* 0x000fc8000f8ec0ff */
[----:B------:R-:W-:Y:S02]  /*0150*/  UIADD3 UR10, UPT, UPT, -UR9, URZ, URZ ;  /* 0x000000ff090a7290 */ /* 0x000fe4000fffe1ff */
[----:B------:R-:W-:Y:S01]  /*0160*/  IMAD.U32 R3, RZ, RZ, UR9 ;  /* 0x00000009ff037e24 */ /* 0x000fe2000f8e00ff */
[----:B-1----:R-:W-:Y:S02]  /*0170*/  UIADD3 UR6, UP1, UPT, UR6, 0x20, URZ ;  /* 0x0000002006067890 */ /* 0x002fe4000ff3e0ff */
[----:B--2---:R-:W-:Y:S02]  /*0180*/  UIADD3 UR4, UP2, UPT, UR4, 0x20, URZ ;  /* 0x0000002004047890 */ /* 0x004fe4000ff5e0ff */
[----:B------:R-:W-:Y:S02]  /*0190*/  UIADD3.X UR7, UPT, UPT, URZ, UR7, URZ, UP1, !UPT ;  /* 0x00000007ff077290 */ /* 0x000fe40008ffe4ff */
[----:B------:R-:W-:Y:S01]  /*01a0*/  IMAD.U32 R4, RZ, RZ, UR6 ;  /* 0x00000006ff047e24 */ /* 0x000fe2000f8e00ff */
[----:B------:R-:W-:Y:S01]  /*01b0*/  UIADD3.X UR5, UPT, UPT, URZ, UR5, URZ, UP2, !UPT ;  /* 0x00000005ff057290 */ /* 0x000fe200097fe4ff */
[----:B------:R-:W-:-:S02]  /*01c0*/  MOV R8, UR4 ;  /* 0x0000000400087c02 */ /* 0x000fc40008000f00 */
[----:B------:R-:W-:-:S03]  /*01d0*/  IMAD.U32 R5, RZ, RZ, UR7 ;  /* 0x00000007ff057e24 */ /* 0x000fc6000f8e00ff */
[----:B------:R-:W-:-:S07]  /*01e0*/  IMAD.U32 R11, RZ, RZ, UR5 ;  /* 0x00000005ff0b7e24 */ /* 0x000fce000f8e00ff */
.L_x_256:
[----:B0-----:R-:W2:Y:S04]  /*01f0*/  LDG.E R7, desc[UR12][R4.64+-0x20] ;  /* 0xffffe00c04077981 */ /* 0x001ea8000c1e1900 */
[----:B------:R-:W3:Y:S04]  /*0200*/  LDG.E R9, desc[UR12][R4.64+-0x1c] ;  /* 0xffffe40c04097981 */ /* 0x000ee8000c1e1900 */
[----:B------:R-:W4:Y:S04]  /*0210*/  LDG.E R13, desc[UR12][R4.64+-0x18] ;  /* 0xffffe80c040d7981 */ /* 0x000f28000c1e1900 */
[----:B------:R-:W5:Y:S04]  /*0220*/  LDG.E R15, desc[UR12][R4.64+-0x14] ;  /* 0xffffec0c040f7981 */ /* 0x000f68000c1e1900 */
[----:B------:R-:W5:Y:S01]  /*0230*/  LDG.E R17, desc[UR12][R4.64+-0x10] ;  /* 0xfffff00c04117981 */ /* 0x000f62000c1e1900 */
[----:B------:R-:W-:-:S03]  /*0240*/  IMAD.MOV.U32 R6, RZ, RZ, R8 ;  /* 0x000000ffff067224 */ /* 0x000fc600078e0008 */
        /* <DEDUP_REMOVED lines=9> */
[----:B--2---:R-:W-:-:S02]  /*02e0*/  ISETP.NE.AND P2, PT, R7, R0, PT ;  /* 0x000000000700720c */ /* 0x004fc40003f45270 */
[----:B---3--:R-:W-:Y:S02]  /*02f0*/  ISETP.NE.AND P3, PT, R9, R0, PT ;  /* 0x000000000900720c */ /* 0x008fe40003f65270 */
[----:B------:R-:W-:-:S09]  /*0300*/  MOV R7, R11 ;  /* 0x0000000b00077202 */ /* 0x000fd20000000f00 */
[----:B------:R-:W2:Y:S04]  /*0310*/  @!P2 LDG.E R9, desc[UR12][R6.64+-0x20] ;  /* 0xffffe00c0609a981 */ /* 0x000ea8000c1e1900 */
[----:B------:R-:W3:Y:S01]  /*0320*/  @!P3 LDG.E R11, desc[UR12][R6.64+-0x1c] ;  /* 0xffffe40c060bb981 */ /* 0x000ee2000c1e1900 */
[-C--:B----4-:R-:W-:Y:S02]  /*0330*/  ISETP.NE.AND P4, PT, R13, R0.reuse, PT ;  /* 0x000000000d00720c */ /* 0x090fe40003f85270 */
[-C--:B-----5:R-:W-:Y:S02]  /*0340*/  ISETP.NE.AND P5, PT, R15, R0.reuse, PT ;  /* 0x000000000f00720c */ /* 0x0a0fe40003fa5270 */
[-C--:B------:R-:W-:Y:S02]  /*0350*/  ISETP.NE.AND P6, PT, R17, R0.reuse, PT ;  /* 0x000000001100720c */ /* 0x080fe40003fc5270 */
[----:B------:R-:W-:-:S02]  /*0360*/  ISETP.NE.AND P0, PT, R19, R0, PT ;  /* 0x000000001300720c */ /* 0x000fc40003f05270 */
[----:B------:R-:W-:-:S05]  /*0370*/  ISETP.NE.AND P1, PT, R21, R0, PT ;  /* 0x000000001500720c */ /* 0x000fca0003f25270 */
[----:B------:R-:W4:Y:S04]  /*0380*/  @!P4 LDG.E R13, desc[UR12][R6.64+-0x18] ;  /* 0xffffe80c060dc981 */ /* 0x000f28000c1e1900 */
[----:B------:R-:W5:Y:S04]  /*0390*/  @!P5 LDG.E R15, desc[UR12][R6.64+-0x14] ;  /* 0xffffec0c060fd981 */ /* 0x000f68000c1e1900 */
[----:B------:R-:W5:Y:S01]  /*03a0*/  @!P1 LDG.E R17, desc[UR12][R6.64+-0x8] ;  /* 0xfffff80c06119981 */ /* 0x000f62000c1e1900 */
[----:B--2---:R-:W-:Y:S01]  /*03b0*/  @!P2 IMAD.IADD R2, R2, 0x1, R9 ;  /* 0x000000010202a824 */ /* 0x004fe200078e0209 */
[----:B------:R-:W-:-:S02]  /*03c0*/  ISETP.NE.AND P2, PT, R23, R0, PT ;  /* 0x000000001700720c */ /* 0x000fc40003f45270 */
[----:B------:R-:W2:Y:S01]  /*03d0*/  @!P6 LDG.E R9, desc[UR12][R6.64+-0x10] ;  /* 0xfffff00c0609e981 */ /* 0x000ea2000c1e1900 */
[----:B---3--:R-:W-:-:S03]  /*03e0*/  @!P3 IMAD.IADD R2, R2, 0x1, R11 ;  /* 0x000000010202b824 */ /* 0x008fc600078e020b */
[----:B------:R-:W3:Y:S01]  /*03f0*/  LDG.E R23, desc[UR12][R4.64+0xc] ;  /* 0x00000c0c04177981 */ /* 0x000ee2000c1e1900 */
[----:B------:R-:W-:-:S03]  /*0400*/  ISETP.NE.AND P3, PT, R25, R0, PT ;  /* 0x000000001900720c */ /* 0x000fc60003f65270 */
[----:B------:R-:W3:Y:S04]  /*0410*/  @!P0 LDG.E R11, desc[UR12][R6.64+-0xc] ;  /* 0xfffff40c060b8981 */ /* 0x000ee8000c1e1900 */
[----:B------:R-:W3:Y:S04]  /*0420*/  LDG.E R25, desc[UR12][R4.64+0x10] ;  /* 0x0000100c04197981 */ /* 0x000ee8000c1e1900 */
[----:B------:R-:W3:Y:S04]  /*0430*/  @!P2 LDG.E R19, desc[UR12][R6.64+-0x4] ;  /* 0xfffffc0c0613a981 */ /* 0x000ee8000c1e1900 */
[----:B------:R-:W3:Y:S01]  /*0440*/  @!P3 LDG.E R21, desc[UR12][R6.64] ;  /* 0x0000000c0615b981 */ /* 0x000ee2000c1e1900 */
[----:B----4-:R-:W-:Y:S01]  /*0450*/  @!P4 IMAD.IADD R2, R2, 0x1, R13 ;  /* 0x000000010202c824 */ /* 0x010fe200078e020d */
[----:B------:R-:W-:-:S04]  /*0460*/  ISETP.NE.AND P4, PT, R27, R0, PT ;  /* 0x000000001b00720c */ /* 0x000fc80003f85270 */
[----:B-----5:R-:W-:Y:S02]  /*0470*/  @!P5 IADD3 R2, PT, PT, R2, R15, RZ ;  /* 0x0000000f0202d210 */ /* 0x020fe40007ffe0ff */
[----:B------:R-:W-:-:S03]  /*0480*/  ISETP.NE.AND P5, PT, R29, R0, PT ;  /* 0x000000001d00720c */ /* 0x000fc60003fa5270 */
[----:B--2---:R-:W-:-:S04]  /*0490*/  @!P6 IMAD.IADD R2, R2, 0x1, R9 ;  /* 0x000000010202e824 */ /* 0x004fc800078e0209 */
[----:B------:R-:W2:Y:S01]  /*04a0*/  @!P4 LDG.E R9, desc[UR12][R6.64+0x4] ;  /* 0x0000040c0609c981 */ /* 0x000ea2000c1e1900 */
[----:B---3--:R-:W-:Y:S01]  /*04b0*/  ISETP.NE.AND P6, PT, R23, R0, PT ;  /* 0x000000001700720c */ /* 0x008fe20003fc5270 */
[----:B------:R-:W-:-:S04]  /*04c0*/  @!P0 IMAD.IADD R2, R2, 0x1, R11 ;  /* 0x0000000102028824 */ /* 0x000fc800078e020b */
[----:B------:R-:W3:Y:S01]  /*04d0*/  @!P5 LDG.E R11, desc[UR12][R6.64+0x8] ;  /* 0x0000080c060bd981 */ /* 0x000ee2000c1e1900 */
[-C--:B------:R-:W-:Y:S01]  /*04e0*/  ISETP.NE.AND P0, PT, R25, R0.reuse, PT ;  /* 0x000000001900720c */ /* 0x080fe20003f05270 */
[----:B------:R-:W-:Y:S01]  /*04f0*/  @!P1 IMAD.IADD R2, R2, 0x1, R17 ;  /* 0x0000000102029824 */ /* 0x000fe200078e0211 */
[----:B------:R-:W-:-:S05]  /*0500*/  ISETP.NE.AND P1, PT, R8, R0, PT ;  /* 0x000000000800720c */ /* 0x000fca0003f25270 */
[----:B------:R-:W4:Y:S01]  /*0510*/  @!P6 LDG.E R13, desc[UR12][R6.64+0xc] ;  /* 0x00000c0c060de981 */ /* 0x000f22000c1e1900 */
[----:B------:R-:W-:Y:S02]  /*0520*/  @!P2 IADD3 R2, PT, PT, R2, R19, RZ ;  /* 0x000000130202a210 */ /* 0x000fe40007ffe0ff */
[----:B------:R-:W-:-:S03]  /*0530*/  ISETP.NE.AND P2, PT, R10, R0, PT ;  /* 0x000000000a00720c */ /* 0x000fc60003f45270 */
[----:B------:R-:W-:Y:S01]  /*0540*/  @!P3 IMAD.IADD R2, R2, 0x1, R21 ;  /* 0x000000010202b824 */ /* 0x000fe200078e0215 */
[----:B------:R-:W-:Y:S01]  /*0550*/  ISETP.NE.AND P3, PT, R12, R0, PT ;  /* 0x000000000c00720c */ /* 0x000fe20003f65270 */
[----:B------:R-:W5:Y:S04]  /*0560*/  @!P0 LDG.E R15, desc[UR12][R6.64+0x10] ;  /* 0x0000100c060f8981 */ /* 0x000f68000c1e1900 */
[----:B------:R-:W5:Y:S04]  /*0570*/  @!P1 LDG.E R17, desc[UR12][R6.64+0x14] ;  /* 0x0000140c06119981 */ /* 0x000f68000c1e1900 */
[----:B------:R-:W5:Y:S04]  /*0580*/  @!P2 LDG.E R19, desc[UR12][R6.64+0x18] ;  /* 0x0000180c0613a981 */ /* 0x000f68000c1e1900 */
[----:B------:R-:W5:Y:S01]  /*0590*/  @!P3 LDG.E R21, desc[UR12][R6.64+0x1c] ;  /* 0x00001c0c0615b981 */ /* 0x000f62000c1e1900 */
[----:B------:R-:W-:-:S04]  /*05a0*/  UIADD3 UR10, UPT, UPT, UR10, 0x10, URZ ;  /* 0x000000100a0a7890 */ /* 0x000fc8000fffe0ff */
[----:B------:R-:W-:Y:S01]  /*05b0*/  UISETP.NE.AND UP1, UPT, UR10, URZ, UPT ;  /* 0x000000ff0a00728c */ /* 0x000fe2000bf25270 */
[----:B--2---:R-:W-:-:S04]  /*05c0*/  @!P4 IMAD.IADD R2, R2, 0x1, R9 ;  /* 0x000000010202c824 */ /* 0x004fc800078e0209 */
[----:B---3--:R-:W-:-:S05]  /*05d0*/  @!P5 IMAD.IADD R2, R2, 0x1, R11 ;  /* 0x000000010202d824 */ /* 0x008fca00078e020b */
[----:B----4-:R-:W-:-:S05]  /*05e0*/  @!P6 IADD3 R2, PT, PT, R2, R13, RZ ;  /* 0x0000000d0202e210 */ /* 0x010fca0007ffe0ff */
[----:B-----5:R-:W-:-:S04]  /*05f0*/  @!P0 IMAD.IADD R2, R2, 0x1, R15 ;  /* 0x0000000102028824 */ /* 0x020fc800078e020f */
[----:B------:R-:W-:Y:S01]  /*0600*/  @!P1 IMAD.IADD R2, R2, 0x1, R17 ;  /* 0x0000000102029824 */ /* 0x000fe200078e0211 */
[----:B------:R-:W-:Y:S02]  /*0610*/  IADD3 R8, P1, PT, R6, 0x40, RZ ;  /* 0x0000004006087810 */ /* 0x000fe40007f3e0ff */
[----:B------:R-:W-:Y:S01]  /*0620*/  IADD3 R4, P0, PT, R4, 0x40, RZ ;  /* 0x0000004004047810 */ /* 0x000fe20007f1e0ff */
[----:B------:R-:W-:Y:S02]  /*0630*/  @!P2 IMAD.IADD R2, R2, 0x1, R19 ;  /* 0x000000010202a824 */ /* 0x000fe400078e0213 */
[----:B------:R-:W-:Y:S01]  /*0640*/  IMAD.X R11, RZ, RZ, R7, P1 ;  /* 0x000000ffff0b7224 */ /* 0x000fe200008e0607 */
[----:B------:R-:W-:Y:S01]  /*0650*/  IADD3.X R5, PT, PT, RZ, R5, RZ, P0, !PT ;  /* 0x00000005ff057210 */ /* 0x000fe200007fe4ff */
[----:B------:R-:W-:Y:S01]  /*0660*/  @!P3 IMAD.IADD R2, R2, 0x1, R21 ;  /* 0x000000010202b824 */ /* 0x000fe200078e0215 */
[----:B------:R-:W-:Y:S07]  /*0670*/  BRA.U UP1, `(.L_x_256) ;  /* 0xfffffff901dc7547 */ /* 0x000fee000b83ffff */
.L_x_255:
[----:B------:R-:W-:Y:S05]  /*0680*/  BRA.U !UP0, `(.L_x_257) ;  /* 0x00000005086c7547 */ /* 0x000fea000b800000 */
[----:B------:R-:W1:Y:S01]  /*0690*/  LDCU UR4, c[0x0][0x380] ;  /* 0x00007000ff0477ac */ /* 0x000e620008000800 */
[----:B------:R-:W-:Y:S02]  /*06a0*/  UISETP.GE.U32.AND UP0, UPT, UR8, 0x8, UPT ;  /* 0x000000080800788c */ /* 0x000fe4000bf06070 */
[----:B-1----:R-:W-:-:S04]  /*06b0*/  ULOP3.LUT UR5, UR4, 0x7, URZ, 0xc0, !UPT ;  /* 0x0000000704057892 */ /* 0x002fc8000f8ec0ff */
[----:B------:R-:W-:-:S03]  /*06c0*/  UISETP.NE.AND UP1, UPT, UR5, URZ, UPT ;  /* 0x000000ff0500728c */ /* 0x000fc6000bf25270 */
[----:B------:R-:W-:Y:S08]  /*06d0*/  BRA.U !UP0, `(.L_x_258) ;  /* 0x0000000108947547 */ /* 0x000ff0000b800000 */
[----:B------:R-:W1:Y:S02]  /*06e0*/  LDC.64 R4, c[0x0][0x388] ;  /* 0x0000e200ff047b82 */ /* 0x000e640000000a00 */
[----:B-1----:R-:W-:-:S06]  /*06f0*/  IMAD.WIDE.U32 R6, R3, 0x4, R4 ;  /* 0x0000000403067825 */ /* 0x002fcc00078e0004 */
[----:B------:R-:W1:Y:S01]  /*0700*/  LDC.64 R4, c[0x0][0x390] ;  /* 0x0000e400ff047b82 */ /* 0x000e620000000a00 */
[----:B0-----:R-:W2:Y:S04]  /*0710*/  LDG.E R9, desc[UR12][R6.64] ;  /* 0x0000000c06097981 */ /* 0x001ea8000c1e1900 */
[----:B------:R-:W3:Y:S04]  /*0720*/  LDG.E R11, desc[UR12][R6.64+0x4] ;  /* 0x0000040c060b7981 */ /* 0x000ee8000c1e1900 */
[----:B------:R-:W4:Y:S04]  /*0730*/  LDG.E R13, desc[UR12][R6.64+0x8] ;  /* 0x0000080c060d7981 */ /* 0x000f28000c1e1900 */
[----:B------:R-:W5:Y:S04]  /*0740*/  LDG.E R15, desc[UR12][R6.64+0xc] ;  /* 0x00000c0c060f7981 */ /* 0x000f68000c1e1900 */
[----:B------:R-:W5:Y:S04]  /*0750*/  LDG.E R17, desc[UR12][R6.64+0x10] ;  /* 0x0000100c06117981 */ /* 0x000f68000c1e1900 */
[----:B------:R-:W5:Y:S01]  /*0760*/  LDG.E R19, desc[UR12][R6.64+0x14] ;  /* 0x0000140c06137981 */ /* 0x000f62000c1e1900 */
[----:B-1----:R-:W-:-:S03]  /*0770*/  IMAD.WIDE.U32 R4, R3, 0x4, R4 ;  /* 0x0000000403047825 */ /* 0x002fc600078e0004 */
[----:B------:R-:W5:Y:S04]  /*0780*/  LDG.E R21, desc[UR12][R6.64+0x18] ;  /* 0x0000180c06157981 */ /* 0x000f68000c1e1900 */
[----:B------:R-:W5:Y:S01]  /*0790*/  LDG.E R23, desc[UR12][R6.64+0x1c] ;  /* 0x00001c0c06177981 */ /* 0x000f62000c1e1900 */
[----:B--2---:R-:W-:-:S13]  /*07a0*/  ISETP.NE.AND P6, PT, R9, R0, PT ;  /* 0x000000000900720c */ /* 0x004fda0003fc5270 */
[----:B------:R-:W2:Y:S01]  /*07b0*/  @!P6 LDG.E R9, desc[UR12][R4.64] ;  /* 0x0000000c0409e981 */ /* 0x000ea2000c1e1900 */
[-C--:B---3--:R-:W-:Y:S02]  /*07c0*/  ISETP.NE.AND P5, PT, R11, R0.reuse, PT ;  /* 0x000000000b00720c */ /* 0x088fe40003fa5270 */
[-C--:B----4-:R-:W-:Y:S02]  /*07d0*/  ISETP.NE.AND P4, PT, R13, R0.reuse, PT ;  /* 0x000000000d00720c */ /* 0x090fe40003f85270 */
[-C--:B-----5:R-:W-:Y:S02]  /*07e0*/  ISETP.NE.AND P3, PT, R15, R0.reuse, PT ;  /* 0x000000000f00720c */ /* 0x0a0fe40003f65270 */
[-C--:B------:R-:W-:Y:S02]  /*07f0*/  ISETP.NE.AND P2, PT, R17, R0.reuse, PT ;  /* 0x000000001100720c */ /* 0x080fe40003f45270 */
[----:B------:R-:W-:-:S05]  /*0800*/  ISETP.NE.AND P1, PT, R19, R0, PT ;  /* 0x000000001300720c */ /* 0x000fca0003f25270 */
[----:B------:R-:W3:Y:S04]  /*0810*/  @!P5 LDG.E R11, desc[UR12][R4.64+0x4] ;  /* 0x0000040c040bd981 */ /* 0x000ee8000c1e1900 */
[----:B------:R-:W4:Y:S01]  /*0820*/  @!P4 LDG.E R13, desc[UR12][R4.64+0x8] ;  /* 0x0000080c040dc981 */ /* 0x000f22000c1e1900 */
[----:B------:R-:W-:-:S03]  /*0830*/  ISETP.NE.AND P0, PT, R21, R0, PT ;  /* 0x000000001500720c */ /* 0x000fc60003f05270 */
[----:B------:R-:W5:Y:S04]  /*0840*/  @!P3 LDG.E R15, desc[UR12][R4.64+0xc] ;  /* 0x00000c0c040fb981 */ /* 0x000f68000c1e1900 */
[----:B------:R-:W5:Y:S06]  /*0850*/  @!P2 LDG.E R7, desc[UR12][R4.64+0x10] ;  /* 0x0000100c0407a981 */ /* 0x000f6c000c1e1900 */
[----:B------:R-:W5:Y:S01]  /*0860*/  @!P0 LDG.E R17, desc[UR12][R4.64+0x18] ;  /* 0x0000180c04118981 */ /* 0x000f62000c1e1900 */
[----:B--2---:R-:W-:Y:S01]  /*0870*/  @!P6 IMAD.IADD R2, R2, 0x1, R9 ;  /* 0x000000010202e824 */ /* 0x004fe200078e0209 */
[----:B------:R-:W-:-:S02]  /*0880*/  ISETP.NE.AND P6, PT, R23, R0, PT ;  /* 0x000000001700720c */ /* 0x000fc40003fc5270 */
[----:B------:R-:W2:Y:S11]  /*0890*/  @!P1 LDG.E R9, desc[UR12][R4.64+0x14] ;  /* 0x0000140c04099981 */ /* 0x000eb6000c1e1900 */
[----:B------:R-:W2:Y:S01]  /*08a0*/  @!P6 LDG.E R19, desc[UR12][R4.64+0x1c] ;  /* 0x00001c0c0413e981 */ /* 0x000ea2000c1e1900 */
[----:B---3--:R-:W-:-:S05]  /*08b0*/  @!P5 IADD3 R2, PT, PT, R2, R11, RZ ;  /* 0x0000000b0202d210 */ /* 0x008fca0007ffe0ff */
[----:B----4-:R-:W-:-:S04]  /*08c0*/  @!P4 IMAD.IADD R2, R2, 0x1, R13 ;  /* 0x000000010202c824 */ /* 0x010fc800078e020d */
[----:B-----5:R-:W-:-:S04]  /*08d0*/  @!P3 IMAD.IADD R2, R2, 0x1, R15 ;  /* 0x000000010202b824 */ /* 0x020fc800078e020f */
[----:B------:R-:W-:Y:S02]  /*08e0*/  @!P2 IMAD.IADD R2, R2, 0x1, R7 ;  /* 0x000000010202a824 */ /* 0x000fe400078e0207 */
[----:B------:R-:W-:-:S03]  /*08f0*/  VIADD R3, R3, 0x8 ;  /* 0x0000000803037836 */ /* 0x000fc60000000000 */
[----:B--2---:R-:W-:-:S05]  /*0900*/  @!P1 IADD3 R2, PT, PT, R2, R9, RZ ;  /* 0x0000000902029210 */ /* 0x004fca0007ffe0ff */
[----:B------:R-:W-:-:S04]  /*0910*/  @!P0 IMAD.IADD R2, R2, 0x1, R17 ;  /* 0x0000000102028824 */ /* 0x000fc800078e0211 */
[----:B------:R-:W-:-:S07]  /*0920*/  @!P6 IMAD.IADD R2, R2, 0x1, R19 ;  /* 0x000000010202e824 */ /* 0x000fce00078e0213 */
.L_x_258:
[----:B------:R-:W-:Y:S05]  /*0930*/  BRA.U !UP1, `(.L_x_257) ;  /* 0x0000000109c07547 */ /* 0x000fea000b800000 */
[----:B------:R-:W-:Y:S02]  /*0940*/  UISETP.GE.U32.AND UP0, UPT, UR5, 0x4, UPT ;  /* 0x000000040500788c */ /* 0x000fe4000bf06070 */
[----:B------:R-:W-:-:S04]  /*0950*/  ULOP3.LUT UR4, UR4, 0x3, URZ, 0xc0, !UPT ;  /* 0x0000000304047892 */ /* 0x000fc8000f8ec0ff */
[----:B------:R-:W-:-:S03]  /*0960*/  UISETP.NE.AND UP1, UPT, UR4, URZ, UPT ;  /* 0x000000ff0400728c */ /* 0x000fc6000bf25270 */
[----:B------:R-:W-:Y:S08]  /*0970*/  BRA.U !UP0, `(.L_x_259) ;  /* 0x0000000108547547 */ /* 0x000ff0000b800000 */
[----:B------:R-:W1:Y:S08]  /*0980*/  LDC.64 R4, c[0x0][0x388] ;  /* 0x0000e200ff047b82 */ /* 0x000e700000000a00 */
[----:B------:R-:W2:Y:S01]  /*0990*/  LDC.64 R6, c[0x0][0x390] ;  /* 0x0000e400ff067b82 */ /* 0x000ea20000000a00 */
[----:B-1----:R-:W-:-:S05]  /*09a0*/  IMAD.WIDE.U32 R4, R3, 0x4, R4 ;  /* 0x0000000403047825 */ /* 0x002fca00078e0004 */
[----:B0-----:R-:W3:Y:S04]  /*09b0*/  LDG.E R9, desc[UR12][R4.64] ;  /* 0x0000000c04097981 */ /* 0x001ee8000c1e1900 */
[----:B------:R-:W4:Y:S04]  /*09c0*/  LDG.E R11, desc[UR12][R4.64+0x4] ;  /* 0x0000040c040b7981 */ /* 0x000f28000c1e1900 */
[----:B------:R-:W5:Y:S04]  /*09d0*/  LDG.E R13, desc[UR12][R4.64+0x8] ;  /* 0x0000080c040d7981 */ /* 0x000f68000c1e1900 */
[----:B------:R-:W5:Y:S01]  /*09e0*/  LDG.E R15, desc[UR12][R4.64+0xc] ;  /* 0x00000c0c040f7981 */ /* 0x000f62000c1e1900 */
[----:B--2---:R-:W-:Y:S01]  /*09f0*/  IMAD.WIDE.U32 R6, R3, 0x4, R6 ;  /* 0x0000000403067825 */ /* 0x004fe200078e0006 */
[----:B---3--:R-:W-:-:S02]  /*0a00*/  ISETP.NE.AND P0, PT, R9, R0, PT ;  /* 0x000000000900720c */ /* 0x008fc40003f05270 */
[-C--:B----4-:R-:W-:Y:S02]  /*0a10*/  ISETP.NE.AND P1, PT, R11, R0.reuse, PT ;  /* 0x000000000b00720c */ /* 0x090fe40003f25270 */
[-C--:B-----5:R-:W-:Y:S02]  /*0a20*/  ISETP.NE.AND P2, PT, R13, R0.reuse, PT ;  /* 0x000000000d00720c */ /* 0x0a0fe40003f45270 */
[----:B------:R-:W-:-:S07]  /*0a30*/  ISETP.NE.AND P3, PT, R15, R0, PT ;  /* 0x000000000f00720c */ /* 0x000fce0003f65270 */
[----:B------:R-:W2:Y:S04]  /*0a40*/  @!P0 LDG.E R9, desc[UR12][R6.64] ;  /* 0x0000000c06098981 */ /* 0x000ea8000c1e1900 */
[----:B------:R-:W3:Y:S04]  /*0a50*/  @!P1 LDG.E R11, desc[UR12][R6.64+0x4] ;  /* 0x0000040c060b9981 */ /* 0x000ee8000c1e1900 */
[----:B------:R-:W4:Y:S04]  /*0a60*/  @!P2 LDG.E R13, desc[UR12][R6.64+0x8] ;  /* 0x0000080c060da981 */ /* 0x000f28000c1e1900 */
[----:B------:R-:W5:Y:S01]  /*0a70*/  @!P3 LDG.E R15, desc[UR12][R6.64+0xc] ;  /* 0x00000c0c060fb981 */ /* 0x000f62000c1e1900 */
[----:B------:R-:W-:Y:S01]  /*0a80*/  VIADD R3, R3, 0x4 ;  /* 0x0000000403037836 */ /* 0x000fe20000000000 */
[----:B--2---:R-:W-:-:S05]  /*0a90*/  @!P0 IADD3 R2, PT, PT, R2, R9, RZ ;  /* 0x0000000902028210 */ /* 0x004fca0007ffe0ff */
[----:B---3--:R-:W-:-:S04]  /*0aa0*/  @!P1 IMAD.IADD R2, R2, 0x1, R11 ;  /* 0x0000000102029824 */ /* 0x008fc800078e020b */
[----:B----4-:R-:W-:-:S05]  /*0ab0*/  @!P2 IMAD.IADD R2, R2, 0x1, R13 ;  /* 0x000000010202a824 */ /* 0x010fca00078e020d */
[----:B-----5:R-:W-:-:S07]  /*0ac0*/  @!P3 IADD3 R2, PT, PT, R2, R15, RZ ;  /* 0x0000000f0202b210 */ /* 0x020fce0007ffe0ff */
.L_x_259:
[----:B------:R-:W-:Y:S05]  /*0ad0*/  BRA.U !UP1, `(.L_x_257) ;  /* 0x0000000109587547 */ /* 0x000fea000b800000 */
[----:B------:R-:W1:Y:S01]  /*0ae0*/  LDC.64 R4, c[0x0][0x390] ;  /* 0x0000e400ff047b82 */ /* 0x000e620000000a00 */
[----:B------:R-:W-:-:S07]  /*0af0*/  UIADD3 UR4, UPT, UPT, -UR4, URZ, URZ ;  /* 0x000000ff04047290 */ /* 0x000fce000fffe1ff */
[----:B------:R-:W2:Y:S01]  /*0b00*/  LDC.64 R6, c[0x0][0x388] ;  /* 0x0000e200ff067b82 */ /* 0x000ea20000000a00 */
[----:B-1----:R-:W-:-:S04]  /*0b10*/  IMAD.WIDE.U32 R4, R3, 0x4, R4 ;  /* 0x0000000403047825 */ /* 0x002fc800078e0004 */
[----:B------:R-:W-:Y:S02]  /*0b20*/  IMAD.MOV.U32 R8, RZ, RZ, R4 ;  /* 0x000000ffff087224 */ /* 0x000fe400078e0004 */
[----:B------:R-:W-:Y:S02]  /*0b30*/  IMAD.MOV.U32 R9, RZ, RZ, R5 ;  /* 0x000000ffff097224 */ /* 0x000fe400078e0005 */
[----:B--2---:R-:W-:-:S07]  /*0b40*/  IMAD.WIDE.U32 R6, R3, 0x4, R6 ;  /* 0x0000000403067825 */ /* 0x004fce00078e0006 */
.L_x_260:
[----:B------:R-:W-:Y:S01]  /*0b50*/  IMAD.MOV.U32 R4, RZ, RZ, R6 ;  /* 0x000000ffff047224 */ /* 0x000fe200078e0006 */
[----:B------:R-:W-:-:S05]  /*0b60*/  MOV R5, R7 ;  /* 0x0000000700057202 */ /* 0x000fca0000000f00 */
[----:B0-----:R-:W2:Y:S02]  /*0b70*/  LDG.E R3, desc[UR12][R4.64] ;  /* 0x0000000c04037981 */ /* 0x001ea4000c1e1900 */
[----:B--2---:R-:W-:-:S13]  /*0b80*/  ISETP.NE.AND P0, PT, R3, R0, PT ;  /* 0x000000000300720c */ /* 0x004fda0003f05270 */
[----:B------:R-:W-:Y:S02]  /*0b90*/  @!P0 IMAD.MOV.U32 R4, RZ, RZ, R8 ;  /* 0x000000ffff048224 */ /* 0x000fe400078e0008 */
[----:B------:R-:W-:-:S05]  /*0ba0*/  @!P0 IMAD.MOV.U32 R5, RZ, RZ, R9 ;  /* 0x000000ffff058224 */ /* 0x000fca00078e0009 */
[----:B------:R-:W2:Y:S01]  /*0bb0*/  @!P0 LDG.E R3, desc[UR12][R4.64] ;  /* 0x0000000c04038981 */ /* 0x000ea2000c1e1900 */
[----:B------:R-:W-:Y:S01]  /*0bc0*/  UIADD3 UR4, UPT, UPT, UR4, 0x1, URZ ;  /* 0x0000000104047890 */ /* 0x000fe2000fffe0ff */
[----:B------:R-:W-:Y:S02]  /*0bd0*/  IADD3 R8, P1, PT, R8, 0x4, RZ ;  /* 0x0000000408087810 */ /* 0x000fe40007f3e0ff */
[----:B------:R-:W-:Y:S01]  /*0be0*/  IADD3 R6, P2, PT, R6, 0x4, RZ ;  /* 0x0000000406067810 */ /* 0x000fe20007f5e0ff */
[----:B------:R-:W-:Y:S02]  /*0bf0*/  UISETP.NE.AND UP0, UPT, UR4, URZ, UPT ;  /* 0x000000ff0400728c */ /* 0x000fe4000bf05270 */
[----:B------:R-:W-:Y:S01]  /*0c00*/  IMAD.X R9, RZ, RZ, R9, P1 ;  /* 0x000000ffff097224 */ /* 0x000fe200008e0609 */
[----:B------:R-:W-:Y:S01]  /*0c10*/  IADD3.X R7, PT, PT, RZ, R7, RZ, P2, !PT ;  /* 0x00000007ff077210 */ /* 0x000fe200017fe4ff */
[----:B--2---:R-:W-:-:S05]  /*0c20*/  @!P0 IMAD.IADD R2, R2, 0x1, R3 ;  /* 0x0000000102028824 */ /* 0x004fca00078e0203 */
[----:B------:R-:W-:Y:S05]  /*0c30*/  BRA.U UP0, `(.L_x_260) ;  /* 0xfffffffd00c47547 */ /* 0x000fea000b83ffff */
.L_x_257:
[----:B------:R-:W-:-:S04]  /*0c40*/  LEA.HI R2, R2, R2, RZ, 0x1 ;  /* 0x0000000202027211 */ /* 0x000fc800078f08ff */
[----:B------:R-:W-:-:S07]  /*0c50*/  SHF.R.S32.HI R5, RZ, 0x1, R2 ;  /* 0x00000001ff057819 */ /* 0x000fce0000011402 */
.L_x_254:
[----:B------:R-:W1:Y:S02]  /*0c60*/  LDC.64 R2, c[0x0][0x398] ;  /* 0x0000e600ff027b82 */ /* 0x000e640000000a00 */
[----:B-1----:R-:W-:-:S05]  /*0c70*/  IMAD.WIDE R2, R0, 0x4, R2 ;  /* 0x0000000400027825 */ /* 0x002fca00078e0202 */
[----:B0-----:R-:W-:Y:S01]  /*0c80*/  STG.E desc[UR12][R2.64], R5 ;  /* 0x0000000502007986 */ /* 0x001fe2000c10190c */
[----:B------:R-:W-:Y:S05]  /*0c90*/  EXIT ;  /* 0x000000000000794d */ /* 0x000fea0003800000 */
.L_x_261:
        /* <DEDUP_REMOVED lines=14> */
.L_x_310:


//--------------------- .text._Z34calculate_community_internal_edgesiPiS_S_S_S_ --------------------------
	.section	.text._Z34calculate_community_internal_edgesiPiS_S_S_S_,"ax",@progbits
	.align	128
        .global         _Z34calculate_community_internal_edgesiPiS_S_S_S_
        .type           _Z34calculate_community_internal_edgesiPiS_S_S_S_,@function
        .size           _Z34calculate_community_internal_edgesiPiS_S_S_S_,(.L_x_311 - _Z34calculate_community_internal_edgesiPiS_S_S_S_)
        .other          _Z34calculate_community_internal_edgesiPiS_S_S_S_,@"STO_CUDA_ENTRY STV_DEFAULT"
_Z34calculate_community_internal_edgesiPiS_S_S_S_:
.text._Z34calculate_community_internal_edgesiPiS_S_S_S_:
        /* <DEDUP_REMOVED lines=9> */
[----:B------:R-:W-:Y:S01]  /*0090*/  ISETP.GE.AND P0, PT, R0, 0x1, PT ;  /* 0x000000010000780c */ /* 0x000fe20003f06270 */
[----:B------:R-:W1:-:S12]  /*00a0*/  LDCU.64 UR4, c[0x0][0x358] ;  /* 0x00006b00ff0477ac */ /* 0x000e580008000a00 */
[C---:B------:R-:W-:Y:S02]  /*00b0*/  @P0 VIADD R3, R0.reuse, 0xffffffff ;  /* 0xffffffff00030836 */ /* 0x040fe40000000000 */
[----:B0-----:R-:W-:-:S04]  /*00c0*/  IMAD.WIDE R8, R0, 0x4, R4 ;  /* 0x0000000400087825 */ /* 0x001fc800078e0204 */
[----:B------:R-:W-:Y:S01]  /*00d0*/  @P0 IMAD.WIDE.U32 R4, R3, 0x4, R4 ;  /* 0x0000000403040825 */ /* 0x000fe200078e0004 */
[----:B-1----:R-:W2:Y:S03]  /*00e0*/  LDG.E R2, desc[UR4][R8.64] ;  /* 0x0000000408027981 */ /* 0x002ea6000c1e1900 */
[----:B------:R-:W-:-:S06]  /*00f0*/  IMAD.MOV.U32 R3, RZ, RZ, RZ ;  /* 0x000000ffff037224 */ /* 0x000fcc00078e00ff */
[----:B------:R-:W2:Y:S01]  /*0100*/  @P0 LDG.E R3, desc[UR4][R4.64] ;  /* 0x0000000404030981 */ /* 0x000ea2000c1e1900 */
[----:B------:R-:W-:Y:S01]  /*0110*/  BSSY.RECONVERGENT B0, `(.L_x_262) ;  /* 0x00000e6000007945 */ /* 0x000fe20003800200 */
[----:B------:R-:W-:Y:S01]  /*0120*/  HFMA2 R7, -RZ, RZ, 0, 0 ;  /* 0x00000000ff077431 */ /* 0x000fe200000001ff */
[----:B--2---:R-:W-:-:S13]  /*0130*/  ISETP.GE.AND P0, PT, R3, R2, PT ;  /* 0x000000020300720c */ /* 0x004fda0003f06270 */
[----:B------:R-:W-:Y:S05]  /*0140*/  @P0 BRA `(.L_x_263) ;  /* 0x0000000c00880947 */ /* 0x000fea0003800000 */
[----:B------:R-:W0:Y:S02]  /*0150*/  LDC.64 R14, c[0x0][0x3a0] ;  /* 0x0000e800ff0e7b82 */ /* 0x000e240000000a00 */
[----:B0-----:R-:W-:-:S05]  /*0160*/  IMAD.WIDE R8, R0, 0x4, R14 ;  /* 0x0000000400087825 */ /* 0x001fca00078e020e */
[----:B------:R0:W5:Y:S01]  /*0170*/  LDG.E R4, desc[UR4][R8.64] ;  /* 0x0000000408047981 */ /* 0x000162000c1e1900 */
[----:B------:R-:W-:Y:S01]  /*0180*/  IMAD.IADD R5, R2, 0x1, -R3 ;  /* 0x0000000102057824 */ /* 0x000fe200078e0a03 */
[----:B------:R-:W-:Y:S01]  /*0190*/  BSSY.RECONVERGENT B1, `(.L_x_264) ;  /* 0x0000072000017945 */ /* 0x000fe20003800200 */
[----:B------:R-:W-:Y:S01]  /*01a0*/  IMAD.IADD R2, R3, 0x1, -R2 ;  /* 0x0000000103027824 */ /* 0x000fe200078e0a02 */
[----:B------:R-:W-:Y:S02]  /*01b0*/  MOV R7, RZ ;  /* 0x000000ff00077202 */ /* 0x000fe40000000f00 */
[----:B------:R-:W-:Y:S02]  /*01c0*/  LOP3.LUT R6, R5, 0xf, RZ, 0xc0, !PT ;  /* 0x0000000f05067812 */ /* 0x000fe400078ec0ff */
[----:B------:R-:W-:Y:S02]  /*01d0*/  ISETP.GT.U32.AND P1, PT, R2, -0x10, PT ;  /* 0xfffffff00200780c */ /* 0x000fe40003f24070 */
[----:B------:R-:W-:-:S11]  /*01e0*/  ISETP.NE.AND P0, PT, R6, RZ, PT ;  /* 0x000000ff0600720c */ /* 0x000fd60003f05270 */
[----:B0-----:R-:W-:Y:S05]  /*01f0*/  @P1 BRA `(.L_x_265) ;  /* 0x0000000400ac1947 */ /* 0x001fea0003800000 */
[----:B------:R-:W0:Y:S01]  /*0200*/  LDC.64 R16, c[0x0][0x388] ;  /* 0x0000e200ff107b82 */ /* 0x000e220000000a00 */
[----:B------:R-:W-:Y:S01]  /*0210*/  LOP3.LUT R2, R5, 0xfffffff0, RZ, 0xc0, !PT ;  /* 0xfffffff005027812 */ /* 0x000fe200078ec0ff */
[----:B------:R-:W-:-:S04]  /*0220*/  IMAD.MOV.U32 R7, RZ, RZ, RZ ;  /* 0x000000ffff077224 */ /* 0x000fc800078e00ff */
[----:B------:R-:W-:Y:S01]  /*0230*/  IMAD.MOV R2, RZ, RZ, -R2 ;  /* 0x000000ffff027224 */ /* 0x000fe200078e0a02 */
[----:B0-----:R-:W-:-:S04]  /*0240*/  IADD3 R16, P1, PT, R16, 0x20, RZ ;  /* 0x0000002010107810 */ /* 0x001fc80007f3e0ff */
[----:B------:R-:W-:-:S09]  /*0250*/  IADD3.X R17, PT, PT, RZ, R17, RZ, P1, !PT ;  /* 0x00000011ff117210 */ /* 0x000fd20000ffe4ff */
.L_x_266:
[----:B------:R-:W-:-:S05]  /*0260*/  IMAD.WIDE R18, R3, 0x4, R16 ;  /* 0x0000000403127825 */ /* 0x000fca00078e0210 */
        /* <DEDUP_REMOVED lines=12> */
[----:B------:R-:W4:Y:S01]  /*0330*/  LDG.E R28, desc[UR4][R18.64+0x10] ;  /* 0x00001004121c7981 */ /* 0x000f22000c1e1900 */
[----:B--2---:R-:W-:-:S04]  /*0340*/  IMAD.WIDE R20, R21, 0x4, R14 ;  /* 0x0000000415147825 */ /* 0x004fc800078e020e */
[----:B---3--:R-:W-:Y:S02]  /*0350*/  IMAD.WIDE R26, R27, 0x4, R14 ;  /* 0x000000041b1a7825 */ /* 0x008fe400078e020e */
[----:B------:R0:W2:Y:S04]  /*0360*/  LDG.E R21, desc[UR4][R20.64] ;  /* 0x0000000414157981 */ /* 0x0000a8000c1e1900 */
[----:B------:R-:W3:Y:S04]  /*0370*/  LDG.E R27, desc[UR4][R26.64] ;  /* 0x000000041a1b7981 */ /* 0x000ee8000c1e1900 */
[----:B------:R-:W4:Y:S01]  /*0380*/  LDG.E R26, desc[UR4][R18.64+0x14] ;  /* 0x00001404121a7981 */ /* 0x000f22000c1e1900 */
[----:B0-----:R-:W-:Y:S01]  /*0390*/  VIADD R20, R7, 0x1 ;  /* 0x0000000107147836 */ /* 0x001fe20000000000 */
[----:B--2--5:R-:W-:-:S02]  /*03a0*/  ISETP.NE.AND P1, PT, R21, R4, PT ;  /* 0x000000041500720c */ /* 0x024fc40003f25270 */
[----:B---3--:R-:W-:-:S11]  /*03b0*/  ISETP.NE.AND P2, PT, R27, R4, PT ;  /* 0x000000041b00720c */ /* 0x008fd60003f45270 */
[----:B------:R-:W-:-:S05]  /*03c0*/  @P1 IMAD.MOV R20, RZ, RZ, R7 ;  /* 0x000000ffff141224 */ /* 0x000fca00078e0207 */
[----:B------:R-:W-:Y:S01]  /*03d0*/  IADD3 R7, PT, PT, R20, 0x1, RZ ;  /* 0x0000000114077810 */ /* 0x000fe20007ffe0ff */
[----:B------:R-:W-:Y:S02]  /*03e0*/  @P2 IMAD.MOV R7, RZ, RZ, R20 ;  /* 0x000000ffff072224 */ /* 0x000fe400078e0214 */
[----:B----4-:R-:W-:-:S05]  /*03f0*/  IMAD.WIDE R20, R22, 0x4, R14 ;  /* 0x0000000416147825 */ /* 0x010fca00078e020e */
[----:B------:R0:W2:Y:S02]  /*0400*/  LDG.E R27, desc[UR4][R20.64] ;  /* 0x00000004141b7981 */ /* 0x0000a4000c1e1900 */
[----:B0-----:R-:W-:-:S05]  /*0410*/  IMAD.WIDE R20, R9, 0x4, R14 ;  /* 0x0000000409147825 */ /* 0x001fca00078e020e */
[----:B------:R0:W3:Y:S02]  /*0420*/  LDG.E R9, desc[UR4][R20.64] ;  /* 0x0000000414097981 */ /* 0x0000e4000c1e1900 */
[----:B0-----:R-:W-:-:S05]  /*0430*/  IMAD.WIDE R20, R12, 0x4, R14 ;  /* 0x000000040c147825 */ /* 0x001fca00078e020e */
[----:B------:R0:W4:Y:S02]  /*0440*/  LDG.E R24, desc[UR4][R20.64] ;  /* 0x0000000414187981 */ /* 0x000124000c1e1900 */
[----:B0-----:R-:W-:-:S05]  /*0450*/  IMAD.WIDE R20, R10, 0x4, R14 ;  /* 0x000000040a147825 */ /* 0x001fca00078e020e */
[----:B------:R0:W4:Y:S02]  /*0460*/  LDG.E R12, desc[UR4][R20.64] ;  /* 0x00000004140c7981 */ /* 0x000124000c1e1900 */
[----:B0-----:R-:W-:-:S05]  /*0470*/  IMAD.WIDE R20, R8, 0x4, R14 ;  /* 0x0000000408147825 */ /* 0x001fca00078e020e */
[----:B------:R0:W4:Y:S02]  /*0480*/  LDG.E R10, desc[UR4][R20.64] ;  /* 0x00000004140a7981 */ /* 0x000124000c1e1900 */
[----:B0-----:R-:W-:-:S05]  /*0490*/  IMAD.WIDE R20, R29, 0x4, R14 ;  /* 0x000000041d147825 */ /* 0x001fca00078e020e */
[----:B------:R0:W4:Y:S01]  /*04a0*/  LDG.E R8, desc[UR4][R20.64] ;  /* 0x0000000414087981 */ /* 0x000122000c1e1900 */
[----:B------:R-:W-:-:S04]  /*04b0*/  IMAD.WIDE R22, R23, 0x4, R14 ;  /* 0x0000000417167825 */ /* 0x000fc800078e020e */
[----:B0-----:R-:W-:-:S05]  /*04c0*/  IMAD.WIDE R20, R25, 0x4, R14 ;  /* 0x0000000419147825 */ /* 0x001fca00078e020e */
[----:B------:R0:W4:Y:S02]  /*04d0*/  LDG.E R29, desc[UR4][R20.64] ;  /* 0x00000004141d7981 */ /* 0x000124000c1e1900 */
[----:B0-----:R-:W-:-:S05]  /*04e0*/  IMAD.WIDE R20, R13, 0x4, R14 ;  /* 0x000000040d147825 */ /* 0x001fca00078e020e */
[----:B------:R0:W4:Y:S02]  /*04f0*/  LDG.E R25, desc[UR4][R20.64] ;  /* 0x0000000414197981 */ /* 0x000124000c1e1900 */
[--C-:B0-----:R-:W-:Y:S02]  /*0500*/  IMAD.WIDE R20, R11, 0x4, R14.reuse ;  /* 0x000000040b147825 */ /* 0x101fe400078e020e */
[----:B------:R0:W4:Y:S04]  /*0510*/  LDG.E R11, desc[UR4][R22.64] ;  /* 0x00000004160b7981 */ /* 0x000128000c1e1900 */
[----:B------:R1:W4:Y:S01]  /*0520*/  LDG.E R13, desc[UR4][R20.64] ;  /* 0x00000004140d7981 */ /* 0x000322000c1e1900 */
[----:B0-----:R-:W-:-:S03]  /*0530*/  IMAD.WIDE R22, R26, 0x4, R14 ;  /* 0x000000041a167825 */ /* 0x001fc600078e020e */
[----:B------:R-:W3:Y:S01]  /*0540*/  LDG.E R26, desc[UR4][R18.64+0x18] ;  /* 0x00001804121a7981 */ /* 0x000ee2000c1e1900 */
[----:B-1----:R-:W-:-:S03]  /*0550*/  IMAD.WIDE R20, R28, 0x4, R14 ;  /* 0x000000041c147825 */ /* 0x002fc600078e020e */
[----:B------:R-:W4:Y:S04]  /*0560*/  LDG.E R23, desc[UR4][R22.64] ;  /* 0x0000000416177981 */ /* 0x000f28000c1e1900 */
[----:B------:R3:W4:Y:S04]  /*0570*/  LDG.E R28, desc[UR4][R20.64] ;  /* 0x00000004141c7981 */ /* 0x000728000c1e1900 */
[----:B------:R-:W4:Y:S01]  /*0580*/  LDG.E R19, desc[UR4][R18.64+0x1c] ;  /* 0x00001c0412137981 */ /* 0x000f22000c1e1900 */
[----:B--2---:R-:W-:Y:S01]  /*0590*/  ISETP.NE.AND P2, PT, R27, R4, PT ;  /* 0x000000041b00720c */ /* 0x004fe20003f45270 */
[----:B---3--:R-:W-:-:S06]  /*05a0*/  IMAD.WIDE R20, R26, 0x4, R14 ;  /* 0x000000041a147825 */ /* 0x008fcc00078e020e */
[----:B------:R-:W2:Y:S01]  /*05b0*/  LDG.E R21, desc[UR4][R20.64] ;  /* 0x0000000414157981 */ /* 0x000ea2000c1e1900 */
[----:B----4-:R-:W-:-:S06]  /*05c0*/  IMAD.WIDE R26, R19, 0x4, R14 ;  /* 0x00000004131a7825 */ /* 0x010fcc00078e020e */
[----:B------:R-:W3:Y:S01]  /*05d0*/  LDG.E R27, desc[UR4][R26.64] ;  /* 0x000000041a1b7981 */ /* 0x000ee2000c1e1900 */
[-C--:B------:R-:W-:Y:S01]  /*05e0*/  ISETP.NE.AND P1, PT, R9, R4.reuse, PT ;  /* 0x000000040900720c */ /* 0x080fe20003f25270 */
[C---:B------:R-:W-:Y:S01]  /*05f0*/  VIADD R9, R7.reuse, 0x1 ;  /* 0x0000000107097836 */ /* 0x040fe20000000000 */
[----:B------:R-:W-:Y:S02]  /*0600*/  @P2 IADD3 R9, PT, PT, R7, RZ, RZ ;  /* 0x000000ff07092210 */ /* 0x000fe40007ffe0ff */
[----:B------:R-:W-:-:S03]  /*0610*/  ISETP.NE.AND P2, PT, R24, R4, PT ;  /* 0x000000041800720c */ /* 0x000fc60003f45270 */
[----:B------:R-:W-:-:S06]  /*0620*/  VIADD R7, R9, 0x1 ;  /* 0x0000000109077836 */ /* 0x000fcc0000000000 */
[----:B------:R-:W-:Y:S02]  /*0630*/  @P1 IADD3 R7, PT, PT, R9, RZ, RZ ;  /* 0x000000ff09071210 */ /* 0x000fe40007ffe0ff */
[----:B------:R-:W-:-:S03]  /*0640*/  ISETP.NE.AND P1, PT, R12, R4, PT ;  /* 0x000000040c00720c */ /* 0x000fc60003f25270 */
[C---:B------:R-:W-:Y:S01]  /*0650*/  VIADD R9, R7.reuse, 0x1 ;  /* 0x0000000107097836 */ /* 0x040fe20000000000 */
[----:B------:R-:W-:Y:S02]  /*0660*/  @P2 IADD3 R9, PT, PT, R7, RZ, RZ ;  /* 0x000000ff07092210 */ /* 0x000fe40007ffe0ff */
[----:B------:R-:W-:-:S03]  /*0670*/  ISETP.NE.AND P2, PT, R10, R4, PT ;  /* 0x000000040a00720c */ /* 0x000fc60003f45270 */
[----:B------:R-:W-:-:S04]  /*0680*/  VIADD R7, R9, 0x1 ;  /* 0x0000000109077836 */ /* 0x000fc80000000000 */
        /* <DEDUP_REMOVED lines=21> */
[----:B------:R-:W-:-:S05]  /*07e0*/  @P2 IADD3 R8, PT, PT, R7, RZ, RZ ;  /* 0x000000ff07082210 */ /* 0x000fca0007ffe0ff */
[----:B------:R-:W-:Y:S01]  /*07f0*/  VIADD R7, R8, 0x1 ;  /* 0x0000000108077836 */ /* 0x000fe20000000000 */
[----:B------:R-:W-:-:S03]  /*0800*/  IADD3 R2, PT, PT, R2, 0x10, RZ ;  /* 0x0000001002027810 */ /* 0x000fc60007ffe0ff */
[----:B------:R-:W-:-:S05]  /*0810*/  @P1 IADD3 R7, PT, PT, R8, RZ, RZ ;  /* 0x000000ff08071210 */ /* 0x000fca0007ffe0ff */
[----:B------:R-:W-:Y:S02]  /*0820*/  VIADD R8, R7, 0x1 ;  /* 0x0000000107087836 */ /* 0x000fe40000000000 */
[----:B------:R-:W-:Y:S01]  /*0830*/  VIADD R3, R3, 0x10 ;  /* 0x0000001003037836 */ /* 0x000fe20000000000 */
[----:B--2---:R-:W-:-:S13]  /*0840*/  ISETP.NE.AND P2, PT, R21, R4, PT ;  /* 0x000000041500720c */ /* 0x004fda0003f45270 */
[----:B------:R-:W-:Y:S01]  /*0850*/  @P2 IMAD.MOV R8, RZ, RZ, R7 ;  /* 0x000000ffff082224 */ /* 0x000fe200078e0207 */
[----:B------:R-:W-:Y:S02]  /*0860*/  ISETP.NE.AND P2, PT, R2, RZ, PT ;  /* 0x000000ff0200720c */ /* 0x000fe40003f45270 */
[----:B---3--:R-:W-:Y:S02]  /*0870*/  ISETP.NE.AND P1, PT, R27, R4, PT ;  /* 0x000000041b00720c */ /* 0x008fe40003f25270 */
[----:B------:R-:W-:-:S11]  /*0880*/  IADD3 R7, PT, PT, R8, 0x1, RZ ;  /* 0x0000000108077810 */ /* 0x000fd60007ffe0ff */
[----:B------:R-:W-:Y:S01]  /*0890*/  @P1 IADD3 R7, PT, PT, R8, RZ, RZ ;  /* 0x000000ff08071210 */ /* 0x000fe20007ffe0ff */
[----:B------:R-:W-:Y:S06]  /*08a0*/  @P2 BRA `(.L_x_266) ;  /* 0xfffffff8006c2947 */ /* 0x000fec000383ffff */
.L_x_265:
[----:B------:R-:W-:Y:S05]  /*08b0*/  BSYNC.RECONVERGENT B1 ;  /* 0x0000000000017941 */ /* 0x000fea0003800200 */
.L_x_264:
        /* <DEDUP_REMOVED lines=16> */
[----:B--2---:R-:W-:-:S04]  /*09c0*/  IMAD.WIDE R10, R11, 0x4, R14 ;  /* 0x000000040b0a7825 */ /* 0x004fc800078e020e */
[--C-:B---3--:R-:W-:Y:S02]  /*09d0*/  IMAD.WIDE R24, R25, 0x4, R14.reuse ;  /* 0x0000000419187825 */ /* 0x108fe400078e020e */
[----:B------:R-:W2:Y:S02]  /*09e0*/  LDG.E R11, desc[UR4][R10.64] ;  /* 0x000000040a0b7981 */ /* 0x000ea4000c1e1900 */
[--C-:B----4-:R-:W-:Y:S02]  /*09f0*/  IMAD.WIDE R26, R27, 0x4, R14.reuse ;  /* 0x000000041b1a7825 */ /* 0x110fe400078e020e */
[----:B------:R-:W3:Y:S02]  /*0a00*/  LDG.E R25, desc[UR4][R24.64] ;  /* 0x0000000418197981 */ /* 0x000ee4000c1e1900 */
[--C-:B------:R-:W-:Y:S02]  /*0a10*/  IMAD.WIDE R8, R9, 0x4, R14.reuse ;  /* 0x0000000409087825 */ /* 0x100fe400078e020e */
[----:B------:R-:W4:Y:S02]  /*0a20*/  LDG.E R27, desc[UR4][R26.64] ;  /* 0x000000041a1b7981 */ /* 0x000f24000c1e1900 */
[----:B------:R-:W-:-:S02]  /*0a30*/  IMAD.WIDE R18, R19, 0x4, R14 ;  /* 0x0000000413127825 */ /* 0x000fc400078e020e */
[----:B------:R-:W4:Y:S02]  /*0a40*/  LDG.E R9, desc[UR4][R8.64] ;  /* 0x0000000408097981 */ /* 0x000f24000c1e1900 */
[--C-:B------:R-:W-:Y:S02]  /*0a50*/  IMAD.WIDE R20, R21, 0x4, R14.reuse ;  /* 0x0000000415147825 */ /* 0x100fe400078e020e */
[----:B------:R-:W4:Y:S02]  /*0a60*/  LDG.E R19, desc[UR4][R18.64] ;  /* 0x0000000412137981 */ /* 0x000f24000c1e1900 */
[--C-:B------:R-:W-:Y:S02]  /*0a70*/  IMAD.WIDE R16, R17, 0x4, R14.reuse ;  /* 0x0000000411107825 */ /* 0x100fe400078e020e */
[----:B------:R-:W4:Y:S02]  /*0a80*/  LDG.E R21, desc[UR4][R20.64] ;  /* 0x0000000414157981 */ /* 0x000f24000c1e1900 */
[----:B------:R-:W-:-:S02]  /*0a90*/  IMAD.WIDE R12, R13, 0x4, R14 ;  /* 0x000000040d0c7825 */ /* 0x000fc400078e020e */
[----:B------:R-:W4:Y:S04]  /*0aa0*/  LDG.E R17, desc[UR4][R16.64] ;  /* 0x0000000410117981 */ /* 0x000f28000c1e1900 */
[----:B------:R-:W4:Y:S01]  /*0ab0*/  LDG.E R13, desc[UR4][R12.64] ;  /* 0x000000040c0d7981 */ /* 0x000f22000c1e1900 */
[----:B------:R-:W-:Y:S01]  /*0ac0*/  VIADD R6, R7, 0x1 ;  /* 0x0000000107067836 */ /* 0x000fe20000000000 */
[----:B------:R-:W-:Y:S02]  /*0ad0*/  IADD3 R3, PT, PT, R3, 0x8, RZ ;  /* 0x0000000803037810 */ /* 0x000fe40007ffe0ff */
[-C--:B--2--5:R-:W-:Y:S02]  /*0ae0*/  ISETP.NE.AND P2, PT, R11, R4.reuse, PT ;  /* 0x000000040b00720c */ /* 0x0a4fe40003f45270 */
[----:B---3--:R-:W-:-:S11]  /*0af0*/  ISETP.NE.AND P1, PT, R25, R4, PT ;  /* 0x000000041900720c */ /* 0x008fd60003f25270 */
[----:B------:R-:W-:Y:S02]  /*0b00*/  @P2 IADD3 R6, PT, PT, R7, RZ, RZ ;  /* 0x000000ff07062210 */ /* 0x000fe40007ffe0ff */
[----:B----4-:R-:W-:-:S03]  /*0b10*/  ISETP.NE.AND P2, PT, R27, R4, PT ;  /* 0x000000041b00720c */ /* 0x010fc60003f45270 */
        /* <DEDUP_REMOVED lines=16> */
[----:B------:R-:W-:-:S05]  /*0c20*/  @P2 IADD3 R6, PT, PT, R7, RZ, RZ ;  /* 0x000000ff07062210 */ /* 0x000fca0007ffe0ff */
[----:B------:R-:W-:Y:S02]  /*0c30*/  VIADD R7, R6, 0x1 ;  /* 0x0000000106077836 */ /* 0x000fe40000000000 */
[----:B------:R-:W-:-:S07]  /*0c40*/  @P1 IMAD.MOV R7, RZ, RZ, R6 ;  /* 0x000000ffff071224 */ /* 0x000fce00078e0206 */
.L_x_268:
[----:B------:R-:W-:Y:S05]  /*0c50*/  BSYNC.RECONVERGENT B1 ;  /* 0x0000000000017941 */ /* 0x000fea0003800200 */
.L_x_267:
        /* <DEDUP_REMOVED lines=12> */
[----:B--2---:R-:W-:-:S04]  /*0d20*/  IMAD.WIDE R10, R11, 0x4, R14 ;  /* 0x000000040b0a7825 */ /* 0x004fc800078e020e */
[--C-:B---3--:R-:W-:Y:S02]  /*0d30*/  IMAD.WIDE R12, R13, 0x4, R14.reuse ;  /* 0x000000040d0c7825 */ /* 0x108fe400078e020e */
[----:B------:R-:W2:Y:S02]  /*0d40*/  LDG.E R11, desc[UR4][R10.64] ;  /* 0x000000040a0b7981 */ /* 0x000ea4000c1e1900 */
[--C-:B----4-:R-:W-:Y:S02]  /*0d50*/  IMAD.WIDE R16, R17, 0x4, R14.reuse ;  /* 0x0000000411107825 */ /* 0x110fe400078e020e */
[----:B------:R-:W3:Y:S02]  /*0d60*/  LDG.E R13, desc[UR4][R12.64] ;  /* 0x000000040c0d7981 */ /* 0x000ee4000c1e1900 */
[----:B------:R-:W-:Y:S02]  /*0d70*/  IMAD.WIDE R18, R19, 0x4, R14 ;  /* 0x0000000413127825 */ /* 0x000fe400078e020e */
[----:B------:R-:W4:Y:S04]  /*0d80*/  LDG.E R17, desc[UR4][R16.64] ;  /* 0x0000000410117981 */ /* 0x000f28000c1e1900 */
[----:B------:R-:W4:Y:S01]  /*0d90*/  LDG.E R19, desc[UR4][R18.64] ;  /* 0x0000000412137981 */ /* 0x000f22000c1e1900 */
[----:B------:R-:W-:Y:S01]  /*0da0*/  IADD3 R2, PT, PT, R7, 0x1, RZ ;  /* 0x0000000107027810 */ /* 0x000fe20007ffe0ff */
[----:B------:R-:W-:Y:S01]  /*0db0*/  VIADD R3, R3, 0x4 ;  /* 0x0000000403037836 */ /* 0x000fe20000000000 */
[----:B--2--5:R-:W-:-:S02]  /*0dc0*/  ISETP.NE.AND P2, PT, R11, R4, PT ;  /* 0x000000040b00720c */ /* 0x024fc40003f45270 */
[----:B---3--:R-:W-:-:S11]  /*0dd0*/  ISETP.NE.AND P1, PT, R13, R4, PT ;  /* 0x000000040d00720c */ /* 0x008fd60003f25270 */
[----:B------:R-:W-:Y:S01]  /*0de0*/  @P2 IMAD.MOV R2, RZ, RZ, R7 ;  /* 0x000000ffff022224 */ /* 0x000fe200078e0207 */
[----:B----4-:R-:W-:-:S04]  /*0df0*/  ISETP.NE.AND P2, PT, R17, R4, PT ;  /* 0x000000041100720c */ /* 0x010fc80003f45270 */
[----:B------:R-:W-:Y:S01]  /*0e00*/  IADD3 R6, PT, PT, R2, 0x1, RZ ;  /* 0x0000000102067810 */ /* 0x000fe20007ffe0ff */
[----:B------:R-:W-:Y:S01]  /*0e10*/  @P1 IMAD.MOV R6, RZ, RZ, R2 ;  /* 0x000000ffff061224 */ /* 0x000fe200078e0202 */
[----:B------:R-:W-:-:S04]  /*0e20*/  ISETP.NE.AND P1, PT, R19, R4, PT ;  /* 0x000000041300720c */ /* 0x000fc80003f25270 */
[----:B------:R-:W-:-:S03]  /*0e30*/  IADD3 R2, PT, PT, R6, 0x1, RZ ;  /* 0x0000000106027810 */ /* 0x000fc60007ffe0ff */
[----:B------:R-:W-:-:S05]  /*0e40*/  @P2 IMAD.MOV R2, RZ, RZ, R6 ;  /* 0x000000ffff022224 */ /* 0x000fca00078e0206 */
[C---:B------:R-:W-:Y:S02]  /*0e50*/  IADD3 R7, PT, PT, R2.reuse, 0x1, RZ ;  /* 0x0000000102077810 */ /* 0x040fe40007ffe0ff */
[----:B------:R-:W-:-:S07]  /*0e60*/  @P1 IADD3 R7, PT, PT, R2, RZ, RZ ;  /* 0x000000ff02071210 */ /* 0x000fce0007ffe0ff */
.L_x_270:
[----:B------:R-:W-:Y:S05]  /*0e70*/  BSYNC.RECONVERGENT B1 ;  /* 0x0000000000017941 */ /* 0x000fea0003800200 */
.L_x_269:
[----:B------:R-:W-:Y:S05]  /*0e80*/  @!P0 BRA `(.L_x_263) ;  /* 0x0000000000388947 */ /* 0x000fea0003800000 */
[----:B------:R-:W0:Y:S01]  /*0e90*/  LDC.64 R12, c[0x0][0x388] ;  /* 0x0000e200ff0c7b82 */ /* 0x000e220000000a00 */
[----:B------:R-:W-:-:S07]  /*0ea0*/  IMAD.MOV R5, RZ, RZ, -R5 ;  /* 0x000000ffff057224 */ /* 0x000fce00078e0a05 */
.L_x_271:
[----:B0-----:R-:W-:-:S06]  /*0eb0*/  IMAD.WIDE R8, R3, 0x4, R12 ;  /* 0x0000000403087825 */ /* 0x001fcc00078e020c */
[----:B------:R-:W2:Y:S02]  /*0ec0*/  LDG.E R9, desc[UR4][R8.64] ;  /* 0x0000000408097981 */ /* 0x000ea4000c1e1900 */
[----:B--2---:R-:W-:-:S06]  /*0ed0*/  IMAD.WIDE R10, R9, 0x4, R14 ;  /* 0x00000004090a7825 */ /* 0x004fcc00078e020e */
[----:B------:R-:W2:Y:S01]  /*0ee0*/  LDG.E R11, desc[UR4][R10.64] ;  /* 0x000000040a0b7981 */ /* 0x000ea2000c1e1900 */
[----:B------:R-:W-:Y:S01]  /*0ef0*/  IADD3 R5, PT, PT, R5, 0x1, RZ ;  /* 0x0000000105057810 */ /* 0x000fe20007ffe0ff */
[----:B------:R-:W-:Y:S02]  /*0f00*/  VIADD R2, R7, 0x1 ;  /* 0x0000000107027836 */ /* 0x000fe40000000000 */
[----:B------:R-:W-:Y:S01]  /*0f10*/  VIADD R3, R3, 0x1 ;  /* 0x0000000103037836 */ /* 0x000fe20000000000 */
[----:B------:R-:W-:Y:S02]  /*0f20*/  ISETP.NE.AND P1, PT, R5, RZ, PT ;  /* 0x000000ff0500720c */ /* 0x000fe40003f25270 */
[----:B--2--5:R-:W-:-:S13]  /*0f30*/  ISETP.NE.AND P0, PT, R11, R4, PT ;  /* 0x000000040b00720c */ /* 0x024fda0003f05270 */
[----:B------:R-:W-:-:S04]  /*0f40*/  @P0 IADD3 R2, PT, PT, R7, RZ, RZ ;  /* 0x000000ff07020210 */ /* 0x000fc80007ffe0ff */
[----:B------:R-:W-:Y:S01]  /*0f50*/  MOV R7, R2 ;  /* 0x0000000200077202 */ /* 0x000fe20000000f00 */
[----:B------:R-:W-:Y:S06]  /*0f60*/  @P1 BRA `(.L_x_271) ;  /* 0xfffffffc00d01947 */ /* 0x000fec000383ffff */
.L_x_263:
[----:B------:R-:W-:Y:S05]  /*0f70*/  BSYNC.RECONVERGENT B0 ;  /* 0x0000000000007941 */ /* 0x000fea0003800200 */
.L_x_262:
[----:B------:R-:W0:Y:S02]  /*0f80*/  LDC.64 R2, c[0x0][0x3a8] ;  /* 0x0000ea00ff027b82 */ /* 0x000e240000000a00 */
[----:B0-----:R-:W-:-:S05]  /*0f90*/  IMAD.WIDE R2, R0, 0x4, R2 ;  /* 0x0000000400027825 */ /* 0x001fca00078e0202 */
[----:B------:R-:W-:Y:S01]  /*0fa0*/  STG.E desc[UR4][R2.64], R7 ;  /* 0x0000000702007986 */ /* 0x000fe2000c101904 */
[----:B------:R-:W-:Y:S05]  /*0fb0*/  EXIT ;  /* 0x000000000000794d */ /* 0x000fea0003800000 */
.L_x_272:
        /* <DEDUP_REMOVED lines=12> */
.L_x_311:


//--------------------- .text._Z10move_nodesiiPiS_S_S_S_S_S_S_f --------------------------
	.section	.text._Z10move_nodesiiPiS_S_S_S_S_S_S_f,"ax",@progbits
	.align	128
        .global         _Z10move_nodesiiPiS_S_S_S_S_S_S_f
        .type           _Z10move_nodesiiPiS_S_S_S_S_S_S_f,@function
        .size           _Z10move_nodesiiPiS_S_S_S_S_S_S_f,(.L_x_301 - _Z10move_nodesiiPiS_S_S_S_S_S_S_f)
        .other          _Z10move_nodesiiPiS_S_S_S_S_S_S_f,@"STO_CUDA_ENTRY STV_DEFAULT"
_Z10move_nodesiiPiS_S_S_S_S_S_S_f:
.text._Z10move_nodesiiPiS_S_S_S_S_S_S_f:
        /* <DEDUP_REMOVED lines=10> */
[----:B------:R-:W1:Y:S01]  /*00a0*/  LDCU.64 UR4, c[0x0][0x358] ;  /* 0x00006b00ff0477ac */ /* 0x000e620008000a00 */
[----:B------:R-:W-:-:S05]  /*00b0*/  IMAD.MOV.U32 R3, RZ, RZ, RZ ;  /* 0x000000ffff037224 */ /* 0x000fca00078e00ff */
[----:B------:R-:W2:Y:S06]  /*00c0*/  LDC.64 R14, c[0x0][0x3a8] ;  /* 0x0000ea00ff0e7b82 */ /* 0x000eac0000000a00 */
[----:B------:R-:W-:Y:S02]  /*00d0*/  @P0 VIADD R9, R2, 0xffffffff ;  /* 0xffffffff02090836 */ /* 0x000fe40000000000 */
[----:B------:R-:W3:Y:S02]  /*00e0*/  LDC.64 R12, c[0x0][0x3a0] ;  /* 0x0000e800ff0c7b82 */ /* 0x000ee40000000a00 */
[----:B0-----:R-:W-:-:S04]  /*00f0*/  @P0 IMAD.WIDE.U32 R8, R9, 0x4, R10 ;  /* 0x0000000409080825 */ /* 0x001fc800078e000a */
[C---:B------:R-:W-:Y:S01]  /*0100*/  IMAD.WIDE R10, R2.reuse, 0x4, R10 ;  /* 0x00000004020a7825 */ /* 0x040fe200078e020a */
[----:B-1----:R-:W4:Y:S04]  /*0110*/  @P0 LDG.E R3, desc[UR4][R8.64] ;  /* 0x0000000408030981 */ /* 0x002f28000c1e1900 */
[----:B------:R-:W4:Y:S01]  /*0120*/  LDG.E R4, desc[UR4][R10.64] ;  /* 0x000000040a047981 */ /* 0x000f22000c1e1900 */
[----:B--2---:R-:W-:-:S05]  /*0130*/  IMAD.WIDE R14, R2, 0x4, R14 ;  /* 0x00000004020e7825 */ /* 0x004fca00078e020e */
[----:B------:R-:W2:Y:S01]  /*0140*/  LDG.E R5, desc[UR4][R14.64] ;  /* 0x000000040e057981 */ /* 0x000ea2000c1e1900 */
[----:B---3--:R-:W-:-:S05]  /*0150*/  IMAD.WIDE R12, R2, 0x4, R12 ;  /* 0x00000004020c7825 */ /* 0x008fca00078e020c */
[----:B------:R0:W5:Y:S01]  /*0160*/  LDG.E R6, desc[UR4][R12.64] ;  /* 0x000000040c067981 */ /* 0x000162000c1e1900 */
[----:B------:R-:W-:Y:S01]  /*0170*/  BSSY.RECONVERGENT B1, `(.L_x_273) ;  /* 0x0000143000017945 */ /* 0x000fe20003800200 */
[----:B----4-:R-:W-:Y:S01]  /*0180*/  ISETP.GE.AND P0, PT, R3, R4, PT ;  /* 0x000000040300720c */ /* 0x010fe20003f06270 */
[----:B--2---:R-:W-:-:S12]  /*0190*/  IMAD.MOV.U32 R7, RZ, RZ, R5 ;  /* 0x000000ffff077224 */ /* 0x004fd800078e0005 */
[----:B0-----:R-:W-:Y:S05]  /*01a0*/  @P0 BRA `(.L_x_274) ;  /* 0x0000001000fc0947 */ /* 0x001fea0003800000 */
[----:B------:R-:W0:Y:S02]  /*01b0*/  LDCU UR6, c[0x0][0x384] ;  /* 0x00007080ff0677ac */ /* 0x000e240008000800 */
[----:B0-----:R-:W-:-:S06]  /*01c0*/  I2FP.F32.S32 R32, UR6 ;  /* 0x0000000600207c45 */ /* 0x001fcc0008201400 */
[----:B------:R-:W0:Y:S08]  /*01d0*/  F2F.F64.F32 R32, R32 ;  /* 0x0000002000207310 */ /* 0x000e300000201800 */
[----:B0-----:R-:W0:Y:S01]  /*01e0*/  MUFU.RCP64H R9, R33 ;  /* 0x0000002100097308 */ /* 0x001e220000001800 */
[----:B------:R-:W-:-:S04]  /*01f0*/  IADD3 R8, PT, PT, R33, 0x300402, RZ ;  /* 0x0030040221087810 */ /* 0x000fc80007ffe0ff */
[----:B------:R-:W-:Y:S02]  /*0200*/  FSETP.GEU.AND P0, PT, |R8|, 5.8789094863358348022e-39, PT ;  /* 0x004004020800780b */ /* 0x000fe40003f0e200 */
[----:B0-----:R-:W-:-:S08]  /*0210*/  DFMA R10, -R32, R8, 1 ;  /* 0x3ff00000200a742b */ /* 0x001fd00000000108 */
[----:B------:R-:W-:-:S08]  /*0220*/  DFMA R10, R10, R10, R10 ;  /* 0x0000000a0a0a722b */ /* 0x000fd0000000000a */
[----:B------:R-:W-:-:S08]  /*0230*/  DFMA R10, R8, R10, R8 ;  /* 0x0000000a080a722b */ /* 0x000fd00000000008 */
[----:B------:R-:W-:-:S08]  /*0240*/  DFMA R22, -R32, R10, 1 ;  /* 0x3ff000002016742b */ /* 0x000fd0000000010a */
[----:B------:R-:W-:Y:S01]  /*0250*/  DFMA R22, R10, R22, R10 ;  /* 0x000000160a16722b */ /* 0x000fe2000000000a */
[----:B------:R-:W-:Y:S10]  /*0260*/  @P0 BRA `(.L_x_275) ;  /* 0x0000000000100947 */ /* 0x000ff40003800000 */
[----:B------:R-:W-:-:S05]  /*0270*/  LOP3.LUT R0, R33, 0x7fffffff, RZ, 0xc0, !PT ;  /* 0x7fffffff21007812 */ /* 0x000fca00078ec0ff */
[----:B------:R-:W-:Y:S01]  /*0280*/  VIADD R12, R0, 0xfff00000 ;  /* 0xfff00000000c7836 */ /* 0x000fe20000000000 */
[----:B------:R-:W-:-:S07]  /*0290*/  MOV R0, 0x2b0 ;  /* 0x000002b000007802 */ /* 0x000fce0000000f00 */
[----:B-----5:R-:W-:Y:S05]  /*02a0*/  CALL.REL.NOINC `($__internal_1_$__cuda_sm20_dblrcp_rn_slowpath_v3) ;  /* 0x0000001000e87944 */ /* 0x020fea0003c00000 */
.L_x_275:
[----:B------:R-:W0:Y:S01]  /*02b0*/  LDC.64 R20, c[0x0][0x3b0] ;  /* 0x0000ec00ff147b82 */ /* 0x000e220000000a00 */
[----:B------:R-:W1:Y:S01]  /*02c0*/  LDCU UR6, c[0x0][0x3c8] ;  /* 0x00007900ff0677ac */ /* 0x000e620008000800 */
[----:B------:R-:W-:Y:S01]  /*02d0*/  IMAD.IADD R11, R4, 0x1, -R3 ;  /* 0x00000001040b7824 */ /* 0x000fe200078e0a03 */
[----:B-----5:R-:W-:Y:S01]  /*02e0*/  I2FP.F32.S32 R12, R6 ;  /* 0x00000006000c7245 */ /* 0x020fe20000201400 */
[----:B------:R-:W-:Y:S01]  /*02f0*/  DADD R32, R32, R32 ;  /* 0x0000000020207229 */ /* 0x000fe20000000020 */
[----:B------:R-:W-:Y:S01]  /*0300*/  IMAD.MOV.U32 R8, RZ, RZ, RZ ;  /* 0x000000ffff087224 */ /* 0x000fe200078e00ff */
[----:B------:R-:W-:Y:S01]  /*0310*/  MOV R9, R3 ;  /* 0x0000000300097202 */ /* 0x000fe20000000f00 */
[----:B------:R-:W-:Y:S01]  /*0320*/  IMAD.MOV.U32 R7, RZ, RZ, R5 ;  /* 0x000000ffff077224 */ /* 0x000fe200078e0005 */
[C---:B------:R-:W-:Y:S02]  /*0330*/  LOP3.LUT R13, R11.reuse, 0xfffffff0, RZ, 0xc0, !PT ;  /* 0xfffffff00b0d7812 */ /* 0x040fe400078ec0ff */
[----:B------:R-:W-:-:S02]  /*0340*/  LOP3.LUT R10, R11, 0x7, RZ, 0xc0, !PT ;  /* 0x000000070b0a7812 */ /* 0x000fc400078ec0ff */
[----:B------:R-:W-:Y:S01]  /*0350*/  LOP3.LUT R11, R11, 0x3, RZ, 0xc0, !PT ;  /* 0x000000030b0b7812 */ /* 0x000fe200078ec0ff */
[----:B------:R-:W-:Y:S02]  /*0360*/  IMAD.MOV R13, RZ, RZ, -R13 ;  /* 0x000000ffff0d7224 */ /* 0x000fe400078e0a0d */
[----:B-1----:R-:W-:Y:S01]  /*0370*/  FMUL R12, R12, UR6 ;  /* 0x000000060c0c7c20 */ /* 0x002fe20008400000 */
[----:B0-----:R-:W-:-:S07]  /*0380*/  IMAD.WIDE R20, R2, 0x4, R20 ;  /* 0x0000000402147825 */ /* 0x001fce00078e0214 */
.L_x_289:
[----:B------:R-:W0:Y:S08]  /*0390*/  LDC.64 R16, c[0x0][0x388] ;  /* 0x0000e200ff107b82 */ /* 0x000e300000000a00 */
[----:B------:R-:W1:Y:S01]  /*03a0*/  LDC.64 R18, c[0x0][0x3a8] ;  /* 0x0000ea00ff127b82 */ /* 0x000e620000000a00 */
[----:B0-----:R-:W-:-:S06]  /*03b0*/  IMAD.WIDE R14, R9, 0x4, R16 ;  /* 0x00000004090e7825 */ /* 0x001fcc00078e0210 */
[----:B------:R-:W1:Y:S01]  /*03c0*/  LDG.E R15, desc[UR4][R14.64] ;  /* 0x000000040e0f7981 */ /* 0x000e62000c1e1900 */
[----:B------:R-:W-:-:S13]  /*03d0*/  ISETP.NE.AND P0, PT, R2, R5, PT ;  /* 0x000000050200720c */ /* 0x000fda0003f05270 */
[----:B------:R-:W2:Y:S01]  /*03e0*/  @!P0 LDG.E R25, desc[UR4][R20.64] ;  /* 0x0000000414198981 */ /* 0x000ea2000c1e1900 */
[----:B-1----:R-:W-:-:S06]  /*03f0*/  IMAD.WIDE R34, R15, 0x4, R18 ;  /* 0x000000040f227825 */ /* 0x002fcc00078e0212 */
[----:B------:R-:W3:Y:S01]  /*0400*/  LDG.E R34, desc[UR4][R34.64] ;  /* 0x0000000422227981 */ /* 0x000ee2000c1e1900 */
[----:B--2---:R-:W-:Y:S02]  /*0410*/  ISETP.EQ.AND P0, PT, R6, R25, !P0 ;  /* 0x000000190600720c */ /* 0x004fe40004702270 */
[----:B------:R-:W0:Y:S02]  /*0420*/  LDC.64 R24, c[0x0][0x3b0] ;  /* 0x0000ec00ff187b82 */ /* 0x000e240000000a00 */
[----:B---3--:R-:W-:-:S13]  /*0430*/  ISETP.NE.OR P0, PT, R15, R34, !P0 ;  /* 0x000000220f00720c */ /* 0x008fda0004705670 */
[----:B------:R-:W1:Y:S01]  /*0440*/  @!P0 LDC.64 R26, c[0x0][0x3a0] ;  /* 0x0000e800ff1a8b82 */ /* 0x000e620000000a00 */
[----:B0-----:R-:W-:-:S05]  /*0450*/  IMAD.WIDE R24, R34, 0x4, R24 ;  /* 0x0000000422187825 */ /* 0x001fca00078e0218 */
[----:B------:R-:W2:Y:S01]  /*0460*/  LDG.E R0, desc[UR4][R24.64] ;  /* 0x0000000418007981 */ /* 0x000ea2000c1e1900 */
[----:B-1----:R-:W-:-:S06]  /*0470*/  @!P0 IMAD.WIDE R14, R15, 0x4, R26 ;  /* 0x000000040f0e8825 */ /* 0x002fcc00078e021a */
[----:B------:R-:W2:Y:S01]  /*0480*/  @!P0 LDG.E R15, desc[UR4][R14.64] ;  /* 0x000000040e0f8981 */ /* 0x000ea2000c1e1900 */
[----:B------:R-:W-:Y:S01]  /*0490*/  ISETP.GT.AND P2, PT, R34, R5, PT ;  /* 0x000000052200720c */ /* 0x000fe20003f44270 */
[----:B------:R-:W-:Y:S01]  /*04a0*/  VIADD R9, R9, 0x1 ;  /* 0x0000000109097836 */ /* 0x000fe20000000000 */
[----:B------:R-:W-:Y:S04]  /*04b0*/  BSSY.RECONVERGENT B0, `(.L_x_276) ;  /* 0x000010d000007945 */ /* 0x000fe80003800200 */
[----:B------:R-:W-:Y:S02]  /*04c0*/  ISETP.NE.AND P1, PT, R9, R4, PT ;  /* 0x000000040900720c */ /* 0x000fe40003f25270 */
[----:B--2---:R-:W-:-:S13]  /*04d0*/  ISETP.EQ.AND P0, PT, R15, R0, !P0 ;  /* 0x000000000f00720c */ /* 0x004fda0004702270 */
[----:B------:R-:W-:Y:S05]  /*04e0*/  @P0 BRA P2, `(.L_x_277) ;  /* 0x0000001000240947 */ /* 0x000fea0001000000 */
[----:B------:R-:W-:Y:S01]  /*04f0*/  IADD3 R14, PT, PT, -R4, R3, RZ ;  /* 0x00000003040e7210 */ /* 0x000fe20007ffe1ff */
[----:B------:R-:W-:Y:S01]  /*0500*/  BSSY.RECONVERGENT B2, `(.L_x_278) ;  /* 0x000006d000027945 */ /* 0x000fe20003800200 */
[----:B------:R-:W-:Y:S02]  /*0510*/  IMAD.MOV.U32 R35, RZ, RZ, RZ ;  /* 0x000000ffff237224 */ /* 0x000fe400078e00ff */
[----:B------:R-:W-:Y:S01]  /*0520*/  ISETP.GT.U32.AND P0, PT, R14, -0x10, PT ;  /* 0xfffffff00e00780c */ /* 0x000fe20003f04070 */
[----:B------:R-:W-:-:S12]  /*0530*/  IMAD.MOV.U32 R14, RZ, RZ, R3 ;  /* 0x000000ffff0e7224 */ /* 0x000fd800078e0003 */
[----:B------:R-:W-:Y:S05]  /*0540*/  @P0 BRA `(.L_x_279) ;  /* 0x0000000400a00947 */ /* 0x000fea0003800000 */
[----:B------:R-:W-:Y:S01]  /*0550*/  IMAD.MOV.U32 R35, RZ, RZ, RZ ;  /* 0x000000ffff237224 */ /* 0x000fe200078e00ff */
[----:B------:R-:W-:Y:S01]  /*0560*/  MOV R15, R13 ;  /* 0x0000000d000f7202 */ /* 0x000fe20000000f00 */
[----:B------:R-:W-:-:S07]  /*0570*/  IMAD.MOV.U32 R14, RZ, RZ, R3 ;  /* 0x000000ffff0e7224 */ /* 0x000fce00078e0003 */
.L_x_280:
[----:B------:R-:W-:-:S05]  /*0580*/  IMAD.WIDE R24, R14, 0x4, R16 ;  /* 0x000000040e187825 */ /* 0x000fca00078e0210 */
[----:B------:R-:W2:Y:S04]  /*0590*/  LDG.E R37, desc[UR4][R24.64] ;  /* 0x0000000418257981 */ /* 0x000ea8000c1e1900 */
[----:B------:R-:W3:Y:S04]  /*05a0*/  LDG.E R31, desc[UR4][R24.64+0x4] ;  /* 0x00000404181f7981 */ /* 0x000ee8000c1e1900 */
[----:B------:R-:W4:Y:S04]  /*05b0*/  LDG.E R27, desc[UR4][R24.64+0x8] ;  /* 0x00000804181b7981 */ /* 0x000f28000c1e1900 */
[----:B------:R-:W5:Y:S04]  /*05c0*/  LDG.E R29, desc[UR4][R24.64+0xc] ;  /* 0x00000c04181d7981 */ /* 0x000f68000c1e1900 */
[----:B------:R-:W5:Y:S01]  /*05d0*/  LDG.E R39, desc[UR4][R24.64+0x10] ;  /* 0x0000100418277981 */ /* 0x000f62000c1e1900 */
[----:B------:R-:W-:-:S03]  /*05e0*/  VIADD R38, R35, 0x1 ;  /* 0x0000000123267836 */ /* 0x000fc60000000000 */
[----:B------:R-:W5:Y:S04]  /*05f0*/  LDG.E R41, desc[UR4][R24.64+0x30] ;  /* 0x0000300418297981 */ /* 0x000f68000c1e1900 */
[----:B------:R-:W5:Y:S01]  /*0600*/  LDG.E R43, desc[UR4][R24.64+0x34] ;  /* 0x00003404182b7981 */ /* 0x000f62000c1e1900 */
[----:B--2---:R-:W-:-:S04]  /*0610*/  IMAD.WIDE R36, R37, 0x4, R18 ;  /* 0x0000000425247825 */ /* 0x004fc800078e0212 */
[--C-:B---3--:R-:W-:Y:S02]  /*0620*/  IMAD.WIDE R30, R31, 0x4, R18.reuse ;  /* 0x000000041f1e7825 */ /* 0x108fe400078e0212 */
[----:B------:R-:W2:Y:S02]  /*0630*/  LDG.E R37, desc[UR4][R36.64] ;  /* 0x0000000424257981 */ /* 0x000ea4000c1e1900 */
[--C-:B----4-:R-:W-:Y:S02]  /*0640*/  IMAD.WIDE R26, R27, 0x4, R18.reuse ;  /* 0x000000041b1a7825 */ /* 0x110fe400078e0212 */
[----:B------:R-:W3:Y:S02]  /*0650*/  LDG.E R31, desc[UR4][R30.64] ;  /* 0x000000041e1f7981 */ /* 0x000ee4000c1e1900 */
[----:B-----5:R-:W-:Y:S02]  /*0660*/  IMAD.WIDE R28, R29, 0x4, R18 ;  /* 0x000000041d1c7825 */ /* 0x020fe400078e0212 */
[----:B------:R-:W4:Y:S04]  /*0670*/  LDG.E R27, desc[UR4][R26.64] ;  /* 0x000000041a1b7981 */ /* 0x000f28000c1e1900 */
[----:B------:R-:W5:Y:S01]  /*0680*/  LDG.E R29, desc[UR4][R28.64] ;  /* 0x000000041c1d7981 */ /* 0x000f62000c1e1900 */
[----:B--2---:R-:W-:-:S03]  /*0690*/  ISETP.NE.AND P0, PT, R37, R34, PT ;  /* 0x000000222500720c */ /* 0x004fc60003f05270 */
[----:B------:R-:W2:Y:S01]  /*06a0*/  LDG.E R37, desc[UR4][R24.64+0x14] ;  /* 0x0000140418257981 */ /* 0x000ea2000c1e1900 */
[----:B---3--:R-:W-:-:S03]  /*06b0*/  ISETP.NE.AND P2, PT, R31, R34, PT ;  /* 0x000000221f00720c */ /* 0x008fc60003f45270 */
[----:B------:R-:W3:Y:S06]  /*06c0*/  LDG.E R31, desc[UR4][R24.64+0x1c] ;  /* 0x00001c04181f7981 */ /* 0x000eec000c1e1900 */
[----:B------:R-:W-:Y:S01]  /*06d0*/  @P0 IMAD.MOV R38, RZ, RZ, R35 ;  /* 0x000000ffff260224 */ /* 0x000fe200078e0223 */
[-C--:B----4-:R-:W-:Y:S01]  /*06e0*/  ISETP.NE.AND P0, PT, R27, R34.reuse, PT ;  /* 0x000000221b00720c */ /* 0x090fe20003f05270 */
[----:B------:R-:W-:Y:S02]  /*06f0*/  IMAD.WIDE R26, R39, 0x4, R18 ;  /* 0x00000004271a7825 */ /* 0x000fe400078e0212 */
[----:B------:R-:W4:Y:S01]  /*0700*/  LDG.E R39, desc[UR4][R24.64+0x20] ;  /* 0x0000200418277981 */ /* 0x000f22000c1e1900 */
[----:B------:R-:W-:Y:S01]  /*0710*/  IADD3 R30, PT, PT, R38, 0x1, RZ ;  /* 0x00000001261e7810 */ /* 0x000fe20007ffe0ff */
[----:B------:R-:W-:Y:S01]  /*0720*/  @P2 IMAD.MOV R30, RZ, RZ, R38 ;  /* 0x000000ffff1e2224 */ /* 0x000fe200078e0226 */
[----:B-----5:R-:W-:Y:S01]  /*0730*/  ISETP.NE.AND P2, PT, R29, R34, PT ;  /* 0x000000221d00720c */ /* 0x020fe20003f45270 */
[----:B------:R-:W5:Y:S04]  /*0740*/  LDG.E R27, desc[UR4][R26.64] ;  /* 0x000000041a1b7981 */ /* 0x000f68000c1e1900 */
[----:B------:R-:W3:Y:S01]  /*0750*/  LDG.E R29, desc[UR4][R24.64+0x18] ;  /* 0x00001804181d7981 */ /* 0x000ee2000c1e1900 */
[----:B------:R-:W-:-:S02]  /*0760*/  VIADD R28, R30, 0x1 ;  /* 0x000000011e1c7836 */ /* 0x000fc40000000000 */
[----:B------:R-:W-:-:S05]  /*0770*/  @P0 IMAD.MOV R28, RZ, RZ, R30 ;  /* 0x000000ffff1c0224 */ /* 0x000fca00078e021e */
[----:B------:R-:W-:Y:S01]  /*0780*/  IADD3 R35, PT, PT, R28, 0x1, RZ ;  /* 0x000000011c237810 */ /* 0x000fe20007ffe0ff */
[----:B------:R-:W-:Y:S02]  /*0790*/  @P2 IMAD.MOV R35, RZ, RZ, R28 ;  /* 0x000000ffff232224 */ /* 0x000fe400078e021c */
[----:B--2---:R-:W-:-:S06]  /*07a0*/  IMAD.WIDE R36, R37, 0x4, R18 ;  /* 0x0000000425247825 */ /* 0x004fcc00078e0212 */
[----:B------:R-:W2:Y:S01]  /*07b0*/  LDG.E R37, desc[UR4][R36.64] ;  /* 0x0000000424257981 */ /* 0x000ea2000c1e1900 */
[----:B-----5:R-:W-:Y:S01]  /*07c0*/  ISETP.NE.AND P0, PT, R27, R34, PT ;  /* 0x000000221b00720c */ /* 0x020fe20003f05270 */
[----:B---3--:R-:W-:-:S04]  /*07d0*/  IMAD.WIDE R26, R29, 0x4, R18 ;  /* 0x000000041d1a7825 */ /* 0x008fc800078e0212 */
[--C-:B------:R-:W-:Y:S02]  /*07e0*/  IMAD.WIDE R28, R31, 0x4, R18.reuse ;  /* 0x000000041f1c7825 */ /* 0x100fe400078e0212 */
[----:B------:R0:W3:Y:S02]  /*07f0*/  LDG.E R27, desc[UR4][R26.64] ;  /* 0x000000041a1b7981 */ /* 0x0000e4000c1e1900 */
[----:B----4-:R-:W-:Y:S02]  /*0800*/  IMAD.WIDE R30, R39, 0x4, R18 ;  /* 0x00000004271e7825 */ /* 0x010fe400078e0212 */
[----:B------:R-:W4:Y:S04]  /*0810*/  LDG.E R39, desc[UR4][R24.64+0x24] ;  /* 0x0000240418277981 */ /* 0x000f28000c1e1900 */
[----:B------:R-:W5:Y:S04]  /*0820*/  LDG.E R29, desc[UR4][R28.64] ;  /* 0x000000041c1d7981 */ /* 0x000f68000c1e1900 */
[----:B------:R-:W3:Y:S01]  /*0830*/  LDG.E R31, desc[UR4][R30.64] ;  /* 0x000000041e1f7981 */ /* 0x000ee2000c1e1900 */
[----:B------:R-:W-:-:S02]  /*0840*/  VIADD R38, R35, 0x1 ;  /* 0x0000000123267836 */ /* 0x000fc40000000000 */
[----:B------:R-:W-:-:S05]  /*0850*/  @P0 IMAD.MOV R38, RZ, RZ, R35 ;  /* 0x000000ffff260224 */ /* 0x000fca00078e0223 */
[----:B0-----:R-:W-:Y:S02]  /*0860*/  IADD3 R26, PT, PT, R38, 0x1, RZ ;  /* 0x00000001261a7810 */ /* 0x001fe40007ffe0ff */
[-C--:B--2---:R-:W-:Y:S01]  /*0870*/  ISETP.NE.AND P2, PT, R37, R34.reuse, PT ;  /* 0x000000222500720c */ /* 0x084fe20003f45270 */
[----:B----4-:R-:W-:Y:S02]  /*0880*/  IMAD.WIDE R36, R39, 0x4, R18 ;  /* 0x0000000427247825 */ /* 0x010fe400078e0212 */
[----:B------:R-:W2:Y:S04]  /*0890*/  LDG.E R39, desc[UR4][R24.64+0x2c] ;  /* 0x00002c0418277981 */ /* 0x000ea8000c1e1900 */
[----:B------:R-:W4:Y:S06]  /*08a0*/  LDG.E R37, desc[UR4][R36.64] ;  /* 0x0000000424257981 */ /* 0x000f2c000c1e1900 */
[----:B------:R-:W-:Y:S01]  /*08b0*/  @P2 IMAD.MOV R26, RZ, RZ, R38 ;  /* 0x000000ffff1a2224 */ /* 0x000fe200078e0226 */
[----:B-----5:R-:W-:-:S02]  /*08c0*/  ISETP.NE.AND P2, PT, R29, R34, PT ;  /* 0x000000221d00720c */ /* 0x020fc40003f45270 */
[----:B------:R-:W5:Y:S01]  /*08d0*/  LDG.E R29, desc[UR4][R24.64+0x28] ;  /* 0x00002804181d7981 */ /* 0x000f62000c1e1900 */
[----:B---3--:R-:W-:Y:S01]  /*08e0*/  ISETP.NE.AND P0, PT, R27, R34, PT ;  /* 0x000000221b00720c */ /* 0x008fe20003f05270 */
[----:B------:R-:W-:-:S12]  /*08f0*/  VIADD R27, R26, 0x1 ;  /* 0x000000011a1b7836 */ /* 0x000fd80000000000 */
[----:B------:R-:W-:Y:S01]  /*0900*/  @P0 IMAD.MOV R27, RZ, RZ, R26 ;  /* 0x000000ffff1b0224 */ /* 0x000fe200078e021a */
[----:B------:R-:W-:-:S04]  /*0910*/  ISETP.NE.AND P0, PT, R31, R34, PT ;  /* 0x000000221f00720c */ /* 0x000fc80003f05270 */
[----:B------:R-:W-:Y:S01]  /*0920*/  IADD3 R26, PT, PT, R27, 0x1, RZ ;  /* 0x000000011b1a7810 */ /* 0x000fe20007ffe0ff */
[----:B------:R-:W-:-:S04]  /*0930*/  @P2 IMAD.MOV R26, RZ, RZ, R27 ;  /* 0x000000ffff1a2224 */ /* 0x000fc800078e021b */
[----:B------:R-:W-:-:S04]  /*0940*/  VIADD R27, R26, 0x1 ;  /* 0x000000011a1b7836 */ /* 0x000fc80000000000 */
[----:B------:R-:W-:-:S05]  /*0950*/  @P0 IMAD.MOV R27, RZ, RZ, R26 ;  /* 0x000000ffff1b0224 */ /* 0x000fca00078e021a */
[----:B------:R-:W-:Y:S01]  /*0960*/  IADD3 R35, PT, PT, R27, 0x1, RZ ;  /* 0x000000011b237810 */ /* 0x000fe20007ffe0ff */
[----:B------:R-:W-:Y:S02]  /*0970*/  IMAD.WIDE R30, R41, 0x4, R18 ;  /* 0x00000004291e7825 */ /* 0x000fe400078e0212 */
[----:B------:R-:W3:Y:S04]  /*0980*/  LDG.E R41, desc[UR4][R24.64+0x3c] ;  /* 0x00003c0418297981 */ /* 0x000ee8000c1e1900 */
[----:B------:R-:W3:Y:S01]  /*0990*/  LDG.E R31, desc[UR4][R30.64] ;  /* 0x000000041e1f7981 */ /* 0x000ee2000c1e1900 */
[----:B----4-:R-:W-:-:S13]  /*09a0*/  ISETP.NE.AND P2, PT, R37, R34, PT ;  /* 0x000000222500720c */ /* 0x010fda0003f45270 */
[----:B------:R-:W-:Y:S02]  /*09b0*/  @P2 IMAD.MOV R35, RZ, RZ, R27 ;  /* 0x000000ffff232224 */ /* 0x000fe400078e021b */
[----:B-----5:R-:W-:-:S04]  /*09c0*/  IMAD.WIDE R26, R29, 0x4, R18 ;  /* 0x000000041d1a7825 */ /* 0x020fc800078e0212 */
[--C-:B--2---:R-:W-:Y:S02]  /*09d0*/  IMAD.WIDE R28, R39, 0x4, R18.reuse ;  /* 0x00000004271c7825 */ /* 0x104fe400078e0212 */
[----:B------:R-:W2:Y:S04]  /*09e0*/  LDG.E R39, desc[UR4][R24.64+0x38] ;  /* 0x0000380418277981 */ /* 0x000ea8000c1e1900 */
[----:B------:R-:W4:Y:S04]  /*09f0*/  LDG.E R27, desc[UR4][R26.64] ;  /* 0x000000041a1b7981 */ /* 0x000f28000c1e1900 */
[----:B------:R-:W5:Y:S01]  /*0a00*/  LDG.E R29, desc[UR4][R28.64] ;  /* 0x000000041c1d7981 */ /* 0x000f62000c1e1900 */
[----:B------:R-:W-:-:S06]  /*0a10*/  IMAD.WIDE R36, R43, 0x4, R18 ;  /* 0x000000042b247825 */ /* 0x000fcc00078e0212 */
[----:B------:R-:W5:Y:S01]  /*0a20*/  LDG.E R37, desc[UR4][R36.64] ;  /* 0x0000000424257981 */ /* 0x000f62000c1e1900 */
[----:B--2---:R-:W-:-:S06]  /*0a30*/  IMAD.WIDE R38, R39, 0x4, R18 ;  /* 0x0000000427267825 */ /* 0x004fcc00078e0212 */
[----:B------:R-:W2:Y:S01]  /*0a40*/  LDG.E R39, desc[UR4][R38.64] ;  /* 0x0000000426277981 */ /* 0x000ea2000c1e1900 */
[----:B----4-:R-:W-:Y:S01]  /*0a50*/  ISETP.NE.AND P0, PT, R27, R34, PT ;  /* 0x000000221b00720c */ /* 0x010fe20003f05270 */
[----:B---3--:R-:W-:-:S06]  /*0a60*/  IMAD.WIDE R26, R41, 0x4, R18 ;  /* 0x00000004291a7825 */ /* 0x008fcc00078e0212 */
[----:B------:R-:W3:Y:S01]  /*0a70*/  LDG.E R27, desc[UR4][R26.64] ;  /* 0x000000041a1b7981 */ /* 0x000ee2000c1e1900 */
[----:B-----5:R-:W-:Y:S01]  /*0a80*/  ISETP.NE.AND P2, PT, R29, R34, PT ;  /* 0x000000221d00720c */ /* 0x020fe20003f45270 */
[----:B------:R-:W-:-:S04]  /*0a90*/  VIADD R28, R35, 0x1 ;  /* 0x00000001231c7836 */ /* 0x000fc80000000000 */
[----:B------:R-:W-:Y:S01]  /*0aa0*/  @P0 IMAD.MOV R28, RZ, RZ, R35 ;  /* 0x000000ffff1c0224 */ /* 0x000fe200078e0223 */
[----:B------:R-:W-:-:S04]  /*0ab0*/  ISETP.NE.AND P0, PT, R31, R34, PT ;  /* 0x000000221f00720c */ /* 0x000fc80003f05270 */
[----:B------:R-:W-:-:S03]  /*0ac0*/  IADD3 R29, PT, PT, R28, 0x1, RZ ;  /* 0x000000011c1d7810 */ /* 0x000fc60007ffe0ff */
[----:B------:R-:W-:Y:S01]  /*0ad0*/  @P2 IMAD.MOV R29, RZ, RZ, R28 ;  /* 0x000000ffff1d2224 */ /* 0x000fe200078e021c */
[----:B------:R-:W-:-:S03]  /*0ae0*/  ISETP.NE.AND P2, PT, R37, R34, PT ;  /* 0x000000222500720c */ /* 0x000fc60003f45270 */
[----:B------:R-:W-:Y:S02]  /*0af0*/  VIADD R24, R29, 0x1 ;  /* 0x000000011d187836 */ /* 0x000fe40000000000 */
[----:B------:R-:W-:Y:S02]  /*0b00*/  @P0 IMAD.MOV R24, RZ, RZ, R29 ;  /* 0x000000ffff180224 */ /* 0x000fe400078e021d */
[----:B------:R-:W-:-:S03]  /*0b10*/  VIADD R15, R15, 0x10 ;  /* 0x000000100f0f7836 */ /* 0x000fc60000000000 */
[----:B------:R-:W-:-:S03]  /*0b20*/  IADD3 R25, PT, PT, R24, 0x1, RZ ;  /* 0x0000000118197810 */ /* 0x000fc60007ffe0ff */
[----:B------:R-:W-:-:S04]  /*0b30*/  @P2 IMAD.MOV R25, RZ, RZ, R24 ;  /* 0x000000ffff192224 */ /* 0x000fc800078e0218 */
[----:B------:R-:W-:Y:S02]  /*0b40*/  VIADD R24, R25, 0x1 ;  /* 0x0000000119187836 */ /* 0x000fe40000000000 */
[----:B------:R-:W-:Y:S01]  /*0b50*/  VIADD R14, R14, 0x10 ;  /* 0x000000100e0e7836 */ /* 0x000fe20000000000 */
[-C--:B--2---:R-:W-:Y:S02]  /*0b60*/  ISETP.NE.AND P0, PT, R39, R34.reuse, PT ;  /* 0x000000222700720c */ /* 0x084fe40003f05270 */
[----:B---3--:R-:W-:-:S11]  /*0b70*/  ISETP.NE.AND P2, PT, R27, R34, PT ;  /* 0x000000221b00720c */ /* 0x008fd60003f45270 */
[----:B------:R-:W-:Y:S02]  /*0b80*/  @P0 IADD3 R24, PT, PT, R25, RZ, RZ ;  /* 0x000000ff19180210 */ /* 0x000fe40007ffe0ff */
[----:B------:R-:W-:-:S03]  /*0b90*/  ISETP.NE.AND P0, PT, R15, RZ, PT ;  /* 0x000000ff0f00720c */ /* 0x000fc60003f05270 */
[----:B------:R-:W-:Y:S02]  /*0ba0*/  VIADD R35, R24, 0x1 ;  /* 0x0000000118237836 */ /* 0x000fe40000000000 */
[----:B------:R-:W-:-:S08]  /*0bb0*/  @P2 IMAD.MOV R35, RZ, RZ, R24 ;  /* 0x000000ffff232224 */ /* 0x000fd000078e0218 */
[----:B------:R-:W-:Y:S05]  /*0bc0*/  @P0 BRA `(.L_x_280) ;  /* 0xfffffff8006c0947 */ /* 0x000fea000383ffff */
.L_x_279:
[----:B------:R-:W-:Y:S05]  /*0bd0*/  BSYNC.RECONVERGENT B2 ;  /* 0x0000000000027941 */ /* 0x000fea0003800200 */
.L_x_278:
[----:B------:R-:W-:Y:S01]  /*0be0*/  IADD3 R15, PT, PT, R4, -R3, RZ ;  /* 0x80000003040f7210 */ /* 0x000fe20007ffe0ff */
[----:B------:R-:W-:Y:S03]  /*0bf0*/  BSSY.RECONVERGENT B2, `(.L_x_281) ;  /* 0x0000077000027945 */ /* 0x000fe60003800200 */
[----:B------:R-:W-:-:S04]  /*0c00*/  LOP3.LUT R15, R15, 0xf, RZ, 0xc0, !PT ;  /* 0x0000000f0f0f7812 */ /* 0x000fc800078ec0ff */
[----:B------:R-:W-:-:S13]  /*0c10*/  ISETP.NE.AND P0, PT, R15, RZ, PT ;  /* 0x000000ff0f00720c */ /* 0x000fda0003f05270 */
[----:B------:R-:W-:Y:S05]  /*0c20*/  @!P0 BRA `(.L_x_282) ;  /* 0x0000000400cc8947 */ /* 0x000fea0003800000 */
[----:B------:R-:W-:Y:S01]  /*0c30*/  VIADD R15, R15, 0xffffffff ;  /* 0xffffffff0f0f7836 */ /* 0x000fe20000000000 */
[----:B------:R-:W-:Y:S01]  /*0c40*/  BSSY.RECONVERGENT B3, `(.L_x_283) ;  /* 0x0000036000037945 */ /* 0x000fe20003800200 */
[----:B------:R-:W-:-:S03]  /*0c50*/  ISETP.NE.AND P0, PT, R10, RZ, PT ;  /* 0x000000ff0a00720c */ /* 0x000fc60003f05270 */
[----:B------:R-:W-:-:S13]  /*0c60*/  ISETP.GE.U32.AND P2, PT, R15, 0x7, PT ;  /* 0x000000070f00780c */ /* 0x000fda0003f46070 */
[----:B------:R-:W-:Y:S05]  /*0c70*/  @!P2 BRA `(.L_x_284) ;  /* 0x0000000000c8a947 */ /* 0x000fea0003800000 */
[----:B------:R-:W-:-:S05]  /*0c80*/  IMAD.WIDE R24, R14, 0x4, R16 ;  /* 0x000000040e187825 */ /* 0x000fca00078e0210 */
[----:B------:R-:W2:Y:S04]  /*0c90*/  LDG.E R27, desc[UR4][R24.64] ;  /* 0x00000004181b7981 */ /* 0x000ea8000c1e1900 */
[----:B------:R-:W3:Y:S04]  /*0ca0*/  LDG.E R29, desc[UR4][R24.64+0x4] ;  /* 0x00000404181d7981 */ /* 0x000ee8000c1e1900 */
[----:B------:R-:W4:Y:S04]  /*0cb0*/  LDG.E R31, desc[UR4][R24.64+0x8] ;  /* 0x00000804181f7981 */ /* 0x000f28000c1e1900 */
[----:B------:R-:W5:Y:S04]  /*0cc0*/  LDG.E R37, desc[UR4][R24.64+0xc] ;  /* 0x00000c0418257981 */ /* 0x000f68000c1e1900 */
[----:B------:R-:W5:Y:S04]  /*0cd0*/  LDG.E R41, desc[UR4][R24.64+0x10] ;  /* 0x0000100418297981 */ /* 0x000f68000c1e1900 */
[----:B------:R-:W5:Y:S04]  /*0ce0*/  LDG.E R39, desc[UR4][R24.64+0x14] ;  /* 0x0000140418277981 */ /* 0x000f68000c1e1900 */
[----:B------:R-:W5:Y:S01]  /*0cf0*/  LDG.E R43, desc[UR4][R24.64+0x1c] ;  /* 0x00001c04182b7981 */ /* 0x000f62000c1e1900 */
[----:B--2---:R-:W-:-:S06]  /*0d00*/  IMAD.WIDE R26, R27, 0x4, R18 ;  /* 0x000000041b1a7825 */ /* 0x004fcc00078e0212 */
[----:B------:R-:W2:Y:S01]  /*0d10*/  LDG.E R27, desc[UR4][R26.64] ;  /* 0x000000041a1b7981 */ /* 0x000ea2000c1e1900 */
[----:B---3--:R-:W-:-:S06]  /*0d20*/  IMAD.WIDE R28, R29, 0x4, R18 ;  /* 0x000000041d1c7825 */ /* 0x008fcc00078e0212 */
[----:B------:R-:W3:Y:S01]  /*0d30*/  LDG.E R29, desc[UR4][R28.64] ;  /* 0x000000041c1d7981 */ /* 0x000ee2000c1e1900 */
[----:B------:R-:W-:Y:S01]  /*0d40*/  VIADD R15, R35, 0x1 ;  /* 0x00000001230f7836 */ /* 0x000fe20000000000 */
[----:B--2---:R-:W-:Y:S01]  /*0d50*/  ISETP.NE.AND P2, PT, R27, R34, PT ;  /* 0x000000221b00720c */ /* 0x004fe20003f45270 */
[----:B----4-:R-:W-:-:S04]  /*0d60*/  IMAD.WIDE R26, R31, 0x4, R18 ;  /* 0x000000041f1a7825 */ /* 0x010fc800078e0212 */
[----:B-----5:R-:W-:-:S04]  /*0d70*/  IMAD.WIDE R30, R37, 0x4, R18 ;  /* 0x00000004251e7825 */ /* 0x020fc800078e0212 */
[----:B------:R-:W-:Y:S02]  /*0d80*/  IMAD.WIDE R36, R41, 0x4, R18 ;  /* 0x0000000429247825 */ /* 0x000fe400078e0212 */
[----:B------:R-:W2:Y:S02]  /*0d90*/  LDG.E R41, desc[UR4][R24.64+0x18] ;  /* 0x0000180418297981 */ /* 0x000ea4000c1e1900 */
[----:B------:R-:W-:Y:S02]  /*0da0*/  @P2 IMAD.MOV R15, RZ, RZ, R35 ;  /* 0x000000ffff0f2224 */ /* 0x000fe400078e0223 */
[----:B------:R0:W4:Y:S04]  /*0db0*/  LDG.E R35, desc[UR4][R26.64] ;  /* 0x000000041a237981 */ /* 0x000128000c1e1900 */
[----:B------:R1:W5:Y:S01]  /*0dc0*/  LDG.E R31, desc[UR4][R30.64] ;  /* 0x000000041e1f7981 */ /* 0x000362000c1e1900 */
[----:B------:R-:W-:-:S03]  /*0dd0*/  IMAD.WIDE R38, R39, 0x4, R18 ;  /* 0x0000000427267825 */ /* 0x000fc600078e0212 */
[----:B------:R-:W5:Y:S01]  /*0de0*/  LDG.E R37, desc[UR4][R36.64] ;  /* 0x0000000424257981 */ /* 0x000f62000c1e1900 */
[----:B---3--:R-:W-:-:S03]  /*0df0*/  ISETP.NE.AND P2, PT, R29, R34, PT ;  /* 0x000000221d00720c */ /* 0x008fc60003f45270 */
[----:B------:R-:W3:Y:S01]  /*0e00*/  LDG.E R39, desc[UR4][R38.64] ;  /* 0x0000000426277981 */ /* 0x000ee2000c1e1900 */
[----:B0-----:R-:W-:-:S06]  /*0e10*/  IMAD.WIDE R26, R43, 0x4, R18 ;  /* 0x000000042b1a7825 */ /* 0x001fcc00078e0212 */
[----:B------:R-:W3:Y:S01]  /*0e20*/  LDG.E R27, desc[UR4][R26.64] ;  /* 0x000000041a1b7981 */ /* 0x000ee2000c1e1900 */
[----:B--2---:R-:W-:-:S06]  /*0e30*/  IMAD.WIDE R28, R41, 0x4, R18 ;  /* 0x00000004291c7825 */ /* 0x004fcc00078e0212 */
[----:B------:R-:W2:Y:S01]  /*0e40*/  LDG.E R29, desc[UR4][R28.64] ;  /* 0x000000041c1d7981 */ /* 0x000ea2000c1e1900 */
[-C--:B----4-:R-:W-:Y:S02]  /*0e50*/  ISETP.NE.AND P3, PT, R35, R34.reuse, PT ;  /* 0x000000222300720c */ /* 0x090fe40003f65270 */
[----:B-1----:R-:W-:Y:S01]  /*0e60*/  IADD3 R30, PT, PT, R15, 0x1, RZ ;  /* 0x000000010f1e7810 */ /* 0x002fe20007ffe0ff */
[----:B------:R-:W-:Y:S01]  /*0e70*/  @P2 IMAD.MOV R30, RZ, RZ, R15 ;  /* 0x000000ffff1e2224 */ /* 0x000fe200078e020f */
[----:B-----5:R-:W-:-:S03]  /*0e80*/  ISETP.NE.AND P2, PT, R31, R34, PT ;  /* 0x000000221f00720c */ /* 0x020fc60003f45270 */
[----:B------:R-:W-:-:S06]  /*0e90*/  VIADD R15, R30, 0x1 ;  /* 0x000000011e0f7836 */ /* 0x000fcc0000000000 */
[----:B------:R-:W-:Y:S01]  /*0ea0*/  @P3 IMAD.MOV R15, RZ, RZ, R30 ;  /* 0x000000ffff0f3224 */ /* 0x000fe200078e021e */
[----:B------:R-:W-:-:S04]  /*0eb0*/  ISETP.NE.AND P3, PT, R37, R34, PT ;  /* 0x000000222500720c */ /* 0x000fc80003f65270 */
[----:B------:R-:W-:Y:S01]  /*0ec0*/  IADD3 R24, PT, PT, R15, 0x1, RZ ;  /* 0x000000010f187810 */ /* 0x000fe20007ffe0ff */
[----:B------:R-:W-:Y:S01]  /*0ed0*/  @P2 IMAD.MOV R24, RZ, RZ, R15 ;  /* 0x000000ffff182224 */ /* 0x000fe200078e020f */
[----:B---3--:R-:W-:-:S03]  /*0ee0*/  ISETP.NE.AND P2, PT, R39, R34, PT ;  /* 0x000000222700720c */ /* 0x008fc60003f45270 */
[----:B------:R-:W-:-:S04]  /*0ef0*/  VIADD R15, R24, 0x1 ;  /* 0x00000001180f7836 */ /* 0x000fc80000000000 */
[----:B------:R-:W-:-:S05]  /*0f00*/  @P3 IMAD.MOV R15, RZ, RZ, R24 ;  /* 0x000000ffff0f3224 */ /* 0x000fca00078e0218 */
[----:B------:R-:W-:Y:S01]  /*0f10*/  IADD3 R24, PT, PT, R15, 0x1, RZ ;  /* 0x000000010f187810 */ /* 0x000fe20007ffe0ff */
[----:B------:R-:W-:Y:S01]  /*0f20*/  @P2 IMAD.MOV R24, RZ, RZ, R15 ;  /* 0x000000ffff182224 */ /* 0x000fe200078e020f */
[----:B------:R-:W-:-:S03]  /*0f30*/  ISETP.NE.AND P2, PT, R27, R34, PT ;  /* 0x000000221b00720c */ /* 0x000fc60003f45270 */
[----:B------:R-:W-:Y:S02]  /*0f40*/  VIADD R15, R24, 0x1 ;  /* 0x00000001180f7836 */ /* 0x000fe40000000000 */
[----:B------:R-:W-:Y:S01]  /*0f50*/  VIADD R14, R14, 0x8 ;  /* 0x000000080e0e7836 */ /* 0x000fe20000000000 */
[----:B--2---:R-:W-:-:S13]  /*0f60*/  ISETP.NE.AND P3, PT, R29, R34, PT ;  /* 0x000000221d00720c */ /* 0x004fda0003f65270 */
[----:B------:R-:W-:-:S05]  /*0f70*/  @P3 IMAD.MOV R15, RZ, RZ, R24 ;  /* 0x000000ffff0f3224 */ /* 0x000fca00078e0218 */
[----:B------:R-:W-:Y:S01]  /*0f80*/  IADD3 R35, PT, PT, R15, 0x1, RZ ;  /* 0x000000010f237810 */ /* 0x000fe20007ffe0ff */
[----:B------:R-:W-:-:S07]  /*0f90*/  @P2 IMAD.MOV R35, RZ, RZ, R15 ;  /* 0x000000ffff232224 */ /* 0x000fce00078e020f */
.L_x_284:
[----:B------:R-:W-:Y:S05]  /*0fa0*/  BSYNC.RECONVERGENT B3 ;  /* 0x0000000000037941 */ /* 0x000fea0003800200 */
.L_x_283:
        /* <DEDUP_REMOVED lines=10> */
[----:B------:R-:W5:Y:S01]  /*1050*/  LDG.E R31, desc[UR4][R24.64+0xc] ;  /* 0x00000c04181f7981 */ /* 0x000f62000c1e1900 */
[----:B--2---:R-:W-:-:S04]  /*1060*/  IMAD.WIDE R36, R37, 0x4, R18 ;  /* 0x0000000425247825 */ /* 0x004fc800078e0212 */
[--C-:B---3--:R-:W-:Y:S02]  /*1070*/  IMAD.WIDE R26, R27, 0x4, R18.reuse ;  /* 0x000000041b1a7825 */ /* 0x108fe400078e0212 */
[----:B------:R-:W2:Y:S04]  /*1080*/  LDG.E R37, desc[UR4][R36.64] ;  /* 0x0000000424257981 */ /* 0x000ea8000c1e1900 */
[----:B------:R-:W3:Y:S01]  /*1090*/  LDG.E R27, desc[UR4][R26.64] ;  /* 0x000000041a1b7981 */ /* 0x000ee2000c1e1900 */
[----:B----4-:R-:W-:-:S04]  /*10a0*/  IMAD.WIDE R28, R29, 0x4, R18 ;  /* 0x000000041d1c7825 */ /* 0x010fc800078e0212 */
[----:B-----5:R-:W-:Y:S02]  /*10b0*/  IMAD.WIDE R30, R31, 0x4, R18 ;  /* 0x000000041f1e7825 */ /* 0x020fe400078e0212 */
[----:B------:R-:W4:Y:S04]  /*10c0*/  LDG.E R29, desc[UR4][R28.64] ;  /* 0x000000041c1d7981 */ /* 0x000f28000c1e1900 */
[----:B------:R-:W5:Y:S01]  /*10d0*/  LDG.E R31, desc[UR4][R30.64] ;  /* 0x000000041e1f7981 */ /* 0x000f62000c1e1900 */
[----:B------:R-:W-:Y:S01]  /*10e0*/  IADD3 R15, PT, PT, R35, 0x1, RZ ;  /* 0x00000001230f7810 */ /* 0x000fe20007ffe0ff */
[----:B------:R-:W-:Y:S01]  /*10f0*/  VIADD R14, R14, 0x4 ;  /* 0x000000040e0e7836 */ /* 0x000fe20000000000 */
[-C--:B--2---:R-:W-:Y:S02]  /*1100*/  ISETP.NE.AND P2, PT, R37, R34.reuse, PT ;  /* 0x000000222500720c */ /* 0x084fe40003f45270 */
[----:B---3--:R-:W-:-:S11]  /*1110*/  ISETP.NE.AND P3, PT, R27, R34, PT ;  /* 0x000000221b00720c */ /* 0x008fd60003f65270 */
[----:B------:R-:W-:Y:S01]  /*1120*/  @P2 IMAD.MOV R15, RZ, RZ, R35 ;  /* 0x000000ffff0f2224 */ /* 0x000fe200078e0223 */
[----:B----4-:R-:W-:-:S03]  /*1130*/  ISETP.NE.AND P2, PT, R29, R34, PT ;  /* 0x000000221d00720c */ /* 0x010fc60003f45270 */
[----:B------:R-:W-:Y:S02]  /*1140*/  VIADD R24, R15, 0x1 ;  /* 0x000000010f187836 */ /* 0x000fe40000000000 */
[----:B------:R-:W-:Y:S01]  /*1150*/  @P3 IMAD.MOV R24, RZ, RZ, R15 ;  /* 0x000000ffff183224 */ /* 0x000fe200078e020f */
[----:B-----5:R-:W-:-:S04]  /*1160*/  ISETP.NE.AND P3, PT, R31, R34, PT ;  /* 0x000000221f00720c */ /* 0x020fc80003f65270 */
[----:B------:R-:W-:-:S03]  /*1170*/  IADD3 R15, PT, PT, R24, 0x1, RZ ;  /* 0x00000001180f7810 */ /* 0x000fc60007ffe0ff */
[----:B------:R-:W-:-:S04]  /*1180*/  @P2 IMAD.MOV R15, RZ, RZ, R24 ;  /* 0x000000ffff0f2224 */ /* 0x000fc800078e0218 */
[C---:B------:R-:W-:Y:S02]  /*1190*/  VIADD R35, R15.reuse, 0x1 ;  /* 0x000000010f237836 */ /* 0x040fe40000000000 */
[----:B------:R-:W-:-:S07]  /*11a0*/  @P3 IADD3 R35, PT, PT, R15, RZ, RZ ;  /* 0x000000ff0f233210 */ /* 0x000fce0007ffe0ff */
.L_x_286:
[----:B------:R-:W-:Y:S05]  /*11b0*/  BSYNC.RECONVERGENT B3 ;  /* 0x0000000000037941 */ /* 0x000fea0003800200 */
.L_x_285:
[----:B------:R-:W-:Y:S05]  /*11c0*/  @!P0 BRA `(.L_x_282) ;  /* 0x0000000000648947 */ /* 0x000fea0003800000 */
[----:B------:R-:W-:-:S05]  /*11d0*/  IMAD.WIDE R16, R14, 0x4, R16 ;  /* 0x000000040e107825 */ /* 0x000fca00078e0210 */
[----:B------:R-:W2:Y:S02]  /*11e0*/  LDG.E R15, desc[UR4][R16.64] ;  /* 0x00000004100f7981 */ /* 0x000ea4000c1e1900 */
[----:B--2---:R-:W-:-:S06]  /*11f0*/  IMAD.WIDE R14, R15, 0x4, R18 ;  /* 0x000000040f0e7825 */ /* 0x004fcc00078e0212 */
[----:B------:R-:W2:Y:S01]  /*1200*/  LDG.E R15, desc[UR4][R14.64] ;  /* 0x000000040e0f7981 */ /* 0x000ea2000c1e1900 */
[----:B------:R-:W-:Y:S01]  /*1210*/  ISETP.NE.AND P2, PT, R11, 0x1, PT ;  /* 0x000000010b00780c */ /* 0x000fe20003f45270 */
[----:B------:R-:W-:Y:S01]  /*1220*/  VIADD R24, R35, 0x1 ;  /* 0x0000000123187836 */ /* 0x000fe20000000000 */
[----:B--2---:R-:W-:-:S13]  /*1230*/  ISETP.NE.AND P0, PT, R15, R34, PT ;  /* 0x000000220f00720c */ /* 0x004fda0003f05270 */
[----:B------:R-:W-:-:S04]  /*1240*/  @P0 IMAD.MOV R24, RZ, RZ, R35 ;  /* 0x000000ffff180224 */ /* 0x000fc800078e0223 */
[----:B------:R-:W-:Y:S01]  /*1250*/  IMAD.MOV.U32 R35, RZ, RZ, R24 ;  /* 0x000000ffff237224 */ /* 0x000fe200078e0018 */
[----:B------:R-:W-:Y:S06]  /*1260*/  @!P2 BRA `(.L_x_282) ;  /* 0x00000000003ca947 */ /* 0x000fec0003800000 */
[----:B------:R-:W-:Y:S01]  /*1270*/  ISETP.NE.AND P2, PT, R11, 0x2, PT ;  /* 0x000000020b00780c */ /* 0x000fe20003f45270 */
[----:B------:R-:W2:-:S12]  /*1280*/  LDG.E R15, desc[UR4][R16.64+0x4] ;  /* 0x00000404100f7981 */ /* 0x000e98000c1e1900 */
[----:B------:R-:W3:Y:S01]  /*1290*/  @P2 LDG.E R25, desc[UR4][R16.64+0x8] ;  /* 0x0000080410192981 */ /* 0x000ee2000c1e1900 */
[----:B--2---:R-:W-:-:S06]  /*12a0*/  IMAD.WIDE R14, R15, 0x4, R18 ;  /* 0x000000040f0e7825 */ /* 0x004fcc00078e0212 */
[----:B------:R-:W2:Y:S01]  /*12b0*/  LDG.E R15, desc[UR4][R14.64] ;  /* 0x000000040e0f7981 */ /* 0x000ea2000c1e1900 */
[----:B---3--:R-:W-:-:S06]  /*12c0*/  @P2 IMAD.WIDE R18, R25, 0x4, R18 ;  /* 0x0000000419122825 */ /* 0x008fcc00078e0212 */
[----:B------:R-:W3:Y:S01]  /*12d0*/  @P2 LDG.E R19, desc[UR4][R18.64] ;  /* 0x0000000412132981 */ /* 0x000ee2000c1e1900 */
[----:B------:R-:W-:Y:S02]  /*12e0*/  IADD3 R24, PT, PT, R35, 0x1, RZ ;  /* 0x0000000123187810 */ /* 0x000fe40007ffe0ff */
[-C--:B--2---:R-:W-:Y:S02]  /*12f0*/  ISETP.NE.AND P0, PT, R15, R34.reuse, PT ;  /* 0x000000220f00720c */ /* 0x084fe40003f05270 */
[----:B---3--:R-:W-:-:S11]  /*1300*/  ISETP.NE.AND P3, PT, R19, R34, P2 ;  /* 0x000000221300720c */ /* 0x008fd60001765270 */
[----:B------:R-:W-:-:S04]  /*1310*/  @P0 IMAD.MOV R24, RZ, RZ, R35 ;  /* 0x000000ffff180224 */ /* 0x000fc800078e0223 */
[----:B------:R-:W-:-:S04]  /*1320*/  IMAD.MOV.U32 R35, RZ, RZ, R24 ;  /* 0x000000ffff237224 */ /* 0x000fc800078e0018 */
[C---:B------:R-:W-:Y:S01]  /*1330*/  @P2 VIADD R24, R35.reuse, 0x1 ;  /* 0x0000000123182836 */ /* 0x040fe20000000000 */
[----:B------:R-:W-:-:S05]  /*1340*/  @P3 IADD3 R24, PT, PT, R35, RZ, RZ ;  /* 0x000000ff23183210 */ /* 0x000fca0007ffe0ff */
[----:B------:R-:W-:-:S07]  /*1350*/  @P2 IMAD.MOV.U32 R35, RZ, RZ, R24 ;  /* 0x000000ffff232224 */ /* 0x000fce00078e0018 */
.L_x_282:
[----:B------:R-:W-:Y:S05]  /*1360*/  BSYNC.RECONVERGENT B2 ;  /* 0x0000000000027941 */ /* 0x000fea0003800200 */
.L_x_281:
[----:B------:R-:W0:Y:S01]  /*1370*/  MUFU.RCP64H R15, R33 ;  /* 0x00000021000f7308 */ /* 0x000e220000001800 */
[----:B------:R-:W-:Y:S01]  /*1380*/  IMAD.MOV.U32 R14, RZ, RZ, 0x1 ;  /* 0x00000001ff0e7424 */ /* 0x000fe200078e00ff */
[----:B------:R-:W-:Y:S01]  /*1390*/  I2FP.F32.S32 R19, R0 ;  /* 0x0000000000137245 */ /* 0x000fe20000201400 */
[----:B------:R-:W-:Y:S04]  /*13a0*/  BSSY.RECONVERGENT B2, `(.L_x_287) ;  /* 0x0000015000027945 */ /* 0x000fe80003800200 */
[----:B0-----:R-:W-:-:S08]  /*13b0*/  DFMA R16, -R32, R14, 1 ;  /* 0x3ff000002010742b */ /* 0x001fd0000000010e */
[----:B------:R-:W-:-:S08]  /*13c0*/  DFMA R16, R16, R16, R16 ;  /* 0x000000101010722b */ /* 0x000fd00000000010 */
[----:B------:R-:W-:Y:S01]  /*13d0*/  DFMA R14, R14, R16, R14 ;  /* 0x000000100e0e722b */ /* 0x000fe2000000000e */
[----:B------:R-:W-:-:S07]  /*13e0*/  FMUL R16, R12, R19 ;  /* 0x000000130c107220 */ /* 0x000fce0000400000 */
[----:B------:R-:W-:Y:S01]  /*13f0*/  DFMA R18, -R32, R14, 1 ;  /* 0x3ff000002012742b */ /* 0x000fe2000000010e */
[----:B------:R-:W0:Y:S07]  /*1400*/  F2F.F64.F32 R16, R16 ;  /* 0x0000001000107310 */ /* 0x000e2e0000201800 */
[----:B------:R-:W-:-:S08]  /*1410*/  DFMA R14, R14, R18, R14 ;  /* 0x000000120e0e722b */ /* 0x000fd0000000000e */
[----:B0-----:R-:W-:Y:S01]  /*1420*/  DMUL R18, R16, R14 ;  /* 0x0000000e10127228 */ /* 0x001fe20000000000 */
[----:B------:R-:W-:-:S07]  /*1430*/  FSETP.GEU.AND P2, PT, |R17|, 6.5827683646048100446e-37, PT ;  /* 0x036000001100780b */ /* 0x000fce0003f4e200 */
[----:B------:R-:W-:-:S08]  /*1440*/  DFMA R24, -R32, R18, R16 ;  /* 0x000000122018722b */ /* 0x000fd00000000110 */
[----:B------:R-:W-:Y:S01]  /*1450*/  DFMA R14, R14, R24, R18 ;  /* 0x000000180e0e722b */ /* 0x000fe20000000012 */
[----:B------:R-:W-:-:S06]  /*1460*/  I2FP.F32.U32 R18, R35 ;  /* 0x0000002300127245 */ /* 0x000fcc0000201000 */
[----:B------:R-:W0:Y:S03]  /*1470*/  F2F.F64.F32 R18, R18 ;  /* 0x0000001200127310 */ /* 0x000e260000201800 */
[----:B------:R-:W-:-:S05]  /*1480*/  FFMA R0, RZ, R33, R15 ;  /* 0x00000021ff007223 */ /* 0x000fca000000000f */
[----:B------:R-:W-:-:S13]  /*1490*/  FSETP.GT.AND P0, PT, |R0|, 1.469367938527859385e-39, PT ;  /* 0x001000000000780b */ /* 0x000fda0003f04200 */
[----:B0-----:R-:W-:Y:S05]  /*14a0*/  @P0 BRA P2, `(.L_x_288) ;  /* 0x0000000000100947 */ /* 0x001fea0001000000 */
[----:B------:R-:W-:-:S07]  /*14b0*/  MOV R0, 0x14d0 ;  /* 0x000014d000007802 */ /* 0x000fce0000000f00 */
[----:B------:R-:W-:Y:S05]  /*14c0*/  CALL.REL.NOINC `($__internal_2_$__cuda_sm20_div_rn_f64_full) ;  /* 0x0000000400087944 */ /* 0x000fea0003c00000 */
[----:B------:R-:W-:Y:S01]  /*14d0*/  IMAD.MOV.U32 R14, RZ, RZ, R26 ;  /* 0x000000ffff0e7224 */ /* 0x000fe200078e001a */
[----:B------:R-:W-:-:S07]  /*14e0*/  MOV R15, R27 ;  /* 0x0000001b000f7202 */ /* 0x000fce0000000f00 */
.L_x_288:
[----:B------:R-:W-:Y:S05]  /*14f0*/  BSYNC.RECONVERGENT B2 ;  /* 0x0000000000027941 */ /* 0x000fea0003800200 */
.L_x_287:
[----:B------:R-:W-:-:S08]  /*1500*/  DADD R18, R18, -R14 ;  /* 0x0000000012127229 */ /* 0x000fd0000000080e */
[----:B------:R-:W-:-:S10]  /*1510*/  DMUL R18, R18, R22 ;  /* 0x0000001612127228 */ /* 0x000fd40000000000 */
[----:B------:R-:W0:Y:S02]  /*1520*/  F2F.F32.F64 R19, R18 ;  /* 0x0000001200137310 */ /* 0x000e240000301000 */
[----:B0-----:R-:W-:-:S13]  /*1530*/  FSETP.GTU.AND P2, PT, R8, R19, PT ;  /* 0x000000130800720b */ /* 0x001fda0003f4c000 */
[----:B------:R-:W-:-:S04]  /*1540*/  @!P2 ISETP.GE.AND P0, PT, R7, R34, PT ;  /* 0x000000220700a20c */ /* 0x000fc80003f06270 */
[----:B------:R-:W-:-:S04]  /*1550*/  @!P2 FSETP.EQ.AND P0, PT, R8, R19, !P0 ;  /* 0x000000130800a20b */ /* 0x000fc80004702000 */
[----:B------:R-:W-:Y:S02]  /*1560*/  @!P2 SEL R7, R7, R34, P0 ;  /* 0x000000220707a207 */ /* 0x000fe40000000000 */
[----:B------:R-:W-:-:S07]  /*1570*/  @!P2 FSEL R8, R8, R19, P0 ;  /* 0x000000130808a208 */ /* 0x000fce0000000000 */
.L_x_277:
[----:B------:R-:W-:Y:S05]  /*1580*/  BSYNC.RECONVERGENT B0 ;  /* 0x0000000000007941 */ /* 0x000fea0003800200 */
.L_x_276:
[----:B------:R-:W-:Y:S05]  /*1590*/  @P1 BRA `(.L_x_289) ;  /* 0xffffffec007c1947 */ /* 0x000fea000383ffff */
.L_x_274:
[----:B------:R-:W-:Y:S05]  /*15a0*/  BSYNC.RECONVERGENT B1 ;  /* 0x0000000000017941 */ /* 0x000fea0003800200 */
.L_x_273:
[----:B------:R-:W0:Y:S01]  /*15b0*/  LDC.64 R8, c[0x0][0x3b8] ;  /* 0x0000ee00ff087b82 */ /* 0x000e220000000a00 */
[----:B-----5:R-:W-:-:S07]  /*15c0*/  IMAD.MOV R13, RZ, RZ, -R6 ;  /* 0x000000ffff0d7224 */ /* 0x020fce00078e0a06 */
[----:B------:R-:W1:Y:S01]  /*15d0*/  LDC.64 R10, c[0x0][0x3c0] ;  /* 0x0000f000ff0a7b82 */ /* 0x000e620000000a00 */
[----:B0-----:R-:W-:-:S05]  /*15e0*/  IMAD.WIDE R2, R2, 0x4, R8 ;  /* 0x0000000402027825 */ /* 0x001fca00078e0208 */
[----:B------:R-:W-:Y:S01]  /*15f0*/  STG.E desc[UR4][R2.64], R7 ;  /* 0x0000000702007986 */ /* 0x000fe2000c101904 */
[----:B-1----:R-:W-:-:S04]  /*1600*/  IMAD.WIDE R4, R5, 0x4, R10 ;  /* 0x0000000405047825 */ /* 0x002fc800078e020a */
[----:B------:R-:W-:Y:S01]  /*1610*/  IMAD.WIDE R8, R7, 0x4, R10 ;  /* 0x0000000407087825 */ /* 0x000fe200078e020a */
[----:B------:R-:W-:Y:S04]  /*1620*/  REDG.E.ADD.STRONG.GPU desc[UR4][R4.64], R13 ;  /* 0x0000000d0400798e */ /* 0x000fe8000c12e104 */
[----:B------:R-:W-:Y:S01]  /*1630*/  REDG.E.ADD.STRONG.GPU desc[UR4][R8.64], R6 ;  /* 0x000000060800798e */ /* 0x000fe2000c12e104 */
[----:B------:R-:W-:Y:S05]  /*1640*/  EXIT ;  /* 0x000000000000794d */ /* 0x000fea0003800000 */
        .weak           $__internal_1_$__cuda_sm20_dblrcp_rn_slowpath_v3
        .type           $__internal_1_$__cuda_sm20_dblrcp_rn_slowpath_v3,@function
        .size           $__internal_1_$__cuda_sm20_dblrcp_rn_slowpath_v3,($__internal_2_$__cuda_sm20_div_rn_f64_full - $__internal_1_$__cuda_sm20_dblrcp_rn_slowpath_v3)
$__internal_1_$__cuda_sm20_dblrcp_rn_slowpath_v3:
[----:B------:R-:W-:Y:S01]  /*1650*/  IMAD.MOV.U32 R8, RZ, RZ, R32 ;  /* 0x000000ffff087224 */ /* 0x000fe200078e0020 */
[----:B------:R-:W-:-:S06]  /*1660*/  MOV R9, R33 ;  /* 0x0000002100097202 */ /* 0x000fcc0000000f00 */
[----:B------:R-:W-:-:S14]  /*1670*/  DSETP.GTU.AND P0, PT, |R8|, +INF , PT ;  /* 0x7ff000000800742a */ /* 0x000fdc0003f0c200 */
[----:B------:R-:W-:Y:S05]  /*1680*/  @P0 BRA `(.L_x_290) ;  /* 0x00000000007c0947 */ /* 0x000fea0003800000 */
[----:B------:R-:W-:-:S05]  /*1690*/  LOP3.LUT R7, R33, 0x7fffffff, RZ, 0xc0, !PT ;  /* 0x7fffffff21077812 */ /* 0x000fca00078ec0ff */
[----:B------:R-:W-:-:S05]  /*16a0*/  VIADD R10, R7, 0xffffffff ;  /* 0xffffffff070a7836 */ /* 0x000fca0000000000 */
[----:B------:R-:W-:-:S13]  /*16b0*/  ISETP.GE.U32.AND P0, PT, R10, 0x7fefffff, PT ;  /* 0x7fefffff0a00780c */ /* 0x000fda0003f06070 */
[----:B------:R-:W-:Y:S01]  /*16c0*/  @P0 LOP3.LUT R11, R9, 0x7ff00000, RZ, 0x3c, !PT ;  /* 0x7ff00000090b0812 */ /* 0x000fe200078e3cff */
[----:B------:R-:W-:Y:S01]  /*16d0*/  @P0 IMAD.MOV.U32 R10, RZ, RZ, RZ ;  /* 0x000000ffff0a0224 */ /* 0x000fe200078e00ff */
[----:B------:R-:W-:Y:S06]  /*16e0*/  @P0 BRA `(.L_x_291) ;  /* 0x00000000006c0947 */ /* 0x000fec0003800000 */
[----:B------:R-:W-:-:S13]  /*16f0*/  ISETP.GE.U32.AND P0, PT, R7, 0x1000001, PT ;  /* 0x010000010700780c */ /* 0x000fda0003f06070 */
[----:B------:R-:W-:Y:S05]  /*1700*/  @!P0 BRA `(.L_x_292) ;  /* 0x0000000000348947 */ /* 0x000fea0003800000 */
[----:B------:R-:W-:Y:S01]  /*1710*/  IADD3 R11, PT, PT, R9, -0x3fe00000, RZ ;  /* 0xc0200000090b7810 */ /* 0x000fe20007ffe0ff */
[----:B------:R-:W-:-:S03]  /*1720*/  IMAD.MOV.U32 R10, RZ, RZ, R8 ;  /* 0x000000ffff0a7224 */ /* 0x000fc600078e0008 */
[----:B------:R-:W0:Y:S03]  /*1730*/  MUFU.RCP64H R13, R11 ;  /* 0x0000000b000d7308 */ /* 0x000e260000001800 */
[----:B0-----:R-:W-:-:S08]  /*1740*/  DFMA R14, -R10, R12, 1 ;  /* 0x3ff000000a0e742b */ /* 0x001fd0000000010c */
[----:B------:R-:W-:-:S08]  /*1750*/  DFMA R14, R14, R14, R14 ;  /* 0x0000000e0e0e722b */ /* 0x000fd0000000000e */
[----:B------:R-:W-:-:S08]  /*1760*/  DFMA R14, R12, R14, R12 ;  /* 0x0000000e0c0e722b */ /* 0x000fd0000000000c */
[----:B------:R-:W-:-:S08]  /*1770*/  DFMA R12, -R10, R14, 1 ;  /* 0x3ff000000a0c742b */ /* 0x000fd0000000010e */
[----:B------:R-:W-:-:S08]  /*1780*/  DFMA R12, R14, R12, R14 ;  /* 0x0000000c0e0c722b */ /* 0x000fd0000000000e */
[----:B------:R-:W-:-:S08]  /*1790*/  DMUL R12, R12, 2.2250738585072013831e-308 ;  /* 0x001000000c0c7828 */ /* 0x000fd00000000000 */
[----:B------:R-:W-:-:S08]  /*17a0*/  DFMA R8, -R8, R12, 1 ;  /* 0x3ff000000808742b */ /* 0x000fd0000000010c */
[----:B------:R-:W-:-:S08]  /*17b0*/  DFMA R8, R8, R8, R8 ;  /* 0x000000080808722b */ /* 0x000fd00000000008 */
[----:B------:R-:W-:Y:S01]  /*17c0*/  DFMA R10, R12, R8, R12 ;  /* 0x000000080c0a722b */ /* 0x000fe2000000000c */
[----:B------:R-:W-:Y:S10]  /*17d0*/  BRA `(.L_x_291) ;  /* 0x0000000000307947 */ /* 0x000ff40003800000 */
.L_x_292:
[----:B------:R-:W-:Y:S01]  /*17e0*/  DMUL R8, R8, 8.11296384146066816958e+31 ;  /* 0x4690000008087828 */ /* 0x000fe20000000000 */
[----:B------:R-:W-:-:S05]  /*17f0*/  IMAD.MOV.U32 R10, RZ, RZ, R12 ;  /* 0x000000ffff0a7224 */ /* 0x000fca00078e000c */
[----:B------:R-:W0:Y:S02]  /*1800*/  MUFU.RCP64H R11, R9 ;  /* 0x00000009000b7308 */ /* 0x000e240000001800 */
[----:B0-----:R-:W-:-:S08]  /*1810*/  DFMA R12, -R8, R10, 1 ;  /* 0x3ff00000080c742b */ /* 0x001fd0000000010a */
[----:B------:R-:W-:-:S08]  /*1820*/  DFMA R12, R12, R12, R12 ;  /* 0x0000000c0c0c722b */ /* 0x000fd0000000000c */
[----:B------:R-:W-:-:S08]  /*1830*/  DFMA R12, R10, R12, R10 ;  /* 0x0000000c0a0c722b */ /* 0x000fd0000000000a */
[----:B------:R-:W-:-:S08]  /*1840*/  DFMA R10, -R8, R12, 1 ;  /* 0x3ff00000080a742b */ /* 0x000fd0000000010c */
[----:B------:R-:W-:-:S08]  /*1850*/  DFMA R10, R12, R10, R12 ;  /* 0x0000000a0c0a722b */ /* 0x000fd0000000000c */
[----:B------:R-:W-:Y:S01]  /*1860*/  DMUL R10, R10, 8.11296384146066816958e+31 ;  /* 0x469000000a0a7828 */ /* 0x000fe20000000000 */
[----:B------:R-:W-:Y:S10]  /*1870*/  BRA `(.L_x_291) ;  /* 0x0000000000087947 */ /* 0x000ff40003800000 */
.L_x_290:
[----:B------:R-:W-:Y:S02]  /*1880*/  LOP3.LUT R11, R9, 0x80000, RZ, 0xfc, !PT ;  /* 0x00080000090b7812 */ /* 0x000fe400078efcff */
[----:B------:R-:W-:-:S07]  /*1890*/  MOV R10, R8 ;  /* 0x00000008000a7202 */ /* 0x000fce0000000f00 */
.L_x_291:
[----:B------:R-:W-:Y:S01]  /*18a0*/  MOV R8, R0 ;  /* 0x0000000000087202 */ /* 0x000fe20000000f00 */
[----:B------:R-:W-:Y:S02]  /*18b0*/  IMAD.MOV.U32 R9, RZ, RZ, 0x0 ;  /* 0x00000000ff097424 */ /* 0x000fe400078e00ff */
[----:B------:R-:W-:Y:S02]  /*18c0*/  IMAD.MOV.U32 R22, RZ, RZ, R10 ;  /* 0x000000ffff167224 */ /* 0x000fe400078e000a */
[----:B------:R-:W-:Y:S01]  /*18d0*/  IMAD.MOV.U32 R23, RZ, RZ, R11 ;  /* 0x000000ffff177224 */ /* 0x000fe200078e000b */
[----:B------:R-:W-:Y:S06]  /*18e0*/  RET.REL.NODEC R8 `(_Z10move_nodesiiPiS_S_S_S_S_S_S_f) ;  /* 0xffffffe408c47950 */ /* 0x000fec0003c3ffff */
        .weak           $__internal_2_$__cuda_sm20_div_rn_f64_full
        .type           $__internal_2_$__cuda_sm20_div_rn_f64_full,@function
        .size           $__internal_2_$__cuda_sm20_div_rn_f64_full,(.L_x_301 - $__internal_2_$__cuda_sm20_div_rn_f64_full)
$__internal_2_$__cuda_sm20_div_rn_f64_full:
[----:B------:R-:W-:Y:S01]  /*18f0*/  FSETP.GEU.AND P3, PT, |R17|, 1.469367938527859385e-39, PT ;  /* 0x001000001100780b */ /* 0x000fe20003f6e200 */
[----:B------:R-:W-:Y:S01]  /*1900*/  BSSY.RECONVERGENT B3, `(.L_x_293) ;  /* 0x0000057000037945 */ /* 0x000fe20003800200 */
[C---:B------:R-:W-:Y:S02]  /*1910*/  FSETP.GEU.AND P0, PT, |R33|.reuse, 1.469367938527859385e-39, PT ;  /* 0x001000002100780b */ /* 0x040fe40003f0e200 */
[----:B------:R-:W-:Y:S02]  /*1920*/  LOP3.LUT R14, R33, 0x800fffff, RZ, 0xc0, !PT ;  /* 0x800fffff210e7812 */ /* 0x000fe400078ec0ff */
[----:B------:R-:W-:Y:S02]  /*1930*/  LOP3.LUT R35, R17, 0x7ff00000, RZ, 0xc0, !PT ;  /* 0x7ff0000011237812 */ /* 0x000fe400078ec0ff */
[----:B------:R-:W-:Y:S01]  /*1940*/  LOP3.LUT R15, R14, 0x3ff00000, RZ, 0xfc, !PT ;  /* 0x3ff000000e0f7812 */ /* 0x000fe200078efcff */
[----:B------:R-:W-:Y:S01]  /*1950*/  IMAD.MOV.U32 R14, RZ, RZ, R32 ;  /* 0x000000ffff0e7224 */ /* 0x000fe200078e0020 */
[----:B------:R-:W-:-:S02]  /*1960*/  LOP3.LUT R36, R33, 0x7ff00000, RZ, 0xc0, !PT ;  /* 0x7ff0000021247812 */ /* 0x000fc400078ec0ff */
[----:B------:R-:W-:Y:S01]  /*1970*/  MOV R25, 0x1ca00000 ;  /* 0x1ca0000000197802 */ /* 0x000fe20000000f00 */
[----:B------:R-:W-:Y:S01]  /*1980*/  @!P3 IMAD.MOV.U32 R26, RZ, RZ, RZ ;  /* 0x000000ffff1ab224 */ /* 0x000fe200078e00ff */
[----:B------:R-:W-:Y:S01]  /*1990*/  @!P3 LOP3.LUT R24, R33, 0x7ff00000, RZ, 0xc0, !PT ;  /* 0x7ff000002118b812 */ /* 0x000fe200078ec0ff */
[----:B------:R-:W-:Y:S01]  /*19a0*/  @!P0 DMUL R14, R32, 8.98846567431157953865e+307 ;  /* 0x7fe00000200e8828 */ /* 0x000fe20000000000 */
[C---:B------:R-:W-:Y:S02]  /*19b0*/  ISETP.GE.U32.AND P2, PT, R35.reuse, R36, PT ;  /* 0x000000242300720c */ /* 0x040fe40003f46070 */
[----:B------:R-:W-:Y:S01]  /*19c0*/  @!P3 ISETP.GE.U32.AND P4, PT, R35, R24, PT ;  /* 0x000000182300b20c */ /* 0x000fe20003f86070 */
[----:B------:R-:W-:Y:S01]  /*19d0*/  IMAD.MOV.U32 R24, RZ, RZ, R16 ;  /* 0x000000ffff187224 */ /* 0x000fe200078e0010 */
[----:B------:R-:W-:Y:S01]  /*19e0*/  MOV R28, 0x1 ;  /* 0x00000001001c7802 */ /* 0x000fe20000000f00 */
[----:B------:R-:W0:Y:S01]  /*19f0*/  MUFU.RCP64H R29, R15 ;  /* 0x0000000f001d7308 */ /* 0x000e220000001800 */
[----:B------:R-:W-:-:S02]  /*1a00*/  @!P3 SEL R27, R25, 0x63400000, !P4 ;  /* 0x63400000191bb807 */ /* 0x000fc40006000000 */
[----:B------:R-:W-:Y:S02]  /*1a10*/  SEL R25, R25, 0x63400000, !P2 ;  /* 0x6340000019197807 */ /* 0x000fe40005000000 */
[--C-:B------:R-:W-:Y:S02]  /*1a20*/  @!P3 LOP3.LUT R27, R27, 0x80000000, R17.reuse, 0xf8, !PT ;  /* 0x800000001b1bb812 */ /* 0x100fe400078ef811 */
[----:B------:R-:W-:Y:S02]  /*1a30*/  LOP3.LUT R25, R25, 0x800fffff, R17, 0xf8, !PT ;  /* 0x800fffff19197812 */ /* 0x000fe400078ef811 */
[----:B------:R-:W-:Y:S02]  /*1a40*/  @!P3 LOP3.LUT R27, R27, 0x100000, RZ, 0xfc, !PT ;  /* 0x001000001b1bb812 */ /* 0x000fe400078efcff */
[----:B------:R-:W-:-:S04]  /*1a50*/  @!P0 LOP3.LUT R36, R15, 0x7ff00000, RZ, 0xc0, !PT ;  /* 0x7ff000000f248812 */ /* 0x000fc800078ec0ff */
[----:B------:R-:W-:Y:S02]  /*1a60*/  @!P3 DFMA R24, R24, 2, -R26 ;  /* 0x400000001818b82b */ /* 0x000fe4000000081a */
[----:B0-----:R-:W-:-:S08]  /*1a70*/  DFMA R26, R28, -R14, 1 ;  /* 0x3ff000001c1a742b */ /* 0x001fd0000000080e */
[----:B------:R-:W-:-:S08]  /*1a80*/  DFMA R26, R26, R26, R26 ;  /* 0x0000001a1a1a722b */ /* 0x000fd0000000001a */
[----:B------:R-:W-:-:S08]  /*1a90*/  DFMA R26, R28, R26, R28 ;  /* 0x0000001a1c1a722b */ /* 0x000fd0000000001c */
[----:B------:R-:W-:-:S08]  /*1aa0*/  DFMA R28, R26, -R14, 1 ;  /* 0x3ff000001a1c742b */ /* 0x000fd0000000080e */
[----:B------:R-:W-:-:S08]  /*1ab0*/  DFMA R26, R26, R28, R26 ;  /* 0x0000001c1a1a722b */ /* 0x000fd0000000001a */
[----:B------:R-:W-:-:S08]  /*1ac0*/  DMUL R28, R26, R24 ;  /* 0x000000181a1c7228 */ /* 0x000fd00000000000 */
[----:B------:R-:W-:-:S08]  /*1ad0*/  DFMA R30, R28, -R14, R24 ;  /* 0x8000000e1c1e722b */ /* 0x000fd00000000018 */
[----:B------:R-:W-:Y:S01]  /*1ae0*/  DFMA R30, R26, R30, R28 ;  /* 0x0000001e1a1e722b */ /* 0x000fe2000000001c */
[----:B------:R-:W-:Y:S01]  /*1af0*/  IMAD.MOV.U32 R29, RZ, RZ, R35 ;  /* 0x000000ffff1d7224 */ /* 0x000fe200078e0023 */
[----:B------:R-:W-:-:S05]  /*1b00*/  @!P3 LOP3.LUT R29, R25, 0x7ff00000, RZ, 0xc0, !PT ;  /* 0x7ff00000191db812 */ /* 0x000fca00078ec0ff */
[----:B------:R-:W-:-:S05]  /*1b10*/  VIADD R26, R29, 0xffffffff ;  /* 0xffffffff1d1a7836 */ /* 0x000fca0000000000 */
[----:B------:R-:W-:Y:S02]  /*1b20*/  ISETP.GT.U32.AND P0, PT, R26, 0x7feffffe, PT ;  /* 0x7feffffe1a00780c */ /* 0x000fe40003f04070 */
[----:B------:R-:W-:-:S04]  /*1b30*/  IADD3 R26, PT, PT, R36, -0x1, RZ ;  /* 0xffffffff241a7810 */ /* 0x000fc80007ffe0ff */
[----:B------:R-:W-:-:S13]  /*1b40*/  ISETP.GT.U32.OR P0, PT, R26, 0x7feffffe, P0 ;  /* 0x7feffffe1a00780c */ /* 0x000fda0000704470 */
[----:B------:R-:W-:Y:S05]  /*1b50*/  @P0 BRA `(.L_x_294) ;  /* 0x0000000000700947 */ /* 0x000fea0003800000 */
[----:B------:R-:W-:Y:S01]  /*1b60*/  LOP3.LUT R16, R33, 0x7ff00000, RZ, 0xc0, !PT ;  /* 0x7ff0000021107812 */ /* 0x000fe200078ec0ff */
[----:B------:R-:W-:-:S03]  /*1b70*/  IMAD.MOV.U32 R17, RZ, RZ, 0x1ca00000 ;  /* 0x1ca00000ff117424 */ /* 0x000fc600078e00ff */
[CC--:B------:R-:W-:Y:S02]  /*1b80*/  ISETP.GE.U32.AND P0, PT, R35.reuse, R16.reuse, PT ;  /* 0x000000102300720c */ /* 0x0c0fe40003f06070 */
[----:B------:R-:W-:Y:S01]  /*1b90*/  VIADDMNMX R35, R35, -R16, 0xb9600000, !PT ;  /* 0xb960000023237446 */ /* 0x000fe20007800910 */
[----:B------:R-:W-:Y:S01]  /*1ba0*/  IMAD.MOV.U32 R16, RZ, RZ, RZ ;  /* 0x000000ffff107224 */ /* 0x000fe200078e00ff */
[----:B------:R-:W-:Y:S02]  /*1bb0*/  SEL R17, R17, 0x63400000, !P0 ;  /* 0x6340000011117807 */ /* 0x000fe40004000000 */
[----:B------:R-:W-:-:S05]  /*1bc0*/  VIMNMX R28, PT, PT, R35, 0x46a00000, PT ;  /* 0x46a00000231c7848 */ /* 0x000fca0003fe0100 */
[----:B------:R-:W-:-:S05]  /*1bd0*/  IMAD.IADD R28, R28, 0x1, -R17 ;  /* 0x000000011c1c7824 */ /* 0x000fca00078e0a11 */
[----:B------:R-:W-:-:S06]  /*1be0*/  IADD3 R17, PT, PT, R28, 0x7fe00000, RZ ;  /* 0x7fe000001c117810 */ /* 0x000fcc0007ffe0ff */
[----:B------:R-:W-:-:S10]  /*1bf0*/  DMUL R26, R30, R16 ;  /* 0x000000101e1a7228 */ /* 0x000fd40000000000 */
[----:B------:R-:W-:-:S13]  /*1c00*/  FSETP.GTU.AND P0, PT, |R27|, 1.469367938527859385e-39, PT ;  /* 0x001000001b00780b */ /* 0x000fda0003f0c200 */
[----:B------:R-:W-:Y:S05]  /*1c10*/  @P0 BRA `(.L_x_295) ;  /* 0x0000000000940947 */ /* 0x000fea0003800000 */
[----:B------:R-:W-:Y:S01]  /*1c20*/  DFMA R14, R30, -R14, R24 ;  /* 0x8000000e1e0e722b */ /* 0x000fe20000000018 */
[----:B------:R-:W-:-:S09]  /*1c30*/  IMAD.MOV.U32 R16, RZ, RZ, RZ ;  /* 0x000000ffff107224 */ /* 0x000fd200078e00ff */
[C---:B------:R-:W-:Y:S02]  /*1c40*/  FSETP.NEU.AND P0, PT, R15.reuse, RZ, PT ;  /* 0x000000ff0f00720b */ /* 0x040fe40003f0d000 */
[----:B------:R-:W-:-:S04]  /*1c50*/  LOP3.LUT R25, R15, 0x80000000, R33, 0x48, !PT ;  /* 0x800000000f197812 */ /* 0x000fc800078e4821 */
[----:B------:R-:W-:-:S07]  /*1c60*/  LOP3.LUT R17, R25, R17, RZ, 0xfc, !PT ;  /* 0x0000001119117212 */ /* 0x000fce00078efcff */
[----:B------:R-:W-:Y:S05]  /*1c70*/  @!P0 BRA `(.L_x_295) ;  /* 0x00000000007c8947 */ /* 0x000fea0003800000 */
[----:B------:R-:W-:Y:S01]  /*1c80*/  IADD3 R15, PT, PT, -R28, RZ, RZ ;  /* 0x000000ff1c0f7210 */ /* 0x000fe20007ffe1ff */
[----:B------:R-:W-:Y:S01]  /*1c90*/  IMAD.MOV.U32 R14, RZ, RZ, RZ ;  /* 0x000000ffff0e7224 */ /* 0x000fe200078e00ff */
[----:B------:R-:W-:-:S05]  /*1ca0*/  DMUL.RP R16, R30, R16 ;  /* 0x000000101e107228 */ /* 0x000fca0000008000 */
[----:B------:R-:W-:-:S05]  /*1cb0*/  DFMA R14, R26, -R14, R30 ;  /* 0x8000000e1a0e722b */ /* 0x000fca000000001e */
[----:B------:R-:W-:Y:S02]  /*1cc0*/  LOP3.LUT R25, R17, R25, RZ, 0x3c, !PT ;  /* 0x0000001911197212 */ /* 0x000fe400078e3cff */
[----:B------:R-:W-:-:S04]  /*1cd0*/  IADD3 R14, PT, PT, -R28, -0x43300000, RZ ;  /* 0xbcd000001c0e7810 */ /* 0x000fc80007ffe1ff */
[----:B------:R-:W-:-:S04]  /*1ce0*/  FSETP.NEU.AND P0, PT, |R15|, R14, PT ;  /* 0x0000000e0f00720b */ /* 0x000fc80003f0d200 */
[----:B------:R-:W-:Y:S02]  /*1cf0*/  FSEL R26, R16, R26, !P0 ;  /* 0x0000001a101a7208 */ /* 0x000fe40004000000 */
[----:B------:R-:W-:Y:S01]  /*1d00*/  FSEL R27, R25, R27, !P0 ;  /* 0x0000001b191b7208 */ /* 0x000fe20004000000 */
[----:B------:R-:W-:Y:S06]  /*1d10*/  BRA `(.L_x_295) ;  /* 0x0000000000547947 */ /* 0x000fec0003800000 */
.L_x_294:
[----:B------:R-:W-:-:S14]  /*1d20*/  DSETP.NAN.AND P0, PT, R16, R16, PT ;  /* 0x000000101000722a */ /* 0x000fdc0003f08000 */
[----:B------:R-:W-:Y:S05]  /*1d30*/  @P0 BRA `(.L_x_296) ;  /* 0x0000000000440947 */ /* 0x000fea0003800000 */
[----:B------:R-:W-:-:S14]  /*1d40*/  DSETP.NAN.AND P0, PT, R32, R32, PT ;  /* 0x000000202000722a */ /* 0x000fdc0003f08000 */
[----:B------:R-:W-:Y:S05]  /*1d50*/  @P0 BRA `(.L_x_297) ;  /* 0x0000000000300947 */ /* 0x000fea0003800000 */
[----:B------:R-:W-:Y:S01]  /*1d60*/  ISETP.NE.AND P0, PT, R29, R36, PT ;  /* 0x000000241d00720c */ /* 0x000fe20003f05270 */
[----:B------:R-:W-:Y:S01]  /*1d70*/  IMAD.MOV.U32 R26, RZ, RZ, 0x0 ;  /* 0x00000000ff1a7424 */ /* 0x000fe200078e00ff */
[----:B------:R-:W-:-:S11]  /*1d80*/  MOV R27, 0xfff80000 ;  /* 0xfff80000001b7802 */ /* 0x000fd60000000f00 */
[----:B------:R-:W-:Y:S05]  /*1d90*/  @!P0 BRA `(.L_x_295) ;  /* 0x0000000000348947 */ /* 0x000fea0003800000 */
[----:B------:R-:W-:Y:S02]  /*1da0*/  ISETP.NE.AND P0, PT, R29, 0x7ff00000, PT ;  /* 0x7ff000001d00780c */ /* 0x000fe40003f05270 */
[----:B------:R-:W-:Y:S02]  /*1db0*/  LOP3.LUT R27, R17, 0x80000000, R33, 0x48, !PT ;  /* 0x80000000111b7812 */ /* 0x000fe400078e4821 */
[----:B------:R-:W-:-:S13]  /*1dc0*/  ISETP.EQ.OR P0, PT, R36, RZ, !P0 ;  /* 0x000000ff2400720c */ /* 0x000fda0004702670 */
[----:B------:R-:W-:Y:S01]  /*1dd0*/  @P0 LOP3.LUT R14, R27, 0x7ff00000, RZ, 0xfc, !PT ;  /* 0x7ff000001b0e0812 */ /* 0x000fe200078efcff */
[----:B------:R-:W-:Y:S02]  /*1de0*/  @!P0 IMAD.MOV.U32 R26, RZ, RZ, RZ ;  /* 0x000000ffff1a8224 */ /* 0x000fe400078e00ff */
[----:B------:R-:W-:Y:S01]  /*1df0*/  @P0 IMAD.MOV.U32 R26, RZ, RZ, RZ ;  /* 0x000000ffff1a0224 */ /* 0x000fe200078e00ff */
[----:B------:R-:W-:Y:S01]  /*1e00*/  @P0 MOV R27, R14 ;  /* 0x0000000e001b0202 */ /* 0x000fe20000000f00 */
[----:B------:R-:W-:Y:S06]  /*1e10*/  BRA `(.L_x_295) ;  /* 0x0000000000147947 */ /* 0x000fec0003800000 */
.L_x_297:
[----:B------:R-:W-:Y:S01]  /*1e20*/  LOP3.LUT R27, R33, 0x80000, RZ, 0xfc, !PT ;  /* 0x00080000211b7812 */ /* 0x000fe200078efcff */
[----:B------:R-:W-:Y:S01]  /*1e30*/  IMAD.MOV.U32 R26, RZ, RZ, R32 ;  /* 0x000000ffff1a7224 */ /* 0x000fe200078e0020 */
[----:B------:R-:W-:Y:S06]  /*1e40*/  BRA `(.L_x_295) ;  /* 0x0000000000087947 */ /* 0x000fec0003800000 */
.L_x_296:
[----:B------:R-:W-:Y:S01]  /*1e50*/  LOP3.LUT R27, R17, 0x80000, RZ, 0xfc, !PT ;  /* 0x00080000111b7812 */ /* 0x000fe200078efcff */
[----:B------:R-:W-:-:S07]  /*1e60*/  IMAD.MOV.U32 R26, RZ, RZ, R16 ;  /* 0x000000ffff1a7224 */ /* 0x000fce00078e0010 */
.L_x_295:
[----:B------:R-:W-:Y:S05]  /*1e70*/  BSYNC.RECONVERGENT B3 ;  /* 0x0000000000037941 */ /* 0x000fea0003800200 */
.L_x_293:
[----:B------:R-:W-:Y:S01]  /*1e80*/  MOV R14, R0 ;  /* 0x00000000000e7202 */ /* 0x000fe20000000f00 */
[----:B------:R-:W-:-:S04]  /*1e90*/  IMAD.MOV.U32 R15, RZ, RZ, 0x0 ;  /* 0x00000000ff0f7424 */ /* 0x000fc800078e00ff */
[----:B------:R-:W-:Y:S05]  /*1ea0*/  RET.REL.NODEC R14 `(_Z10move_nodesiiPiS_S_S_S_S_S_S_f) ;  /* 0xffffffe00e547950 */ /* 0x000fea0003c3ffff */
.L_x_298:
        /* <DEDUP_REMOVED lines=13> */
.L_x_301:


//--------------------- .nv.shared._ZN3cub18CUB_300001_SM_10006detail6reduce28DeviceReduceSingleTileKernelINS2_10policy_hubIfyN4cuda3std3__44plusIfEEE10Policy1000EPfSC_iS9_ffNS7_10__identityEEEvT0_T1_T2_T3_T4_T6_ --------------------------
	.section	.nv.shared._ZN3cub18CUB_300001_SM_10006detail6reduce28DeviceReduceSingleTileKernelINS2_10policy_hubIfyN4cuda3std3__44plusIfEEE10Policy1000EPfSC_iS9_ffNS7_10__identityEEEvT0_T1_T2_T3_T4_T6_,"aw",@nobits
	.sectionflags	@""
	.align	4
.nv.shared._ZN3cub18CUB_300001_SM_10006detail6reduce28DeviceReduceSingleTileKernelINS2_10policy_hubIfyN4cuda3std3__44plusIfEEE10Policy1000EPfSC_iS9_ffNS7_10__identityEEEvT0_T1_T2_T3_T4_T6_:
	.zero		1068


//--------------------- .nv.shared.reserved.0     --------------------------
	.section	.nv.shared.reserved.0,"aw",@nobits
	.weak		__nv_reservedSMEM_offset_0_alias
	.size		__nv_reservedSMEM_offset_0_alias, 0, 64
	.other		__nv_reservedSMEM_offset_0_alias,@"STO_CUDA_RESERVED_SHARED STV_DEFAULT"
__nv_reservedSMEM_offset_0_alias:
	.zero		0
	.zero		64


//--------------------- .nv.global                --------------------------
	.section	.nv.global,"aw",@nobits
.nv.global:
	.type		_ZN34_INTERNAL_d239da62_4_k_cu_99dfb1656thrust24THRUST_300001_SM_1000_NS3seqE,@object
	.size		_ZN34_INTERNAL_d239da62_4_k_cu_99dfb1656thrust24THRUST_300001_SM_1000_NS3seqE,(_ZN34_INTERNAL_d239da62_4_k_cu_99dfb1654cuda3std3__48in_placeE - _ZN34_INTERNAL_d239da62_4_k_cu_99dfb1656thrust24THRUST_300001_SM_1000_NS3seqE)
_ZN34_INTERNAL_d239da62_4_k_cu_99dfb1656thrust24THRUST_300001_SM_1000_NS3seqE:
	.zero		1
	.type		_ZN34_INTERNAL_d239da62_4_k_cu_99dfb1654cuda3std3__48in_placeE,@object
	.size		_ZN34_INTERNAL_d239da62_4_k_cu_99dfb1654cuda3std3__48in_placeE,(_ZN34_INTERNAL_d239da62_4_k_cu_99dfb1654cuda3std6ranges3__45__cpo4sizeE - _ZN34_INTERNAL_d239da62_4_k_cu_99dfb1654cuda3std3__48in_placeE)
_ZN34_INTERNAL_d239da62_4_k_cu_99dfb1654cuda3std3__48in_placeE:
	.zero		1
	.type		_ZN34_INTERNAL_d239da62_4_k_cu_99dfb1654cuda3std6ranges3__45__cpo4sizeE,@object
	.size		_ZN34_INTERNAL_d239da62_4_k_cu_99dfb1654cuda3std6ranges3__45__cpo4sizeE,(_ZN34_INTERNAL_d239da62_4_k_cu_99dfb1656thrust24THRUST_300001_SM_1000_NS12placeholders2_3E - _ZN34_INTERNAL_d239da62_4_k_cu_99dfb1654cuda3std6ranges3__45__cpo4sizeE)
_ZN34_INTERNAL_d239da62_4_k_cu_99dfb1654cuda3std6ranges3__45__cpo4sizeE:
	.zero		1
	.type		_ZN34_INTERNAL_d239da62_4_k_cu_99dfb1656thrust24THRUST_300001_SM_1000_NS12placeholders2_3E,@object
	.size		_ZN34_INTERNAL_d239da62_4_k_cu_99dfb1656thrust24THRUST_300001_SM_1000_NS12placeholders2_3E,(_ZN34_INTERNAL_d239da62_4_k_cu_99dfb1654cuda3std3__45__cpo6cbeginE - _ZN34_INTERNAL_d239da62_4_k_cu_99dfb1656thrust24THRUST_300001_SM_1000_NS12placeholders2_3E)
_ZN34_INTERNAL_d239da62_4_k_cu_99dfb1656thrust24THRUST_300001_SM_1000_NS12placeholders2_3E:
	.zero		1
	.type		_ZN34_INTERNAL_d239da62_4_k_cu_99dfb1654cuda3std3__45__cpo6cbeginE,@object
	.size		_ZN34_INTERNAL_d239da62_4_k_cu_99dfb1654cuda3std3__45__cpo6cbeginE,(_ZN34_INTERNAL_d239da62_4_k_cu_99dfb1654cuda3std6ranges3__45__cpo6cbeginE - _ZN34_INTERNAL_d239da62_4_k_cu_99dfb1654cuda3std3__45__cpo6cbeginE)
_ZN34_INTERNAL_d239da62_4_k_cu_99dfb1654cuda3std3__45__cpo6cbeginE:
	.zero		1
	.type		_ZN34_INTERNAL_d239da62_4_k_cu_99dfb1654cuda3std6ranges3__45__cpo6cbeginE,@object
	.size		_ZN34_INTERNAL_d239da62_4_k_cu_99dfb1654cuda3std6ranges3__45__cpo6cbeginE,(_ZN34_INTERNAL_d239da62_4_k_cu_99dfb1656thrust24THRUST_300001_SM_1000_NS12placeholders2_7E - _ZN34_INTERNAL_d239da62_4_k_cu_99dfb1654cuda3std6ranges3__45__cpo6cbeginE)
_ZN34_INTERNAL_d239da62_4_k_cu_99dfb1654cuda3std6ranges3__45__cpo6cbeginE:
	.zero		1
	.type		_ZN34_INTERNAL_d239da62_4_k_cu_99dfb1656thrust24THRUST_300001_SM_1000_NS12placeholders2_7E,@object
	.size		_ZN34_INTERNAL_d239da62_4_k_cu_99dfb1656thrust24THRUST_300001_SM_1000_NS12placeholders2_7E,(_ZN34_INTERNAL_d239da62_4_k_cu_99dfb1654cuda3std3__45__cpo7crbeginE - _ZN34_INTERNAL_d239da62_4_k_cu_99dfb1656thrust24THRUST_300001_SM_1000_NS12placeholders2_7E)
_ZN34_INTERNAL_d239da62_4_k_cu_99dfb1656thrust24THRUST_300001_SM_1000_NS12placeholders2_7E:
	.zero		1
	.type		_ZN34_INTERNAL_d239da62_4_k_cu_99dfb1654cuda3std3__45__cpo7crbeginE,@object
	.size		_ZN34_INTERNAL_d239da62_4_k_cu_99dfb1654cuda3std3__45__cpo7crbeginE,(_ZN34_INTERNAL_d239da62_4_k_cu_99dfb1654cuda3std6ranges3__45__cpo4nextE - _ZN34_INTERNAL_d239da62_4_k_cu_99dfb1654cuda3std3__45__cpo7crbeginE)
_ZN34_INTERNAL_d239da62_4_k_cu_99dfb1654cuda3std3__45__cpo7crbeginE:
	.zero		1
	.type		_ZN34_INTERNAL_d239da62_4_k_cu_99dfb1654cuda3std6ranges3__45__cpo4nextE,@object
	.size		_ZN34_INTERNAL_d239da62_4_k_cu_99dfb1654cuda3std6ranges3__45__cpo4nextE,(_ZN34_INTERNAL_d239da62_4_k_cu_99dfb1654cuda3std6ranges3__45__cpo4swapE - _ZN34_INTERNAL_d239da62_4_k_cu_99dfb1654cuda3std6ranges3__45__cpo4nextE)
_ZN34_INTERNAL_d239da62_4_k_cu_99dfb1654cuda3std6ranges3__45__cpo4nextE:
	.zero		1
	.type		_ZN34_INTERNAL_d239da62_4_k_cu_99dfb1654cuda3std6ranges3__45__cpo4swapE,@object
	.size		_ZN34_INTERNAL_d239da62_4_k_cu_99dfb1654cuda3std6ranges3__45__cpo4swapE,(_ZN34_INTERNAL_d239da62_4_k_cu_99dfb1656thrust24THRUST_300001_SM_1000_NS8cuda_cub10par_nosyncE - _ZN34_INTERNAL_d239da62_4_k_cu_99dfb1654cuda3std6ranges3__45__cpo4swapE)
_ZN34_INTERNAL_d239da62_4_k_cu_99dfb1654cuda3std6ranges3__45__cpo4swapE:
	.zero		1
	.type		_ZN34_INTERNAL_d239da62_4_k_cu_99dfb1656thrust24THRUST_300001_SM_1000_NS8cuda_cub10par_nosyncE,@object
	.size		_ZN34_INTERNAL_d239da62_4_k_cu_99dfb1656thrust24THRUST_300001_SM_1000_NS8cuda_cub10par_nosyncE,(_ZN34_INTERNAL_d239da62_4_k_cu_99dfb1656thrust24THRUST_300001_SM_1000_NS12placeholders2_9E - _ZN34_INTERNAL_d239da62_4_k_cu_99dfb1656thrust24THRUST_300001_SM_1000_NS8cuda_cub10par_nosyncE)
_ZN34_INTERNAL_d239da62_4_k_cu_99dfb1656thrust24THRUST_300001_SM_1000_NS8cuda_cub10par_nosyncE:
	.zero		1
	.type		_ZN34_INTERNAL_d239da62_4_k_cu_99dfb1656thrust24THRUST_300001_SM_1000_NS12placeholders2_9E,@object
	.size		_ZN34_INTERNAL_d239da62_4_k_cu_99dfb1656thrust24THRUST_300001_SM_1000_NS12placeholders2_9E,(_ZN34_INTERNAL_d239da62_4_k_cu_99dfb1654cuda3std3__436_GLOBAL__N__d239da62_4_k_cu_99dfb1656ignoreE - _ZN34_INTERNAL_d239da62_4_k_cu_99dfb1656thrust24THRUST_300001_SM_1000_NS12placeholders2_9E)
_ZN34_INTERNAL_d239da62_4_k_cu_99dfb1656thrust24THRUST_300001_SM_1000_NS12placeholders2_9E:
	.zero		1
	.type		_ZN34_INTERNAL_d239da62_4_k_cu_99dfb1654cuda3std3__436_GLOBAL__N__d239da62_4_k_cu_99dfb1656ignoreE,@object
	.size		_ZN34_INTERNAL_d239da62_4_k_cu_99dfb1654cuda3std3__436_GLOBAL__N__d239da62_4_k_cu_99dfb1656ignoreE,(_ZN34_INTERNAL_d239da62_4_k_cu_99dfb1654cuda3std6ranges3__45__cpo4dataE - _ZN34_INTERNAL_d239da62_4_k_cu_99dfb1654cuda3std3__436_GLOBAL__N__d239da62_4_k_cu_99dfb1656ignoreE)
_ZN34_INTERNAL_d239da62_4_k_cu_99dfb1654cuda3std3__436_GLOBAL__N__d239da62_4_k_cu_99dfb1656ignoreE:
	.zero		1
	.type		_ZN34_INTERNAL_d239da62_4_k_cu_99dfb1654cuda3std6ranges3__45__cpo4dataE,@object
	.size		_ZN34_INTERNAL_d239da62_4_k_cu_99dfb1654cuda3std6ranges3__45__cpo4dataE,(_ZN34_INTERNAL_d239da62_4_k_cu_99dfb1656thrust24THRUST_300001_SM_1000_NS12placeholders2_1E - _ZN34_INTERNAL_d239da62_4_k_cu_99dfb1654cuda3std6ranges3__45__cpo4dataE)
_ZN34_INTERNAL_d239da62_4_k_cu_99dfb1654cuda3std6ranges3__45__cpo4dataE:
	.zero		1
	.type		_ZN34_INTERNAL_d239da62_4_k_cu_99dfb1656thrust24THRUST_300001_SM_1000_NS12placeholders2_1E,@object
	.size		_ZN34_INTERNAL_d239da62_4_k_cu_99dfb1656thrust24THRUST_300001_SM_1000_NS12placeholders2_1E,(_ZN34_INTERNAL_d239da62_4_k_cu_99dfb1654cuda3std3__45__cpo5beginE - _ZN34_INTERNAL_d239da62_4_k_cu_99dfb1656thrust24THRUST_300001_SM_1000_NS12placeholders2_1E)
_ZN34_INTERNAL_d239da62_4_k_cu_99dfb1656thrust24THRUST_300001_SM_1000_NS12placeholders2_1E:
	.zero		1
	.type		_ZN34_INTERNAL_d239da62_4_k_cu_99dfb1654cuda3std3__45__cpo5beginE,@object
	.size		_ZN34_INTERNAL_d239da62_4_k_cu_99dfb1654cuda3std3__45__cpo5beginE,(_ZN34_INTERNAL_d239da62_4_k_cu_99dfb1654cuda3std6ranges3__45__cpo5beginE - _ZN34_INTERNAL_d239da62_4_k_cu_99dfb1654cuda3std3__45__cpo5beginE)
_ZN34_INTERNAL_d239da62_4_k_cu_99dfb1654cuda3std3__45__cpo5beginE:
	.zero		1
	.type		_ZN34_INTERNAL_d239da62_4_k_cu_99dfb1654cuda3std6ranges3__45__cpo5beginE,@object
	.size		_ZN34_INTERNAL_d239da62_4_k_cu_99dfb1654cuda3std6ranges3__45__cpo5beginE,(_ZN34_INTERNAL_d239da62_4_k_cu_99dfb1656thrust24THRUST_300001_SM_1000_NS12placeholders2_5E - _ZN34_INTERNAL_d239da62_4_k_cu_99dfb1654cuda3std6ranges3__45__cpo5beginE)
_ZN34_INTERNAL_d239da62_4_k_cu_99dfb1654cuda3std6ranges3__45__cpo5beginE:
	.zero		1
	.type		_ZN34_INTERNAL_d239da62_4_k_cu_99dfb1656thrust24THRUST_300001_SM_1000_NS12placeholders2_5E,@object
	.size		_ZN34_INTERNAL_d239da62_4_k_cu_99dfb1656thrust24THRUST_300001_SM_1000_NS12placeholders2_5E,(_ZN34_INTERNAL_d239da62_4_k_cu_99dfb1654cuda3std3__45__cpo6rbeginE - _ZN34_INTERNAL_d239da62_4_k_cu_99dfb1656thrust24THRUST_300001_SM_1000_NS12placeholders2_5E)
_ZN34_INTERNAL_d239da62_4_k_cu_99dfb1656thrust24THRUST_300001_SM_1000_NS12placeholders2_5E:
	.zero		1
	.type		_ZN34_INTERNAL_d239da62_4_k_cu_99dfb1654cuda3std3__45__cpo6rbeginE,@object
	.size		_ZN34_INTERNAL_d239da62_4_k_cu_99dfb1654cuda3std3__45__cpo6rbeginE,(_ZN34_INTERNAL_d239da62_4_k_cu_99dfb1654cuda3std6ranges3__45__cpo7advanceE - _ZN34_INTERNAL_d239da62_4_k_cu_99dfb1654cuda3std3__45__cpo6rbeginE)
_ZN34_INTERNAL_d239da62_4_k_cu_99dfb1654cuda3std3__45__cpo6rbeginE:
	.zero		1
	.type		_ZN34_INTERNAL_d239da62_4_k_cu_99dfb1654cuda3std6ranges3__45__cpo7advanceE,@object
	.size		_ZN34_INTERNAL_d239da62_4_k_cu_99dfb1654cuda3std6ranges3__45__cpo7advanceE,(_ZN34_INTERNAL_d239da62_4_k_cu_99dfb1654cuda3std3__47nulloptE - _ZN34_INTERNAL_d239da62_4_k_cu_99dfb1654cuda3std6ranges3__45__cpo7advanceE)
_ZN34_INTERNAL_d239da62_4_k_cu_99dfb1654cuda3std6ranges3__45__cpo7advanceE:
	.zero		1
	.type		_ZN34_INTERNAL_d239da62_4_k_cu_99dfb1654cuda3std3__47nulloptE,@object
	.size		_ZN34_INTERNAL_d239da62_4_k_cu_99dfb1654cuda3std3__47nulloptE,(_ZN34_INTERNAL_d239da62_4_k_cu_99dfb1654cuda3std6ranges3__45__cpo8distanceE - _ZN34_INTERNAL_d239da62_4_k_cu_99dfb1654cuda3std3__47nulloptE)
_ZN34_INTERNAL_d239da62_4_k_cu_99dfb1654cuda3std3__47nulloptE:
	.zero		1
	.type		_ZN34_INTERNAL_d239da62_4_k_cu_99dfb1654cuda3std6ranges3__45__cpo8distanceE,@object
	.size		_ZN34_INTERNAL_d239da62_4_k_cu_99dfb1654cuda3std6ranges3__45__cpo8distanceE,(_ZN34_INTERNAL_d239da62_4_k_cu_99dfb1656thrust24THRUST_300001_SM_1000_NS12placeholders3_10E - _ZN34_INTERNAL_d239da62_4_k_cu_99dfb1654cuda3std6ranges3__45__cpo8distanceE)
_ZN34_INTERNAL_d239da62_4_k_cu_99dfb1654cuda3std6ranges3__45__cpo8distanceE:
	.zero		1
	.type		_ZN34_INTERNAL_d239da62_4_k_cu_99dfb1656thrust24THRUST_300001_SM_1000_NS12placeholders3_10E,@object
	.size		_ZN34_INTERNAL_d239da62_4_k_cu_99dfb1656thrust24THRUST_300001_SM_1000_NS12placeholders3_10E,(_ZN34_INTERNAL_d239da62_4_k_cu_99dfb1654cuda3std3__419piecewise_constructE - _ZN34_INTERNAL_d239da62_4_k_cu_99dfb1656thrust24THRUST_300001_SM_1000_NS12placeholders3_10E)
_ZN34_INTERNAL_d239da62_4_k_cu_99dfb1656thrust24THRUST_300001_SM_1000_NS12placeholders3_10E:
	.zero		1
	.type		_ZN34_INTERNAL_d239da62_4_k_cu_99dfb1654cuda3std3__419piecewise_constructE,@object
	.size		_ZN34_INTERNAL_d239da62_4_k_cu_99dfb1654cuda3std3__419piecewise_constructE,(_ZN34_INTERNAL_d239da62_4_k_cu_99dfb1654cuda3std6ranges3__45__cpo5cdataE - _ZN34_INTERNAL_d239da62_4_k_cu_99dfb1654cuda3std3__419piecewise_constructE)
_ZN34_INTERNAL_d239da62_4_k_cu_99dfb1654cuda3std3__419piecewise_constructE:
	.zero		1
	.type		_ZN34_INTERNAL_d239da62_4_k_cu_99dfb1654cuda3std6ranges3__45__cpo5cdataE,@object
	.size		_ZN34_INTERNAL_d239da62_4_k_cu_99dfb1654cuda3std6ranges3__45__cpo5cdataE,(_ZN34_INTERNAL_d239da62_4_k_cu_99dfb1656thrust24THRUST_300001_SM_1000_NS12placeholders2_2E - _ZN34_INTERNAL_d239da62_4_k_cu_99dfb1654cuda3std6ranges3__45__cpo5cdataE)
_ZN34_INTERNAL_d239da62_4_k_cu_99dfb1654cuda3std6ranges3__45__cpo5cdataE:
	.zero		1
	.type		_ZN34_INTERNAL_d239da62_4_k_cu_99dfb1656thrust24THRUST_300001_SM_1000_NS12placeholders2_2E,@object
	.size		_ZN34_INTERNAL_d239da62_4_k_cu_99dfb1656thrust24THRUST_300001_SM_1000_NS12placeholders2_2E,(_ZN34_INTERNAL_d239da62_4_k_cu_99dfb1654cuda3std3__45__cpo3endE - _ZN34_INTERNAL_d239da62_4_k_cu_99dfb1656thrust24THRUST_300001_SM_1000_NS12placeholders2_2E)
_ZN34_INTERNAL_d239da62_4_k_cu_99dfb1656thrust24THRUST_300001_SM_1000_NS12placeholders2_2E:
	.zero		1
	.type		_ZN34_INTERNAL_d239da62_4_k_cu_99dfb1654cuda3std3__45__cpo3endE,@object
	.size		_ZN34_INTERNAL_d239da62_4_k_cu_99dfb1654cuda3std3__45__cpo3endE,(_ZN34_INTERNAL_d239da62_4_k_cu_99dfb1654cuda3std6ranges3__45__cpo3endE - _ZN34_INTERNAL_d239da62_4_k_cu_99dfb1654cuda3std3__45__cpo3endE)
_ZN34_INTERNAL_d239da62_4_k_cu_99dfb1654cuda3std3__45__cpo3endE:
	.zero		1
	.type		_ZN34_INTERNAL_d239da62_4_k_cu_99dfb1654cuda3std6ranges3__45__cpo3endE,@object
	.size		_ZN34_INTERNAL_d239da62_4_k_cu_99dfb1654cuda3std6ranges3__45__cpo3endE,(_ZN34_INTERNAL_d239da62_4_k_cu_99dfb1656thrust24THRUST_300001_SM_1000_NS12placeholders2_6E - _ZN34_INTERNAL_d239da62_4_k_cu_99dfb1654cuda3std6ranges3__45__cpo3endE)
_ZN34_INTERNAL_d239da62_4_k_cu_99dfb1654cuda3std6ranges3__45__cpo3endE:
	.zero		1
	.type		_ZN34_INTERNAL_d239da62_4_k_cu_99dfb1656thrust24THRUST_300001_SM_1000_NS12placeholders2_6E,@object
	.size		_ZN34_INTERNAL_d239da62_4_k_cu_99dfb1656thrust24THRUST_300001_SM_1000_NS12placeholders2_6E,(_ZN34_INTERNAL_d239da62_4_k_cu_99dfb1654cuda3std3__45__cpo4rendE - _ZN34_INTERNAL_d239da62_4_k_cu_99dfb1656thrust24THRUST_300001_SM_1000_NS12placeholders2_6E)
_ZN34_INTERNAL_d239da62_4_k_cu_99dfb1656thrust24THRUST_300001_SM_1000_NS12placeholders2_6E:
	.zero		1
	.type		_ZN34_INTERNAL_d239da62_4_k_cu_99dfb1654cuda3std3__45__cpo4rendE,@object
	.size		_ZN34_INTERNAL_d239da62_4_k_cu_99dfb1654cuda3std3__45__cpo4rendE,(_ZN34_INTERNAL_d239da62_4_k_cu_99dfb1654cuda3std6ranges3__45__cpo9iter_swapE - _ZN34_INTERNAL_d239da62_4_k_cu_99dfb1654cuda3std3__45__cpo4rendE)
_ZN34_INTERNAL_d239da62_4_k_cu_99dfb1654cuda3std3__45__cpo4rendE:
	.zero		1
	.type		_ZN34_INTERNAL_d239da62_4_k_cu_99dfb1654cuda3std6ranges3__45__cpo9iter_swapE,@object
	.size		_ZN34_INTERNAL_d239da62_4_k_cu_99dfb1654cuda3std6ranges3__45__cpo9iter_swapE,(_ZN34_INTERNAL_d239da62_4_k_cu_99dfb1654cuda3std3__48unexpectE - _ZN34_INTERNAL_d239da62_4_k_cu_99dfb1654cuda3std6ranges3__45__cpo9iter_swapE)
_ZN34_INTERNAL_d239da62_4_k_cu_99dfb1654cuda3std6ranges3__45__cpo9iter_swapE:
	.zero		1
	.type		_ZN34_INTERNAL_d239da62_4_k_cu_99dfb1654cuda3std3__48unexpectE,@object
	.size		_ZN34_INTERNAL_d239da62_4_k_cu_99dfb1654cuda3std3__48unexpectE,(_ZN34_INTERNAL_d239da62_4_k_cu_99dfb1656thrust24THRUST_300001_SM_1000_NS8cuda_cub3parE - _ZN34_INTERNAL_d239da62_4_k_cu_99dfb1654cuda3std3__48unexpectE)
_ZN34_INTERNAL_d239da62_4_k_cu_99dfb1654cuda3std3__48unexpectE:
	.zero		1
	.type		_ZN34_INTERNAL_d239da62_4_k_cu_99dfb1656thrust24THRUST_300001_SM_1000_NS8cuda_cub3parE,@object
	.size		_ZN34_INTERNAL_d239da62_4_k_cu_99dfb1656thrust24THRUST_300001_SM_1000_NS8cuda_cub3parE,(_ZN34_INTERNAL_d239da62_4_k_cu_99dfb1656thrust24THRUST_300001_SM_1000_NS12placeholders2_4E - _ZN34_INTERNAL_d239da62_4_k_cu_99dfb1656thrust24THRUST_300001_SM_1000_NS8cuda_cub3parE)
_ZN34_INTERNAL_d239da62_4_k_cu_99dfb1656thrust24THRUST_300001_SM_1000_NS8cuda_cub3parE:
	.zero		1
	.type		_ZN34_INTERNAL_d239da62_4_k_cu_99dfb1656thrust24THRUST_300001_SM_1000_NS12placeholders2_4E,@object
	.size		_ZN34_INTERNAL_d239da62_4_k_cu_99dfb1656thrust24THRUST_300001_SM_1000_NS12placeholders2_4E,(_ZN34_INTERNAL_d239da62_4_k_cu_99dfb1654cuda3std3__45__cpo4cendE - _ZN34_INTERNAL_d239da62_4_k_cu_99dfb1656thrust24THRUST_300001_SM_1000_NS12placeholders2_4E)
_ZN34_INTERNAL_d239da62_4_k_cu_99dfb1656thrust24THRUST_300001_SM_1000_NS12placeholders2_4E:
	.zero		1
	.type		_ZN34_INTERNAL_d239da62_4_k_cu_99dfb1654cuda3std3__45__cpo4cendE,@object
	.size		_ZN34_INTERNAL_d239da62_4_k_cu_99dfb1654cuda3std3__45__cpo4cendE,(_ZN34_INTERNAL_d239da62_4_k_cu_99dfb1654cuda3std6ranges3__45__cpo4cendE - _ZN34_INTERNAL_d239da62_4_k_cu_99dfb1654cuda3std3__45__cpo4cendE)
_ZN34_INTERNAL_d239da62_4_k_cu_99dfb1654cuda3std3__45__cpo4cendE:
	.zero		1
	.type		_ZN34_INTERNAL_d239da62_4_k_cu_99dfb1654cuda3std6ranges3__45__cpo4cendE,@object
	.size		_ZN34_INTERNAL_d239da62_4_k_cu_99dfb1654cuda3std6ranges3__45__cpo4cendE,(_ZN34_INTERNAL_d239da62_4_k_cu_99dfb1654cuda3std3__420unreachable_sentinelE - _ZN34_INTERNAL_d239da62_4_k_cu_99dfb1654cuda3std6ranges3__45__cpo4cendE)
_ZN34_INTERNAL_d239da62_4_k_cu_99dfb1654cuda3std6ranges3__45__cpo4cendE:
	.zero		1
	.type		_ZN34_INTERNAL_d239da62_4_k_cu_99dfb1654cuda3std3__420unreachable_sentinelE,@object
	.size		_ZN34_INTERNAL_d239da62_4_k_cu_99dfb1654cuda3std3__420unreachable_sentinelE,(_ZN34_INTERNAL_d239da62_4_k_cu_99dfb1654cuda3std6ranges3__45__cpo5ssizeE - _ZN34_INTERNAL_d239da62_4_k_cu_99dfb1654cuda3std3__420unreachable_sentinelE)
_ZN34_INTERNAL_d239da62_4_k_cu_99dfb1654cuda3std3__420unreachable_sentinelE:
	.zero		1
	.type		_ZN34_INTERNAL_d239da62_4_k_cu_99dfb1654cuda3std6ranges3__45__cpo5ssizeE,@object
	.size		_ZN34_INTERNAL_d239da62_4_k_cu_99dfb1654cuda3std6ranges3__45__cpo5ssizeE,(_ZN34_INTERNAL_d239da62_4_k_cu_99dfb1656thrust24THRUST_300001_SM_1000_NS12placeholders2_8E - _ZN34_INTERNAL_d239da62_4_k_cu_99dfb1654cuda3std6ranges3__45__cpo5ssizeE)
_ZN34_INTERNAL_d239da62_4_k_cu_99dfb1654cuda3std6ranges3__45__cpo5ssizeE:
	.zero		1
	.type		_ZN34_INTERNAL_d239da62_4_k_cu_99dfb1656thrust24THRUST_300001_SM_1000_NS12placeholders2_8E,@object
	.size		_ZN34_INTERNAL_d239da62_4_k_cu_99dfb1656thrust24THRUST_300001_SM_1000_NS12placeholders2_8E,(_ZN34_INTERNAL_d239da62_4_k_cu_99dfb1654cuda3std3__45__cpo5crendE - _ZN34_INTERNAL_d239da62_4_k_cu_99dfb1656thrust24THRUST_300001_SM_1000_NS12placeholders2_8E)
_ZN34_INTERNAL_d239da62_4_k_cu_99dfb1656thrust24THRUST_300001_SM_1000_NS12placeholders2_8E:
	.zero		1
	.type		_ZN34_INTERNAL_d239da62_4_k_cu_99dfb1654cuda3std3__45__cpo5crendE,@object
	.size		_ZN34_INTERNAL_d239da62_4_k_cu_99dfb1654cuda3std3__45__cpo5crendE,(_ZN34_INTERNAL_d239da62_4_k_cu_99dfb1654cuda3std6ranges3__45__cpo4prevE - _ZN34_INTERNAL_d239da62_4_k_cu_99dfb1654cuda3std3__45__cpo5crendE)
_ZN34_INTERNAL_d239da62_4_k_cu_99dfb1654cuda3std3__45__cpo5crendE:
	.zero		1
	.type		_ZN34_INTERNAL_d239da62_4_k_cu_99dfb1654cuda3std6ranges3__45__cpo4prevE,@object
	.size		_ZN34_INTERNAL_d239da62_4_k_cu_99dfb1654cuda3std6ranges3__45__cpo4prevE,(_ZN34_INTERNAL_d239da62_4_k_cu_99dfb1654cuda3std6ranges3__45__cpo9iter_moveE - _ZN34_INTERNAL_d239da62_4_k_cu_99dfb1654cuda3std6ranges3__45__cpo4prevE)
_ZN34_INTERNAL_d239da62_4_k_cu_99dfb1654cuda3std6ranges3__45__cpo4prevE:
	.zero		1
	.type		_ZN34_INTERNAL_d239da62_4_k_cu_99dfb1654cuda3std6ranges3__45__cpo9iter_moveE,@object
	.size		_ZN34_INTERNAL_d239da62_4_k_cu_99dfb1654cuda3std6ranges3__45__cpo9iter_moveE,(_ZN34_INTERNAL_d239da62_4_k_cu_99dfb1656thrust24THRUST_300001_SM_1000_NS6system6detail10sequential3seqE - _ZN34_INTERNAL_d239da62_4_k_cu_99dfb1654cuda3std6ranges3__45__cpo9iter_moveE)
_ZN34_INTERNAL_d239da62_4_k_cu_99dfb1654cuda3std6ranges3__45__cpo9iter_moveE:
	.zero		1
	.type		_ZN34_INTERNAL_d239da62_4_k_cu_99dfb1656thrust24THRUST_300001_SM_1000_NS6system6detail10sequential3seqE,@object
	.size		_ZN34_INTERNAL_d239da62_4_k_cu_99dfb1656thrust24THRUST_300001_SM_1000_NS6system6detail10sequential3seqE,(.L_31 - _ZN34_INTERNAL_d239da62_4_k_cu_99dfb1656thrust24THRUST_300001_SM_1000_NS6system6detail10sequential3seqE)
_ZN34_INTERNAL_d239da62_4_k_cu_99dfb1656thrust24THRUST_300001_SM_1000_NS6system6detail10sequential3seqE:
	.zero		1
.L_31:


//--------------------- .nv.shared._ZN3cub18CUB_300001_SM_10006detail6reduce18DeviceReduceKernelINS2_10policy_hubIfyN4cuda3std3__44plusIfEEE10Policy1000EN6thrust24THRUST_300001_SM_1000_NS10device_ptrIfEEyS9_fNS7_10__identityEEEvT0_PT3_T1_NS0_13GridEvenShareISK_EET2_T4_ --------------------------
	.section	.nv.shared._ZN3cub18CUB_300001_SM_10006detail6reduce18DeviceReduceKernelINS2_10policy_hubIfyN4cuda3std3__44plusIfEEE10Policy1000EN6thrust24THRUST_300001_SM_1000_NS10device_ptrIfEEyS9_fNS7_10__identityEEEvT0_PT3_T1_NS0_13GridEvenShareISK_EET2_T4_,"aw",@nobits
	.sectionflags	@""
	.align	4
.nv.shared._ZN3cub18CUB_300001_SM_10006detail6reduce18DeviceReduceKernelINS2_10policy_hubIfyN4cuda3std3__44plusIfEEE10Policy1000EN6thrust24THRUST_300001_SM_1000_NS10device_ptrIfEEyS9_fNS7_10__identityEEEvT0_PT3_T1_NS0_13GridEvenShareISK_EET2_T4_:
	.zero		1068


//--------------------- .nv.shared._ZN3cub18CUB_300001_SM_10006detail6reduce28DeviceReduceSingleTileKernelINS2_10policy_hubIfyN4cuda3std3__44plusIfEEE10Policy1000EN6thrust24THRUST_300001_SM_1000_NS10device_ptrIfEEPfyS9_ffNS7_10__identityEEEvT0_T1_T2_T3_T4_T6_ --------------------------
	.section	.nv.shared._ZN3cub18CUB_300001_SM_10006detail6reduce28DeviceReduceSingleTileKernelINS2_10policy_hubIfyN4cuda3std3__44plusIfEEE10Policy1000EN6thrust24THRUST_300001_SM_1000_NS10device_ptrIfEEPfyS9_ffNS7_10__identityEEEvT0_T1_T2_T3_T4_T6_,"aw",@nobits
	.sectionflags	@""
	.align	4
.nv.shared._ZN3cub18CUB_300001_SM_10006detail6reduce28DeviceReduceSingleTileKernelINS2_10policy_hubIfyN4cuda3std3__44plusIfEEE10Policy1000EN6thrust24THRUST_300001_SM_1000_NS10device_ptrIfEEPfyS9_ffNS7_10__identityEEEvT0_T1_T2_T3_T4_T6_:
	.zero		1068


//--------------------- .nv.shared._ZN3cub18CUB_300001_SM_10006detail6reduce28DeviceReduceSingleTileKernelINS2_10policy_hubIfjN4cuda3std3__44plusIfEEE10Policy1000EPfSC_iS9_ffNS7_10__identityEEEvT0_T1_T2_T3_T4_T6_ --------------------------
	.section	.nv.shared._ZN3cub18CUB_300001_SM_10006detail6reduce28DeviceReduceSingleTileKernelINS2_10policy_hubIfjN4cuda3std3__44plusIfEEE10Policy1000EPfSC_iS9_ffNS7_10__identityEEEvT0_T1_T2_T3_T4_T6_,"aw",@nobits
	.sectionflags	@""
	.align	4
.nv.shared._ZN3cub18CUB_300001_SM_10006detail6reduce28DeviceReduceSingleTileKernelINS2_10policy_hubIfjN4cuda3std3__44plusIfEEE10Policy1000EPfSC_iS9_ffNS7_10__identityEEEvT0_T1_T2_T3_T4_T6_:
	.zero		1108


//--------------------- .nv.shared._ZN3cub18CUB_300001_SM_10006detail6reduce18DeviceReduceKernelINS2_10policy_hubIfjN4cuda3std3__44plusIfEEE10Policy1000EN6thrust24THRUST_300001_SM_1000_NS10device_ptrIfEEjS9_fNS7_10__identityEEEvT0_PT3_T1_NS0_13GridEvenShareISK_EET2_T4_ --------------------------
	.section	.nv.shared._ZN3cub18CUB_300001_SM_10006detail6reduce18DeviceReduceKernelINS2_10policy_hubIfjN4cuda3std3__44plusIfEEE10Policy1000EN6thrust24THRUST_300001_SM_1000_NS10device_ptrIfEEjS9_fNS7_10__identityEEEvT0_PT3_T1_NS0_13GridEvenShareISK_EET2_T4_,"aw",@nobits
	.sectionflags	@""
	.align	4
.nv.shared._ZN3cub18CUB_300001_SM_10006detail6reduce18DeviceReduceKernelINS2_10policy_hubIfjN4cuda3std3__44plusIfEEE10Policy1000EN6thrust24THRUST_300001_SM_1000_NS10device_ptrIfEEjS9_fNS7_10__identityEEEvT0_PT3_T1_NS0_13GridEvenShareISK_EET2_T4_:
	.zero		1108


//--------------------- .nv.shared._ZN3cub18CUB_300001_SM_10006detail6reduce28DeviceReduceSingleTileKernelINS2_10policy_hubIfjN4cuda3std3__44plusIfEEE10Policy1000EN6thrust24THRUST_300001_SM_1000_NS10device_ptrIfEEPfjS9_ffNS7_10__identityEEEvT0_T1_T2_T3_T4_T6_ --------------------------
	.section	.nv.shared._ZN3cub18CUB_300001_SM_10006detail6reduce28DeviceReduceSingleTileKernelINS2_10policy_hubIfjN4cuda3std3__44plusIfEEE10Policy1000EN6thrust24THRUST_300001_SM_1000_NS10device_ptrIfEEPfjS9_ffNS7_10__identityEEEvT0_T1_T2_T3_T4_T6_,"aw",@nobits
	.sectionflags	@""
	.align	4
.nv.shared._ZN3cub18CUB_300001_SM_10006detail6reduce28DeviceReduceSingleTileKernelINS2_10policy_hubIfjN4cuda3std3__44plusIfEEE10Policy1000EN6thrust24THRUST_300001_SM_1000_NS10device_ptrIfEEPfjS9_ffNS7_10__identityEEEvT0_T1_T2_T3_T4_T6_:
	.zero		1108


//--------------------- .nv.constant0._ZN3cub18CUB_300001_SM_10006detail6reduce28DeviceReduceSingleTileKernelINS2_10policy_hubIfyN4cuda3std3__44plusIfEEE10Policy1000EPfSC_iS9_ffNS7_10__identityEEEvT0_T1_T2_T3_T4_T6_ --------------------------
	.section	.nv.constant0._ZN3cub18CUB_300001_SM_10006detail6reduce28DeviceReduceSingleTileKernelINS2_10policy_hubIfyN4cuda3std3__44plusIfEEE10Policy1000EPfSC_iS9_ffNS7_10__identityEEEvT0_T1_T2_T3_T4_T6_,"a",@progbits
	.sectionflags	@""
	.align	4
.nv.constant0._ZN3cub18CUB_300001_SM_10006detail6reduce28DeviceReduceSingleTileKernelINS2_10policy_hubIfyN4cuda3std3__44plusIfEEE10Policy1000EPfSC_iS9_ffNS7_10__identityEEEvT0_T1_T2_T3_T4_T6_:
	.zero		925


//--------------------- .nv.constant0._ZN3cub18CUB_300001_SM_10006detail6reduce18DeviceReduceKernelINS2_10policy_hubIfyN4cuda3std3__44plusIfEEE10Policy1000EN6thrust24THRUST_300001_SM_1000_NS10device_ptrIfEEyS9_fNS7_10__identityEEEvT0_PT3_T1_NS0_13GridEvenShareISK_EET2_T4_ --------------------------
	.section	.nv.constant0._ZN3cub18CUB_300001_SM_10006detail6reduce18DeviceReduceKernelINS2_10policy_hubIfyN4cuda3std3__44plusIfEEE10Policy1000EN6thrust24THRUST_300001_SM_1000_NS10device_ptrIfEEyS9_fNS7_10__identityEEEvT0_PT3_T1_NS0_13GridEvenShareISK_EET2_T4_,"a",@progbits
	.sectionflags	@""
	.align	4
.nv.constant0._ZN3cub18CUB_300001_SM_10006detail6reduce18DeviceReduceKernelINS2_10policy_hubIfyN4cuda3std3__44plusIfEEE10Policy1000EN6thrust24THRUST_300001_SM_1000_NS10device_ptrIfEEyS9_fNS7_10__identityEEEvT0_PT3_T1_NS0_13GridEvenShareISK_EET2_T4_:
	.zero		994


//--------------------- .nv.constant0._ZN3cub18CUB_300001_SM_10006detail6reduce28DeviceReduceSingleTileKernelINS2_10policy_hubIfyN4cuda3std3__44plusIfEEE10Policy1000EN6thrust24THRUST_300001_SM_1000_NS10device_ptrIfEEPfyS9_ffNS7_10__identityEEEvT0_T1_T2_T3_T4_T6_ --------------------------
	.section	.nv.constant0._ZN3cub18CUB_300001_SM_10006detail6reduce28DeviceReduceSingleTileKernelINS2_10policy_hubIfyN4cuda3std3__44plusIfEEE10Policy1000EN6thrust24THRUST_300001_SM_1000_NS10device_ptrIfEEPfyS9_ffNS7_10__identityEEEvT0_T1_T2_T3_T4_T6_,"a",@progbits
	.sectionflags	@""
	.align	4
.nv.constant0._ZN3cub18CUB_300001_SM_10006detail6reduce28DeviceReduceSingleTileKernelINS2_10policy_hubIfyN4cuda3std3__44plusIfEEE10Policy1000EN6thrust24THRUST_300001_SM_1000_NS10device_ptrIfEEPfyS9_ffNS7_10__identityEEEvT0_T1_T2_T3_T4_T6_:
	.zero		929


//--------------------- .nv.constant0._ZN3cub18CUB_300001_SM_10006detail6reduce28DeviceReduceSingleTileKernelINS2_10policy_hubIfjN4cuda3std3__44plusIfEEE10Policy1000EPfSC_iS9_ffNS7_10__identityEEEvT0_T1_T2_T3_T4_T6_ --------------------------
	.section	.nv.constant0._ZN3cub18CUB_300001_SM_10006detail6reduce28DeviceReduceSingleTileKernelINS2_10policy_hubIfjN4cuda3std3__44plusIfEEE10Policy1000EPfSC_iS9_ffNS7_10__identityEEEvT0_T1_T2_T3_T4_T6_,"a",@progbits
	.sectionflags	@""
	.align	4
.nv.constant0._ZN3cub18CUB_300001_SM_10006detail6reduce28DeviceReduceSingleTileKernelINS2_10policy_hubIfjN4cuda3std3__44plusIfEEE10Policy1000EPfSC_iS9_ffNS7_10__identityEEEvT0_T1_T2_T3_T4_T6_:
	.zero		925


//--------------------- .nv.constant0._ZN3cub18CUB_300001_SM_10006detail6reduce18DeviceReduceKernelINS2_10policy_hubIfjN4cuda3std3__44plusIfEEE10Policy1000EN6thrust24THRUST_300001_SM_1000_NS10device_ptrIfEEjS9_fNS7_10__identityEEEvT0_PT3_T1_NS0_13GridEvenShareISK_EET2_T4_ --------------------------
	.section	.nv.constant0._ZN3cub18CUB_300001_SM_10006detail6reduce18DeviceReduceKernelINS2_10policy_hubIfjN4cuda3std3__44plusIfEEE10Policy1000EN6thrust24THRUST_300001_SM_1000_NS10device_ptrIfEEjS9_fNS7_10__identityEEEvT0_PT3_T1_NS0_13GridEvenShareISK_EET2_T4_,"a",@progbits
	.sectionflags	@""
	.align	4
.nv.constant0._ZN3cub18CUB_300001_SM_10006detail6reduce18DeviceReduceKernelINS2_10policy_hubIfjN4cuda3std3__44plusIfEEE10Policy1000EN6thrust24THRUST_300001_SM_1000_NS10device_ptrIfEEjS9_fNS7_10__identityEEEvT0_PT3_T1_NS0_13GridEvenShareISK_EET2_T4_:
	.zero		958


//--------------------- .nv.constant0._ZN3cub18CUB_300001_SM_10006detail6reduce28DeviceReduceSingleTileKernelINS2_10policy_hubIfjN4cuda3std3__44plusIfEEE10Policy1000EN6thrust24THRUST_300001_SM_1000_NS10device_ptrIfEEPfjS9_ffNS7_10__identityEEEvT0_T1_T2_T3_T4_T6_ --------------------------
	.section	.nv.constant0._ZN3cub18CUB_300001_SM_10006detail6reduce28DeviceReduceSingleTileKernelINS2_10policy_hubIfjN4cuda3std3__44plusIfEEE10Policy1000EN6thrust24THRUST_300001_SM_1000_NS10device_ptrIfEEPfjS9_ffNS7_10__identityEEEvT0_T1_T2_T3_T4_T6_,"a",@progbits
	.sectionflags	@""
	.align	4
.nv.constant0._ZN3cub18CUB_300001_SM_10006detail6reduce28DeviceReduceSingleTileKernelINS2_10policy_hubIfjN4cuda3std3__44plusIfEEE10Policy1000EN6thrust24THRUST_300001_SM_1000_NS10device_ptrIfEEPfjS9_ffNS7_10__identityEEEvT0_T1_T2_T3_T4_T6_:
	.zero		925


//--------------------- .nv.constant0._ZN3cub18CUB_300001_SM_10006detail11EmptyKernelIvEEvv --------------------------
	.section	.nv.constant0._ZN3cub18CUB_300001_SM_10006detail11EmptyKernelIvEEvv,"a",@progbits
	.sectionflags	@""
	.align	4
.nv.constant0._ZN3cub18CUB_300001_SM_10006detail11EmptyKernelIvEEvv:
	.zero		896


//--------------------- .nv.constant0._Z25calculate_part_modularityiiPiS_Pff --------------------------
	.section	.nv.constant0._Z25calculate_part_modularityiiPiS_Pff,"a",@progbits
	.sectionflags	@""
	.align	4
.nv.constant0._Z25calculate_part_modularityiiPiS_Pff:
	.zero		932


//--------------------- .nv.constant0._Z32calculate_community_internal_sumiPiS_S_ --------------------------
	.section	.nv.constant0._Z32calculate_community_internal_sumiPiS_S_,"a",@progbits
	.sectionflags	@""
	.align	4
.nv.constant0._Z32calculate_community_internal_sumiPiS_S_:
	.zero		928


//--------------------- .nv.constant0._Z34calculate_community_internal_edgesiPiS_S_S_S_ --------------------------
	.section	.nv.constant0._Z34calculate_community_internal_edgesiPiS_S_S_S_,"a",@progbits
	.sectionflags	@""
	.align	4
.nv.constant0._Z34calculate_community_internal_edgesiPiS_S_S_S_:
	.zero		944


//--------------------- .nv.constant0._Z10move_nodesiiPiS_S_S_S_S_S_S_f --------------------------
	.section	.nv.constant0._Z10move_nodesiiPiS_S_S_S_S_S_S_f,"a",@progbits
	.sectionflags	@""
	.align	4
.nv.constant0._Z10move_nodesiiPiS_S_S_S_S_S_S_f:
	.zero		972


//--------------------- SYMBOLS --------------------------

	.type		.nv.reservedSmem.offset0,@object
	.size		.nv.reservedSmem.offset0,0x4
	.type		.nv.reservedSmem.cap,@object
	.size		.nv.reservedSmem.cap,0x4
